def matmul_kernel(
    a_ptr,
    b_ptr,
    c_ptr,
    M,
    N,
    K,
    stride_am,
    stride_ak,
    stride_bk,
    stride_bn,
    stride_cm,
    stride_cn,
    BLOCK_M: tl.constexpr,
    BLOCK_N: tl.constexpr,
    BLOCK_K: tl.constexpr,
    GROUP_M: tl.constexpr,
):
    pid = tl.program_id(axis=0)
    num_pid_m = tl.cdiv(M, BLOCK_M)
    num_pid_n = tl.cdiv(N, BLOCK_N)
    num_pid_in_group = GROUP_M * num_pid_n
    group_id = pid // num_pid_in_group
    first_pid_m = group_id * GROUP_M
    group_size_m = min(num_pid_m - first_pid_m, GROUP_M)
    pid_m = first_pid_m + ((pid % num_pid_in_group) % group_size_m)
    pid_n = (pid % num_pid_in_group) // group_size_m

    offs_am = (pid_m * BLOCK_M + tl.arange(0, BLOCK_M)) % M
    offs_bn = (pid_n * BLOCK_N + tl.arange(0, BLOCK_N)) % N
    offs_k = tl.arange(0, BLOCK_K)
    a_ptrs = a_ptr + offs_am[:, None] * stride_am + offs_k[None, :] * stride_ak
    b_ptrs = b_ptr + offs_k[:, None] * stride_bk + offs_bn[None, :] * stride_bn

    acc = tl.zeros((BLOCK_M, BLOCK_N), dtype=tl.float32)
    for kk in range(0, tl.cdiv(K, BLOCK_K)):
        a = tl.load(a_ptrs, mask=offs_k[None, :] < K - kk * BLOCK_K, other=0.0)
        b = tl.load(b_ptrs, mask=offs_k[:, None] < K - kk * BLOCK_K, other=0.0)
        acc = tl.dot(a, b, acc)
        a_ptrs += BLOCK_K * stride_ak
        b_ptrs += BLOCK_K * stride_bk

    c = acc.to(c_ptr.dtype.element_ty)
    offs_cm = pid_m * BLOCK_M + tl.arange(0, BLOCK_M)
    offs_cn = pid_n * BLOCK_N + tl.arange(0, BLOCK_N)
    c_ptrs = c_ptr + offs_cm[:, None] * stride_cm + offs_cn[None, :] * stride_cn
    mask = (offs_cm[:, None] < M) & (offs_cn[None, :] < N)
    tl.store(c_ptrs, c, mask=mask)

# config = {"BLOCK_K": 64, "BLOCK_M": 64, "BLOCK_N": 512, "GROUP_M": 8, "arch": "sm_100", "dtype": "bf16", "num_ctas": 1, "num_stages": 2, "num_warps": 8}
# arch = sm_100


// ===== COMPILED SASS (sm_100a) =====

	.target	sm_100a

	.elftype	@"ET_EXEC"


//--------------------- .note.nv.tkinfo           --------------------------
	.section	.note.nv.tkinfo,"",@"SHT_NOTE"
	.sectionflags	@"SHF_NOTE_NV_TKINFO"
	.tkinfo
        /*0018*/ 	.word	0x00000081
        /*0030*/ 	.string	""
        /*0030*/ 	.string	"ptxas-blackwell"
        /*0030*/ 	.string	"Cuda compilation tools, release 12.9, V12.9.86"
        /*0030*/ 	.string	"Build cuda_12.9.r12.9/compiler.36037853_0"
        /*0030*/ 	.string	"-v  -suppress-debug-info  -lineinfo  -arch sm_100a "



//--------------------- .note.nv.cuver            --------------------------
	.section	.note.nv.cuver,"",@"SHT_NOTE"
	.sectionflags	@"SHF_NOTE_NV_CUVER"
        /*0018*/ 	.short	0x0001
        /*001a*/ 	.short	0x0064
        /*001c*/ 	.short	0x0001
        /*001e*/ 	.short	0x0000
        /*0020*/ 	.short	0x0001
        /*0022*/ 	.short	0x0000


//--------------------- .nv.info                  --------------------------
	.section	.nv.info,"",@"SHT_CUDA_INFO"
	.align	4


	//----- nvinfo : EIATTR_REGCOUNT
	.align		4
        /*0000*/ 	.byte	0x04, 0x2f
        /*0002*/ 	.short	(.L_4 - .L_3)
	.align		4
.L_3:
        /*0004*/ 	.word	index@(matmul_kernel)
        /*0008*/ 	.word	0x000000ff


	//----- nvinfo : EIATTR_FRAME_SIZE
	.align		4
.L_4:
        /*000c*/ 	.byte	0x04, 0x11
        /*000e*/ 	.short	(.L_6 - .L_5)
	.align		4
.L_5:
        /*0010*/ 	.word	index@($__internal_2_$__cuda_sm10x_tcgen05_guardrail_trap_unallocated_columns_being_dealloced)
        /*0014*/ 	.word	0x00000560


	//----- nvinfo : EIATTR_FRAME_SIZE
	.align		4
.L_6:
        /*0018*/ 	.byte	0x04, 0x11
        /*001a*/ 	.short	(.L_8 - .L_7)
	.align		4
.L_7:
        /*001c*/ 	.word	index@($__internal_1_$__cuda_sm10x_tcgen05_guardrail_trap_phase_invalid_during_alloc)
        /*0020*/ 	.word	0x00000560


	//----- nvinfo : EIATTR_FRAME_SIZE
	.align		4
.L_8:
        /*0024*/ 	.byte	0x04, 0x11
        /*0026*/ 	.short	(.L_10 - .L_9)
	.align		4
.L_9:
        /*0028*/ 	.word	index@($__internal_0_$__cuda_sm10x_tcgen05_guardrail_trap_col_being_dealloced_not_returned_by_alloc)
        /*002c*/ 	.word	0x00000560


	//----- nvinfo : EIATTR_FRAME_SIZE
	.align		4
.L_10:
        /*0030*/ 	.byte	0x04, 0x11
        /*0032*/ 	.short	(.L_12 - .L_11)
	.align		4
.L_11:
        /*0034*/ 	.word	index@(matmul_kernel)
        /*0038*/ 	.word	0x00000560


	//----- nvinfo : EIATTR_MIN_STACK_SIZE
	.align		4
.L_12:
        /*003c*/ 	.byte	0x04, 0x12
        /*003e*/ 	.short	(.L_14 - .L_13)
	.align		4
.L_13:
        /*0040*/ 	.word	index@(matmul_kernel)
        /*0044*/ 	.word	0x00000560
.L_14:


//--------------------- .nv.info.matmul_kernel    --------------------------
	.section	.nv.info.matmul_kernel,"",@"SHT_CUDA_INFO"
	.sectionflags	@""
	.align	4


	//----- nvinfo : EIATTR_CUDA_API_VERSION
	.align		4
        /*0000*/ 	.byte	0x04, 0x37
        /*0002*/ 	.short	(.L_16 - .L_15)
.L_15:
        /*0004*/ 	.word	0x00000081


	//----- nvinfo : EIATTR_KPARAM_INFO
	.align		4
.L_16:
        /*0008*/ 	.byte	0x04, 0x17
        /*000a*/ 	.short	(.L_18 - .L_17)
.L_17:
        /*000c*/ 	.word	0x00000000
        /*0010*/ 	.short	0x000d
        /*0012*/ 	.short	0x0048
        /*0014*/ 	.byte	0x00, 0xf4, 0x21, 0x00


	//----- nvinfo : EIATTR_KPARAM_INFO
	.align		4
.L_18:
        /*0018*/ 	.byte	0x04, 0x17
        /*001a*/ 	.short	(.L_20 - .L_19)
.L_19:
        /*001c*/ 	.word	0x00000000
        /*0020*/ 	.short	0x000c
        /*0022*/ 	.short	0x0040
        /*0024*/ 	.byte	0x00, 0xf4, 0x21, 0x00


	//----- nvinfo : EIATTR_KPARAM_INFO
	.align		4
.L_20:
        /*0028*/ 	.byte	0x04, 0x17
        /*002a*/ 	.short	(.L_22 - .L_21)
.L_21:
        /*002c*/ 	.word	0x00000000
        /*0030*/ 	.short	0x000b
        /*0032*/ 	.short	0x0038
        /*0034*/ 	.byte	0x00, 0xf0, 0x11, 0x00


	//----- nvinfo : EIATTR_KPARAM_INFO
	.align		4
.L_22:
        /*0038*/ 	.byte	0x04, 0x17
        /*003a*/ 	.short	(.L_24 - .L_23)
.L_23:
        /*003c*/ 	.word	0x00000000
        /*0040*/ 	.short	0x000a
        /*0042*/ 	.short	0x0034
        /*0044*/ 	.byte	0x00, 0xf0, 0x11, 0x00


	//----- nvinfo : EIATTR_KPARAM_INFO
	.align		4
.L_24:
        /*0048*/ 	.byte	0x04, 0x17
        /*004a*/ 	.short	(.L_26 - .L_25)
.L_25:
        /*004c*/ 	.word	0x00000000
        /*0050*/ 	.short	0x0009
        /*0052*/ 	.short	0x0030
        /*0054*/ 	.byte	0x00, 0xf0, 0x11, 0x00


	//----- nvinfo : EIATTR_KPARAM_INFO
	.align		4
.L_26:
        /*0058*/ 	.byte	0x04, 0x17
        /*005a*/ 	.short	(.L_28 - .L_27)
.L_27:
        /*005c*/ 	.word	0x00000000
        /*0060*/ 	.short	0x0008
        /*0062*/ 	.short	0x002c
        /*0064*/ 	.byte	0x00, 0xf0, 0x11, 0x00


	//----- nvinfo : EIATTR_KPARAM_INFO
	.align		4
.L_28:
        /*0068*/ 	.byte	0x04, 0x17
        /*006a*/ 	.short	(.L_30 - .L_29)
.L_29:
        /*006c*/ 	.word	0x00000000
        /*0070*/ 	.short	0x0007
        /*0072*/ 	.short	0x0028
        /*0074*/ 	.byte	0x00, 0xf0, 0x11, 0x00


	//----- nvinfo : EIATTR_KPARAM_INFO
	.align		4
.L_30:
        /*0078*/ 	.byte	0x04, 0x17
        /*007a*/ 	.short	(.L_32 - .L_31)
.L_31:
        /*007c*/ 	.word	0x00000000
        /*0080*/ 	.short	0x0006
        /*0082*/ 	.short	0x0024
        /*0084*/ 	.byte	0x00, 0xf0, 0x11, 0x00


	//----- nvinfo : EIATTR_KPARAM_INFO
	.align		4
.L_32:
        /*0088*/ 	.byte	0x04, 0x17
        /*008a*/ 	.short	(.L_34 - .L_33)
.L_33:
        /*008c*/ 	.word	0x00000000
        /*0090*/ 	.short	0x0005
        /*0092*/ 	.short	0x0020
        /*0094*/ 	.byte	0x00, 0xf0, 0x11, 0x00


	//----- nvinfo : EIATTR_KPARAM_INFO
	.align		4
.L_34:
        /*0098*/ 	.byte	0x04, 0x17
        /*009a*/ 	.short	(.L_36 - .L_35)
.L_35:
        /*009c*/ 	.word	0x00000000
        /*00a0*/ 	.short	0x0004
        /*00a2*/ 	.short	0x001c
        /*00a4*/ 	.byte	0x00, 0xf0, 0x11, 0x00


	//----- nvinfo : EIATTR_KPARAM_INFO
	.align		4
.L_36:
        /*00a8*/ 	.byte	0x04, 0x17
        /*00aa*/ 	.short	(.L_38 - .L_37)
.L_37:
        /*00ac*/ 	.word	0x00000000
        /*00b0*/ 	.short	0x0003
        /*00b2*/ 	.short	0x0018
        /*00b4*/ 	.byte	0x00, 0xf0, 0x11, 0x00


	//----- nvinfo : EIATTR_KPARAM_INFO
	.align		4
.L_38:
        /*00b8*/ 	.byte	0x04, 0x17
        /*00ba*/ 	.short	(.L_40 - .L_39)
.L_39:
        /*00bc*/ 	.word	0x00000000
        /*00c0*/ 	.short	0x0002
        /*00c2*/ 	.short	0x0010
        /*00c4*/ 	.byte	0x00, 0xf4, 0x21, 0x00


	//----- nvinfo : EIATTR_KPARAM_INFO
	.align		4
.L_40:
        /*00c8*/ 	.byte	0x04, 0x17
        /*00ca*/ 	.short	(.L_42 - .L_41)
.L_41:
        /*00cc*/ 	.word	0x00000000
        /*00d0*/ 	.short	0x0001
        /*00d2*/ 	.short	0x0008
        /*00d4*/ 	.byte	0x00, 0xf4, 0x21, 0x00


	//----- nvinfo : EIATTR_KPARAM_INFO
	.align		4
.L_42:
        /*00d8*/ 	.byte	0x04, 0x17
        /*00da*/ 	.short	(.L_44 - .L_43)
.L_43:
        /*00dc*/ 	.word	0x00000000
        /*00e0*/ 	.short	0x0000
        /*00e2*/ 	.short	0x0000
        /*00e4*/ 	.byte	0x00, 0xf4, 0x21, 0x00


	//----- nvinfo : EIATTR_AT_ENTRY_FRAGMENTS
	.align		4
.L_44:
        /*00e8*/ 	.byte	0x04, 0x4f
        /*00ea*/ 	.short	(.L_46 - .L_45)


	//   ....[0]....
.L_45:
        /*00ec*/ 	.word	0x00000004


	//----- nvinfo : EIATTR_RESERVED_SMEM_USED
	.align		4
.L_46:
        /*00f0*/ 	.byte	0x01, 0x41
	.zero		2


	//----- nvinfo : EIATTR_SPARSE_MMA_MASK
	.align		4
        /*00f4*/ 	.byte	0x03, 0x50
        /*00f6*/ 	.short	0x0000


	//----- nvinfo : EIATTR_TCGEN05_1CTA_USED
	.align		4
        /*00f8*/ 	.byte	0x01, 0x51
	.zero		2


	//----- nvinfo : EIATTR_MAXREG_COUNT
	.align		4
        /*00fc*/ 	.byte	0x03, 0x1b
        /*00fe*/ 	.short	0x00ff


	//----- nvinfo : EIATTR_NUM_BARRIERS
	.align		4
        /*0100*/ 	.byte	0x02, 0x4c
        /*0102*/ 	.byte	0x01
	.zero		1


	//----- nvinfo : EIATTR_ANNOTATIONS
	.align		4
        /*0104*/ 	.byte	0x04, 0x55
        /*0106*/ 	.short	(.L_48 - .L_47)


	//   ....[0]....
.L_47:
        /*0108*/ 	.word	0x00000001
        /*010c*/ 	.byte	0x60, 0x0b, 0x00, 0x00, 0x01, 0x00, 0x00, 0x00, 0xe0, 0x0b, 0x00, 0x00, 0x01, 0x00, 0x00, 0x00
        /* <DEDUP_REMOVED lines=417> */
        /*1b2c*/ 	.byte	0x70, 0x4a, 0x01, 0x00


	//----- nvinfo : EIATTR_INT_WARP_WIDE_INSTR_OFFSETS
	.align		4
.L_48:
        /*1b30*/ 	.byte	0x04, 0x31
        /*1b32*/ 	.short	(.L_50 - .L_49)


	//   ....[0]....
.L_49:
        /*1b34*/ 	.word	0x00002480


	//   ....[1]....
        /*1b38*/ 	.word	0x00002490


	//   ....[2]....
        /*1b3c*/ 	.word	0x00009680


	//   ....[3]....
        /*1b40*/ 	.word	0x00014fe0


	//   ....[4]....
        /*1b44*/ 	.word	0x00015030


	//----- nvinfo : EIATTR_COOP_GROUP_MASK_REGIDS
	.align		4
.L_50:
        /*1b48*/ 	.byte	0x04, 0x29
        /*1b4a*/ 	.short	(.L_52 - .L_51)


	//   ....[0]....
.L_51:
        /*1b4c*/ 	.word	0xffffffff


	//   ....[1]....
        /*1b50*/ 	.word	0xffffffff


	//   ....[2]....
        /*1b54*/ 	.word	0xffffffff


	//   ....[3]....
        /*1b58*/ 	.word	0xffffffff


	//----- nvinfo : EIATTR_COOP_GROUP_INSTR_OFFSETS
	.align		4
.L_52:
        /*1b5c*/ 	.byte	0x04, 0x28
        /*1b5e*/ 	.short	(.L_54 - .L_53)


	//   ....[0]....
.L_53:
        /*1b60*/ 	.word	0x00000080


	//   ....[1]....
        /*1b64*/ 	.word	0x00000340


	//   ....[2]....
        /*1b68*/ 	.word	0x00014e70


	//   ....[3]....
        /*1b6c*/ 	.word	0x000150e0


	//----- nvinfo : EIATTR_VRC_CTA_INIT_COUNT
	.align		4
.L_54:
        /*1b70*/ 	.byte	0x02, 0x4a
        /*1b72*/ 	.byte	0x80
	.zero		1


	//----- nvinfo : EIATTR_MBARRIER_INSTR_OFFSETS
	.align		4
        /*1b74*/ 	.byte	0x04, 0x39
        /*1b76*/ 	.short	(.L_56 - .L_55)


	//   ....[0]....
.L_55:
        /*1b78*/ 	.word	0x00002620
        /*1b7c*/ 	.word	0x000000ff
        /*1b80*/ 	.word	0x00000000
        /*1b84*/ 	.short	0x0100
        /*1b86*/ 	.byte	0x0b
	.zero		1


	//   ....[1]....
        /*1b88*/ 	.word	0x000096b0
        /*1b8c*/ 	.word	0x000000ff
        /*1b90*/ 	.word	0x00024008
        /*1b94*/ 	.short	0x0100
        /*1b96*/ 	.byte	0x09
	.zero		1


	//   ....[2]....
        /*1b98*/ 	.word	0x0000c9d0
        /*1b9c*/ 	.word	0x000000ff
        /*1ba0*/ 	.word	0x00000000
        /*1ba4*/ 	.short	0x010a
        /*1ba6*/ 	.byte	0x0b
	.zero		1


	//   ....[3]....
        /*1ba8*/ 	.word	0x00010d30
        /*1bac*/ 	.word	0x000000ff
        /*1bb0*/ 	.word	0x00000000
        /*1bb4*/ 	.short	0x010a
        /*1bb6*/ 	.byte	0x0b
	.zero		1


	//   ....[4]....
        /*1bb8*/ 	.word	0x00010e30
        /*1bbc*/ 	.word	0x000000ff
        /*1bc0*/ 	.word	0x00024000
        /*1bc4*/ 	.short	0x0108
        /*1bc6*/ 	.byte	0x09
	.zero		1


	//   ....[5]....
        /*1bc8*/ 	.word	0x00010f10
        /*1bcc*/ 	.word	0x000000ff
        /*1bd0*/ 	.word	0x00024008
        /*1bd4*/ 	.short	0x0108
        /*1bd6*/ 	.byte	0x09
	.zero		1


	//   ....[6]....
        /*1bd8*/ 	.word	0x00015100
        /*1bdc*/ 	.word	0x000000ff
        /*1be0*/ 	.word	0x00000000
        /*1be4*/ 	.short	0x010a
        /*1be6*/ 	.byte	0x0b
	.zero		1


	//   ....[7]....
        /*1be8*/ 	.word	0x00015130
        /*1bec*/ 	.word	0x000000ff
        /*1bf0*/ 	.word	0x00000000
        /*1bf4*/ 	.short	0x010a
        /*1bf6*/ 	.byte	0x0b
	.zero		1


	//----- nvinfo : EIATTR_NUM_MBARRIERS
	.align		4
.L_56:
        /*1bf8*/ 	.byte	0x03, 0x38
        /*1bfa*/ 	.short	0x0002


	//----- nvinfo : EIATTR_EXIT_INSTR_OFFSETS
	.align		4
        /*1bfc*/ 	.byte	0x04, 0x1c
        /*1bfe*/ 	.short	(.L_58 - .L_57)


	//   ....[0]....
.L_57:
        /*1c00*/ 	.word	0x000150f0


	//----- nvinfo : EIATTR_REQNTID
	.align		4
.L_58:
        /*1c04*/ 	.byte	0x04, 0x10
        /*1c06*/ 	.short	(.L_60 - .L_59)
.L_59:
        /*1c08*/ 	.word	0x00000100
        /*1c0c*/ 	.word	0x00000001
        /*1c10*/ 	.word	0x00000001


	//----- nvinfo : EIATTR_CRS_STACK_SIZE
	.align		4
.L_60:
        /*1c14*/ 	.byte	0x04, 0x1e
        /*1c16*/ 	.short	(.L_62 - .L_61)
.L_61:
        /*1c18*/ 	.word	0x00000000


	//----- nvinfo : EIATTR_CBANK_PARAM_SIZE
	.align		4
.L_62:
        /*1c1c*/ 	.byte	0x03, 0x19
        /*1c1e*/ 	.short	0x0050


	//----- nvinfo : EIATTR_PARAM_CBANK
	.align		4
        /*1c20*/ 	.byte	0x04, 0x0a
        /*1c22*/ 	.short	(.L_64 - .L_63)
	.align		4
.L_63:
        /*1c24*/ 	.word	index@(.nv.constant0.matmul_kernel)
        /*1c28*/ 	.short	0x0380
        /*1c2a*/ 	.short	0x0050


	//----- nvinfo : EIATTR_SW_WAR
	.align		4
.L_64:
        /*1c2c*/ 	.byte	0x04, 0x36
        /*1c2e*/ 	.short	(.L_66 - .L_65)
.L_65:
        /*1c30*/ 	.word	0x00000008
.L_66:


//--------------------- .nv.compat                --------------------------
	.section	.nv.compat,"",@"SHT_CUDA_COMPAT_INFO"
	.align	4
        /*0000*/ 	.byte	0x02, 0x02, 0x02, 0x00, 0x02, 0x05, 0x05, 0x00, 0x02, 0x03, 0x00, 0x00, 0x02, 0x06, 0x01, 0x00


//--------------------- .nv.callgraph             --------------------------
	.section	.nv.callgraph,"",@"SHT_CUDA_CALLGRAPH"
	.align	4
	.sectionentsize	8
	.align		4
        /*0000*/ 	.word	0x00000000
	.align		4
        /*0004*/ 	.word	0xffffffff
	.align		4
        /*0008*/ 	.word	0x00000000
	.align		4
        /*000c*/ 	.word	0xfffffffe
	.align		4
        /*0010*/ 	.word	0x00000000
	.align		4
        /*0014*/ 	.word	0xfffffffd
	.align		4
        /*0018*/ 	.word	0x00000000
	.align		4
        /*001c*/ 	.word	0xfffffffc


//--------------------- .text.matmul_kernel       --------------------------
	.section	.text.matmul_kernel,"ax",@progbits
	.align	128
        .global         matmul_kernel
        .type           matmul_kernel,@function
        .size           matmul_kernel,(.L_x_20 - matmul_kernel)
        .other          matmul_kernel,@"STO_CUDA_ENTRY STV_DEFAULT"
matmul_kernel:
.text.matmul_kernel:
[----:B------:R-:W0:Y:S01]  /*0000*/  LDC R1, c[0x0][0x37c] ;  /* 0x0000df00ff017b82 */ /* 0x000e220000000800 */
[----:B------:R-:W1:Y:S01]  /*0010*/  S2R R0, SR_TID.X ;  /* 0x0000000000007919 */ /* 0x000e620000002100 */
[----:B0-----:R-:W-:Y:S01]  /*0020*/  VIADD R1, R1, 0xfffffaa0 ;  /* 0xfffffaa001017836 */ /* 0x001fe20000000000 */
[----:B------:R-:W0:Y:S01]  /*0030*/  LDCU.64 UR20, c[0x0][0x358] ;  /* 0x00006b00ff1477ac */ /* 0x000e220008000a00 */
[----:B-1----:R-:W-:-:S13]  /*0040*/  ISETP.GE.U32.AND P0, PT, R0, 0x20, PT ;  /* 0x000000200000780c */ /* 0x002fda0003f06070 */
[----:B------:R-:W-:Y:S02]  /*0050*/  VOTEU.ANY UP0, P0 ;  /* 0x0000000000ff7886 */ /* 0x000fe40000000100 */
[----:B------:R-:W-:Y:S05]  /*0060*/  BRA.U UP0, `(.L_x_0) ;  /* 0x0000000100b87547 */ /* 0x000fea000b800000 */
[----:B------:R-:W1:Y:S01]  /*0070*/  S2UR UR6, SR_CgaCtaId ;  /* 0x00000000000679c3 */ /* 0x000e620000008800 */
[----:B------:R-:W-:Y:S01]  /*0080*/  NOP ;  /* 0x0000000000007918 */ /* 0x000fe20000000000 */
[----:B------:R-:W-:Y:S02]  /*0090*/  UMOV UR4, 0x40 ;  /* 0x0000004000047882 */ /* 0x000fe40000000000 */
[----:B-1----:R-:W-:-:S09]  /*00a0*/  ULEA UR4, UR6, UR4, 0x18 ;  /* 0x0000000406047291 */ /* 0x002fd2000f8ec0ff */
[----:B------:R-:W1:Y:S01]  /*00b0*/  LDS.U8 R0, [UR4] ;  /* 0x00000004ff007984 */ /* 0x000e620008000000 */
[----:B------:R-:W-:Y:S02]  /*00c0*/  UMOV UR4, 0x400 ;  /* 0x0000040000047882 */ /* 0x000fe40000000000 */
[----:B------:R-:W-:Y:S01]  /*00d0*/  ULEA UR4, UR6, UR4, 0x18 ;  /* 0x0000000406047291 */ /* 0x000fe2000f8ec0ff */
[----:B-1----:R-:W-:-:S13]  /*00e0*/  ISETP.NE.AND P0, PT, R0, RZ, PT ;  /* 0x000000ff0000720c */ /* 0x002fda0003f05270 */
[----:B------:R-:W-:Y:S05]  /*00f0*/  @P0 BRA `(.L_x_1) ;  /* 0x00000000007c0947 */ /* 0x000fea0003800000 */
[----:B------:R-:W-:-:S13]  /*0100*/  ELECT P0, URZ, PT ;  /* 0x0000000000ff782f */ /* 0x000fda0003800000 */
[----:B------:R-:W-:Y:S05]  /*0110*/  @!P0 BRA `(.L_x_2) ;  /* 0x0000000000848947 */ /* 0x000fea0003800000 */
[----:B------:R-:W-:Y:S01]  /*0120*/  UMOV UR5, 0x8 ;  /* 0x0000000800057882 */ /* 0x000fe20000000000 */
[----:B------:R-:W-:Y:S02]  /*0130*/  IMAD.MOV.U32 R4, RZ, RZ, 0x1 ;  /* 0x00000001ff047424 */ /* 0x000fe400078e00ff */
[----:B------:R-:W-:Y:S02]  /*0140*/  IMAD.MOV.U32 R5, RZ, RZ, 0xff ;  /* 0x000000ffff057424 */ /* 0x000fe400078e00ff */
[----:B------:R-:W-:Y:S04]  /*0150*/  DEPBAR.LE SB1, 0x36 ;  /* 0x00009d800000791a */ /* 0x000fe80000000000 */
[----:B------:R-:W1:Y:S02]  /*0160*/  UTCATOMSWS.FIND_AND_SET.ALIGN UP1, UR5, UR5 ;  /* 0x00000005000575e3 */ /* 0x000e640008020800 */
[----:B-1----:R-:W-:-:S04]  /*0170*/  PLOP3.LUT P0, PT, PT, PT, UP1, 0x80, 0x8 ;  /* 0x000000000008781c */ /* 0x002fc80003f0f018 */
[----:B------:R-:W-:-:S04]  /*0180*/  SEL R0, RZ, 0xffffffff, !P0 ;  /* 0xffffffffff007807 */ /* 0x000fc80004000000 */
[----:B------:R-:W-:Y:S01]  /*0190*/  ISETP.NE.AND P0, PT, R0, RZ, PT ;  /* 0x000000ff0000720c */ /* 0x000fe20003f05270 */
[----:B------:R-:W-:-:S12]  /*01a0*/  IMAD.U32 R0, RZ, RZ, UR5 ;  /* 0x00000005ff007e24 */ /* 0x000fd8000f8e00ff */
[----:B------:R-:W-:Y:S05]  /*01b0*/  @P0 BRA `(.L_x_3) ;  /* 0x0000000000240947 */ /* 0x000fea0003800000 */
.L_x_4:
[----:B------:R-:W-:Y:S05]  /*01c0*/  NANOSLEEP 0x64 ;  /* 0x000000640000795d */ /* 0x000fea0003800000 */
[----:B------:R-:W-:-:S05]  /*01d0*/  UMOV UR5, 0x8 ;  /* 0x0000000800057882 */ /* 0x000fca0000000000 */
[----:B------:R-:W-:Y:S04]  /*01e0*/  DEPBAR.LE SB1, 0x36 ;  /* 0x00009d800000791a */ /* 0x000fe80000000000 */
[----:B------:R-:W1:Y:S02]  /*01f0*/  UTCATOMSWS.FIND_AND_SET.ALIGN UP1, UR5, UR5 ;  /* 0x00000005000575e3 */ /* 0x000e640008020800 */
[----:B-1----:R-:W-:-:S04]  /*0200*/  PLOP3.LUT P0, PT, PT, PT, UP1, 0x80, 0x8 ;  /* 0x000000000008781c */ /* 0x002fc80003f0f018 */
[----:B------:R-:W-:-:S04]  /*0210*/  SEL R0, RZ, 0xffffffff, !P0 ;  /* 0xffffffffff007807 */ /* 0x000fc80004000000 */
[----:B------:R-:W-:Y:S01]  /*0220*/  ISETP.NE.AND P0, PT, R0, RZ, PT ;  /* 0x000000ff0000720c */ /* 0x000fe20003f05270 */
[----:B------:R-:W-:-:S12]  /*0230*/  IMAD.U32 R0, RZ, RZ, UR5 ;  /* 0x00000005ff007e24 */ /* 0x000fd8000f8e00ff */
[----:B------:R-:W-:Y:S05]  /*0240*/  @!P0 BRA `(.L_x_4) ;  /* 0xfffffffc00dc8947 */ /* 0x000fea000383ffff */
.L_x_3:
[C---:B------:R-:W-:Y:S01]  /*0250*/  VIADD R3, R0.reuse, 0x10 ;  /* 0x0000001000037836 */ /* 0x040fe20000000000 */
[----:B------:R-:W-:Y:S01]  /*0260*/  UMOV UR5, 0x50 ;  /* 0x0000005000057882 */ /* 0x000fe20000000000 */
[----:B------:R-:W-:Y:S01]  /*0270*/  SHF.L.U32 R2, R5, R0, RZ ;  /* 0x0000000005027219 */ /* 0x000fe200000006ff */
[----:B------:R-:W-:Y:S01]  /*0280*/  ULEA UR5, UR6, UR5, 0x18 ;  /* 0x0000000506057291 */ /* 0x000fe2000f8ec0ff */
[----:B------:R-:W-:Y:S01]  /*0290*/  IMAD.SHL.U32 R0, R0, 0x20, RZ ;  /* 0x0000002000007824 */ /* 0x000fe200078e00ff */
[----:B------:R-:W-:-:S04]  /*02a0*/  SHF.L.U32 R3, R4, R3, RZ ;  /* 0x0000000304037219 */ /* 0x000fc800000006ff */
[----:B------:R-:W-:-:S05]  /*02b0*/  LOP3.LUT R2, R3, R2, RZ, 0xfc, !PT ;  /* 0x0000000203027212 */ /* 0x000fca00078efcff */
[----:B------:R1:W-:Y:S04]  /*02c0*/  ATOMS.OR RZ, [UR5], R2 ;  /* 0x00000002ffff798c */ /* 0x0003e8000b000005 */
[----:B------:R1:W-:Y:S01]  /*02d0*/  STS [UR4], R0 ;  /* 0x00000000ff007988 */ /* 0x0003e20008000804 */
[----:B------:R-:W-:Y:S05]  /*02e0*/  BRA `(.L_x_2) ;  /* 0x0000000000107947 */ /* 0x000fea0003800000 */
.L_x_1:
[----:B------:R-:W-:Y:S01]  /*02f0*/  IMAD.MOV.U32 R0, RZ, RZ, -0x1 ;  /* 0xffffffffff007424 */ /* 0x000fe200078e00ff */
[----:B------:R-:W-:-:S04]  /*0300*/  MOV R2, 0x330 ;  /* 0x0000033000027802 */ /* 0x000fc80000000f00 */
[----:B------:R1:W-:Y:S03]  /*0310*/  STS [UR4], R0 ;  /* 0x00000000ff007988 */ /* 0x0003e60008000804 */
[----:B01----:R-:W-:Y:S05]  /*0320*/  CALL.REL.NOINC `($__internal_1_$__cuda_sm10x_tcgen05_guardrail_trap_phase_invalid_during_alloc) ;  /* 0x0000014c00987944 */ /* 0x003fea0003c00000 */
.L_x_2:
[----:B------:R-:W-:Y:S05]  /*0330*/  WARPSYNC.ALL ;  /* 0x0000000000007948 */ /* 0x000fea0003800000 */
[----:B------:R-:W-:Y:S01]  /*0340*/  NOP ;  /* 0x0000000000007918 */ /* 0x000fe20000000000 */
.L_x_0:
[----:B------:R-:W2:Y:S01]  /*0350*/  LDC.64 R26, c[0x0][0x398] ;  /* 0x0000e600ff1a7b82 */ /* 0x000ea20000000a00 */
[----:B------:R-:W3:Y:S01]  /*0360*/  S2R R10, SR_CTAID.X ;  /* 0x00000000000a7919 */ /* 0x000ee20000002500 */
[----:B------:R-:W-:Y:S01]  /*0370*/  UMOV UR9, 0x400 ;  /* 0x0000040000097882 */ /* 0x000fe20000000000 */
[----:B------:R-:W-:Y:S01]  /*0380*/  PRMT R197, RZ, 0x7610, R197 ;  /* 0x00007610ffc57816 */ /* 0x000fe200000000c5 */
[----:B------:R-:W-:Y:S01]  /*0390*/  UMOV UR6, 0x1 ;  /* 0x0000000100067882 */ /* 0x000fe20000000000 */
[----:B------:R-:W4:Y:S01]  /*03a0*/  S2R R18, SR_TID.X ;  /* 0x0000000000127919 */ /* 0x000f220000002100 */
[----:B------:R-:W-:Y:S01]  /*03b0*/  PRMT R201, RZ, 0x7610, R201 ;  /* 0x00007610ffc97816 */ /* 0x000fe200000000c9 */
[----:B------:R-:W1:Y:S01]  /*03c0*/  LDCU.128 UR16, c[0x0][0x380] ;  /* 0x00007000ff1077ac */ /* 0x000e620008000c00 */
[----:B------:R-:W5:Y:S08]  /*03d0*/  S2UR UR4, SR_CgaCtaId ;  /* 0x00000000000479c3 */ /* 0x000f700000008800 */
[----:B------:R-:W0:Y:S01]  /*03e0*/  LDC.64 R22, c[0x0][0x3a0] ;  /* 0x0000e800ff167b82 */ /* 0x000e220000000a00 */
[----:B-12---:R-:W-:-:S07]  /*03f0*/  VIADD R0, R27, 0x1ff ;  /* 0x000001ff1b007836 */ /* 0x006fce0000000000 */
[----:B------:R-:W1:Y:S01]  /*0400*/  LDC.64 R250, c[0x0][0x3a8] ;  /* 0x0000ea00fffa7b82 */ /* 0x000e620000000a00 */
[----:B------:R-:W-:Y:S01]  /*0410*/  SHF.R.S32.HI R3, RZ, 0x1f, R0 ;  /* 0x0000001fff037819 */ /* 0x000fe20000011400 */
[----:B-----5:R-:W-:-:S03]  /*0420*/  ULEA UR9, UR4, UR9, 0x18 ;  /* 0x0000000904097291 */ /* 0x020fc6000f8ec0ff */
[----:B------:R-:W-:Y:S02]  /*0430*/  LEA.HI R3, R3, R0, RZ, 0x9 ;  /* 0x0000000003037211 */ /* 0x000fe400078f48ff */
[----:B---3--:R-:W-:Y:S01]  /*0440*/  IABS R6, R10 ;  /* 0x0000000a00067213 */ /* 0x008fe20000000000 */
[----:B------:R-:W-:Y:S01]  /*0450*/  UIADD3 UR11, UPT, UPT, UR9, 0x24000, URZ ;  /* 0x00024000090b7890 */ /* 0x000fe2000fffe0ff */
[----:B------:R-:W-:Y:S02]  /*0460*/  SHF.R.S32.HI R3, RZ, 0x9, R3 ;  /* 0x00000009ff037819 */ /* 0x000fe40000011403 */
[----:B----4-:R-:W-:Y:S01]  /*0470*/  SHF.R.U32.HI R231, RZ, 0x5, R18 ;  /* 0x00000005ffe77819 */ /* 0x010fe20000011612 */
[----:B0-----:R-:W-:Y:S01]  /*0480*/  IMAD.MOV.U32 R117, RZ, RZ, R22 ;  /* 0x000000ffff757224 */ /* 0x001fe200078e0016 */
[C---:B------:R-:W-:Y:S01]  /*0490*/  LOP3.LUT R102, R18.reuse, 0x3f, RZ, 0xc0, !PT ;  /* 0x0000003f12667812 */ /* 0x040fe200078ec0ff */
[----:B------:R-:W-:Y:S01]  /*04a0*/  IMAD.SHL.U32 R5, R3, 0x8, RZ ;  /* 0x0000000803057824 */ /* 0x000fe200078e00ff */
[----:B------:R-:W-:-:S04]  /*04b0*/  LOP3.LUT R232, R18, 0xff, RZ, 0xc0, !PT ;  /* 0x000000ff12e87812 */ /* 0x000fc800078ec0ff */
[-C--:B------:R-:W-:Y:S02]  /*04c0*/  IABS R7, R5.reuse ;  /* 0x0000000500077213 */ /* 0x080fe40000000000 */
[----:B------:R-:W-:Y:S02]  /*04d0*/  IABS R8, R5 ;  /* 0x0000000500087213 */ /* 0x000fe40000000000 */
[----:B------:R-:W0:Y:S08]  /*04e0*/  I2F.RP R0, R7 ;  /* 0x0000000700007306 */ /* 0x000e300000209400 */
[----:B0-----:R-:W0:Y:S02]  /*04f0*/  MUFU.RCP R0, R0 ;  /* 0x0000000000007308 */ /* 0x001e240000001000 */
[----:B0-----:R-:W-:-:S02]  /*0500*/  VIADD R2, R0, 0xffffffe ;  /* 0x0ffffffe00027836 */ /* 0x001fc40000000000 */
[----:B------:R-:W-:-:S04]  /*0510*/  IMAD.MOV R0, RZ, RZ, -R8 ;  /* 0x000000ffff007224 */ /* 0x000fc800078e0a08 */
[----:B------:R0:W2:Y:S02]  /*0520*/  F2I.FTZ.U32.TRUNC.NTZ R3, R2 ;  /* 0x0000000200037305 */ /* 0x0000a4000021f000 */
[----:B0-----:R-:W-:Y:S02]  /*0530*/  IMAD.MOV.U32 R2, RZ, RZ, RZ ;  /* 0x000000ffff027224 */ /* 0x001fe400078e00ff */
[----:B--2---:R-:W-:-:S04]  /*0540*/  IMAD.MOV R4, RZ, RZ, -R3 ;  /* 0x000000ffff047224 */ /* 0x004fc800078e0a03 */
[----:B------:R-:W-:Y:S02]  /*0550*/  IMAD R9, R4, R7, RZ ;  /* 0x0000000704097224 */ /* 0x000fe400078e02ff */
[----:B------:R-:W-:Y:S02]  /*0560*/  IMAD.MOV.U32 R4, RZ, RZ, R6 ;  /* 0x000000ffff047224 */ /* 0x000fe400078e0006 */
[----:B------:R-:W-:-:S06]  /*0570*/  IMAD.HI.U32 R3, R3, R9, R2 ;  /* 0x0000000903037227 */ /* 0x000fcc00078e0002 */
[----:B------:R-:W-:-:S04]  /*0580*/  IMAD.HI.U32 R3, R3, R4, RZ ;  /* 0x0000000403037227 */ /* 0x000fc800078e00ff */
[----:B------:R-:W-:Y:S01]  /*0590*/  IMAD R0, R3, R0, R4 ;  /* 0x0000000003007224 */ /* 0x000fe200078e0204 */
[----:B------:R-:W-:Y:S01]  /*05a0*/  IABS R4, R27 ;  /* 0x0000001b00047213 */ /* 0x000fe20000000000 */
[----:B------:R-:W-:Y:S03]  /*05b0*/  BAR.SYNC.DEFER_BLOCKING 0x0 ;  /* 0x0000000000007b1d */ /* 0x000fe60000010000 */
[----:B------:R-:W-:-:S13]  /*05c0*/  ISETP.GT.U32.AND P1, PT, R7, R0, PT ;  /* 0x000000000700720c */ /* 0x000fda0003f24070 */
[----:B------:R-:W-:Y:S02]  /*05d0*/  @!P1 IMAD.IADD R0, R0, 0x1, -R7 ;  /* 0x0000000100009824 */ /* 0x000fe400078e0a07 */
[----:B------:R-:W-:Y:S01]  /*05e0*/  @!P1 VIADD R3, R3, 0x1 ;  /* 0x0000000103039836 */ /* 0x000fe20000000000 */
[----:B------:R-:W-:Y:S02]  /*05f0*/  ISETP.NE.AND P1, PT, R5, RZ, PT ;  /* 0x000000ff0500720c */ /* 0x000fe40003f25270 */
[----:B------:R-:W-:Y:S02]  /*0600*/  ISETP.GE.U32.AND P0, PT, R0, R7, PT ;  /* 0x000000070000720c */ /* 0x000fe40003f06070 */
[----:B------:R-:W-:-:S04]  /*0610*/  LOP3.LUT R0, R10, R5, RZ, 0x3c, !PT ;  /* 0x000000050a007212 */ /* 0x000fc800078e3cff */
[----:B------:R-:W-:Y:S01]  /*0620*/  ISETP.GE.AND P2, PT, R0, RZ, PT ;  /* 0x000000ff0000720c */ /* 0x000fe20003f46270 */
[----:B------:R-:W-:-:S06]  /*0630*/  VIADD R0, R26, 0x3f ;  /* 0x0000003f1a007836 */ /* 0x000fcc0000000000 */
[----:B------:R-:W-:-:S04]  /*0640*/  @P0 VIADD R3, R3, 0x1 ;  /* 0x0000000103030836 */ /* 0x000fc80000000000 */
[----:B------:R-:W-:Y:S01]  /*0650*/  IMAD.MOV.U32 R2, RZ, RZ, R3 ;  /* 0x000000ffff027224 */ /* 0x000fe200078e0003 */
[----:B------:R-:W-:-:S03]  /*0660*/  SHF.R.S32.HI R3, RZ, 0x1f, R0 ;  /* 0x0000001fff037819 */ /* 0x000fc60000011400 */
[----:B------:R-:W-:Y:S01]  /*0670*/  @!P2 IMAD.MOV R2, RZ, RZ, -R2 ;  /* 0x000000ffff02a224 */ /* 0x000fe200078e0a02 */
[----:B------:R-:W-:Y:S02]  /*0680*/  @!P1 LOP3.LUT R2, RZ, R5, RZ, 0x33, !PT ;  /* 0x00000005ff029212 */ /* 0x000fe400078e33ff */
[----:B------:R-:W-:-:S03]  /*0690*/  LEA.HI R3, R3, R0, RZ, 0x6 ;  /* 0x0000000003037211 */ /* 0x000fc600078f30ff */
[----:B------:R-:W-:Y:S02]  /*06a0*/  IMAD.SHL.U32 R12, R2, 0x8, RZ ;  /* 0x00000008020c7824 */ /* 0x000fe400078e00ff */
[----:B------:R-:W-:-:S03]  /*06b0*/  IMAD.MOV R2, RZ, RZ, -R2 ;  /* 0x000000ffff027224 */ /* 0x000fc600078e0a02 */
[----:B------:R-:W-:Y:S01]  /*06c0*/  LEA.HI.SX32 R3, R3, -R12, 0x1a ;  /* 0x8000000c03037211 */ /* 0x000fe200078fd2ff */
[----:B------:R-:W-:Y:S02]  /*06d0*/  IMAD R14, R5, R2, R10 ;  /* 0x00000002050e7224 */ /* 0x000fe400078e020a */
[----:B------:R-:W-:Y:S01]  /*06e0*/  I2F.RP R2, R4 ;  /* 0x0000000400027306 */ /* 0x000fe20000209400 */
[----:B------:R-:W-:Y:S02]  /*06f0*/  VIMNMX R17, PT, PT, R3, 0x8, PT ;  /* 0x0000000803117848 */ /* 0x000fe40003fe0100 */
[----:B------:R-:W-:Y:S02]  /*0700*/  IABS R3, R26 ;  /* 0x0000001a00037213 */ /* 0x000fe40000000000 */
[-C--:B------:R-:W-:Y:S02]  /*0710*/  IABS R9, R17.reuse ;  /* 0x0000001100097213 */ /* 0x080fe40000000000 */
[----:B------:R-:W-:Y:S01]  /*0720*/  IABS R10, R17 ;  /* 0x00000011000a7213 */ /* 0x000fe20000000000 */
[----:B------:R-:W0:Y:S08]  /*0730*/  I2F.RP R8, R3 ;  /* 0x0000000300087306 */ /* 0x000e300000209400 */
[----:B------:R-:W2:Y:S08]  /*0740*/  I2F.RP R0, R9 ;  /* 0x0000000900007306 */ /* 0x000eb00000209400 */
[----:B0-----:R-:W-:Y:S08]  /*0750*/  MUFU.RCP R8, R8 ;  /* 0x0000000800087308 */ /* 0x001ff00000001000 */
[----:B--2---:R-:W0:Y:S08]  /*0760*/  MUFU.RCP R0, R0 ;  /* 0x0000000000007308 */ /* 0x004e300000001000 */
[----:B------:R-:W2:Y:S01]  /*0770*/  MUFU.RCP R2, R2 ;  /* 0x0000000200027308 */ /* 0x000ea20000001000 */
[----:B0-----:R-:W-:-:S07]  /*0780*/  VIADD R6, R0, 0xffffffe ;  /* 0x0ffffffe00067836 */ /* 0x001fce0000000000 */
[----:B------:R0:W3:Y:S01]  /*0790*/  F2I.FTZ.U32.TRUNC.NTZ R7, R6 ;  /* 0x0000000600077305 */ /* 0x0000e2000021f000 */
[----:B--2---:R-:W-:Y:S02]  /*07a0*/  VIADD R34, R2, 0xffffffe ;  /* 0x0ffffffe02227836 */ /* 0x004fe40000000000 */
[----:B------:R-:W-:-:S05]  /*07b0*/  IMAD.SHL.U32 R2, R231, 0x20, RZ ;  /* 0x00000020e7027824 */ /* 0x000fca00078e00ff */
[----:B------:R2:W4:Y:S01]  /*07c0*/  F2I.FTZ.U32.TRUNC.NTZ R35, R34 ;  /* 0x0000002200237305 */ /* 0x000522000021f000 */
[----:B0-----:R-:W-:Y:S01]  /*07d0*/  IMAD.MOV.U32 R6, RZ, RZ, RZ ;  /* 0x000000ffff067224 */ /* 0x001fe200078e00ff */
[----:B------:R-:W-:Y:S01]  /*07e0*/  LOP3.LUT R2, R2, 0x80, RZ, 0xc0, !PT ;  /* 0x0000008002027812 */ /* 0x000fe200078ec0ff */
[----:B---3--:R-:W-:-:S03]  /*07f0*/  IMAD.MOV R0, RZ, RZ, -R7 ;  /* 0x000000ffff007224 */ /* 0x008fc600078e0a07 */
[----:B------:R-:W-:Y:S01]  /*0800*/  R2UR UR10, R2 ;  /* 0x00000000020a72ca */ /* 0x000fe200000e0000 */
[----:B--2---:R-:W-:Y:S01]  /*0810*/  IMAD.MOV.U32 R34, RZ, RZ, RZ ;  /* 0x000000ffff227224 */ /* 0x004fe200078e00ff */
[----:B------:R-:W-:Y:S01]  /*0820*/  SHF.R.U32.HI R2, RZ, 0x6, R18 ;  /* 0x00000006ff027819 */ /* 0x000fe20000011612 */
[----:B------:R-:W-:Y:S01]  /*0830*/  IMAD R5, R0, R9, RZ ;  /* 0x0000000900057224 */ /* 0x000fe200078e02ff */
[----:B------:R-:W-:Y:S02]  /*0840*/  IABS R0, R14 ;  /* 0x0000000e00007213 */ /* 0x000fe40000000000 */
[----:B------:R-:W-:Y:S01]  /*0850*/  SGXT.U32 R2, R2, 0x2 ;  /* 0x000000020202781a */ /* 0x000fe20000000000 */
[----:B------:R-:W-:-:S04]  /*0860*/  IMAD.HI.U32 R6, R7, R5, R6 ;  /* 0x0000000507067227 */ /* 0x000fc800078e0006 */
[----:B------:R-:W-:Y:S02]  /*0870*/  IMAD.MOV.U32 R5, RZ, RZ, R0 ;  /* 0x000000ffff057224 */ /* 0x000fe400078e0000 */
[----:B------:R-:W-:Y:S02]  /*0880*/  IMAD.MOV R0, RZ, RZ, -R10 ;  /* 0x000000ffff007224 */ /* 0x000fe400078e0a0a */
[----:B------:R-:W-:Y:S01]  /*0890*/  IMAD.HI.U32 R6, R6, R5, RZ ;  /* 0x0000000506067227 */ /* 0x000fe200078e00ff */
[----:B------:R-:W0:Y:S03]  /*08a0*/  LDS R10, [UR9] ;  /* 0x00000009ff0a7984 */ /* 0x000e260008000800 */
[----:B------:R-:W-:Y:S02]  /*08b0*/  IMAD R0, R6, R0, R5 ;  /* 0x0000000006007224 */ /* 0x000fe400078e0205 */
[----:B------:R-:W-:-:S02]  /*08c0*/  VIADD R7, R8, 0xffffffe ;  /* 0x0ffffffe08077836 */ /* 0x000fc40000000000 */
[----:B------:R-:W-:Y:S01]  /*08d0*/  IMAD.SHL.U32 R5, R231, 0x200000, RZ ;  /* 0x00200000e7057824 */ /* 0x000fe200078e00ff */
[----:B------:R-:W-:Y:S01]  /*08e0*/  BAR.SYNC.DEFER_BLOCKING 0x0 ;  /* 0x0000000000007b1d */ /* 0x000fe20000010000 */
[----:B------:R-:W-:Y:S01]  /*08f0*/  ISETP.GT.U32.AND P1, PT, R9, R0, PT ;  /* 0x000000000900720c */ /* 0x000fe20003f24070 */
[----:B----4-:R-:W-:Y:S02]  /*0900*/  IMAD.MOV R11, RZ, RZ, -R35 ;  /* 0x000000ffff0b7224 */ /* 0x010fe400078e0a23 */
[----:B------:R-:W-:Y:S02]  /*0910*/  LOP3.LUT R5, R5, 0x600000, RZ, 0xc0, !PT ;  /* 0x0060000005057812 */ /* 0x000fe400078ec0ff */
[----:B------:R-:W2:Y:S01]  /*0920*/  F2I.FTZ.U32.TRUNC.NTZ R7, R7 ;  /* 0x0000000700077305 */ /* 0x000ea2000021f000 */
[----:B------:R-:W-:Y:S01]  /*0930*/  IMAD R11, R11, R4, RZ ;  /* 0x000000040b0b7224 */ /* 0x000fe200078e02ff */
[----:B------:R-:W-:-:S03]  /*0940*/  R2UR UR5, R5 ;  /* 0x00000000050572ca */ /* 0x000fc600000e0000 */
[----:B------:R-:W-:-:S04]  /*0950*/  IMAD.HI.U32 R34, R35, R11, R34 ;  /* 0x0000000b23227227 */ /* 0x000fc800078e0022 */
[----:B------:R-:W-:Y:S02]  /*0960*/  @!P1 IMAD.IADD R0, R0, 0x1, -R9 ;  /* 0x0000000100009824 */ /* 0x000fe400078e0a09 */
[----:B------:R-:W-:Y:S01]  /*0970*/  @!P1 VIADD R6, R6, 0x1 ;  /* 0x0000000106069836 */ /* 0x000fe20000000000 */
[----:B------:R-:W-:Y:S02]  /*0980*/  ISETP.NE.AND P1, PT, R17, RZ, PT ;  /* 0x000000ff1100720c */ /* 0x000fe40003f25270 */
[----:B------:R-:W-:Y:S02]  /*0990*/  ISETP.GE.U32.AND P0, PT, R0, R9, PT ;  /* 0x000000090000720c */ /* 0x000fe40003f06070 */
[----:B------:R-:W-:-:S04]  /*09a0*/  LOP3.LUT R0, R14, R17, RZ, 0x3c, !PT ;  /* 0x000000110e007212 */ /* 0x000fc800078e3cff */
[----:B------:R-:W-:Y:S01]  /*09b0*/  ISETP.GE.AND P2, PT, R0, RZ, PT ;  /* 0x000000ff0000720c */ /* 0x000fe20003f46270 */
[----:B--2---:R-:W-:-:S04]  /*09c0*/  IMAD.MOV R0, RZ, RZ, -R7 ;  /* 0x000000ffff007224 */ /* 0x004fc800078e0a07 */
[----:B------:R-:W-:Y:S01]  /*09d0*/  IMAD R5, R0, R3, RZ ;  /* 0x0000000300057224 */ /* 0x000fe200078e02ff */
[----:B0-----:R-:W-:Y:S01]  /*09e0*/  R2UR UR8, R10 ;  /* 0x000000000a0872ca */ /* 0x001fe200000e0000 */
[----:B------:R-:W-:-:S04]  /*09f0*/  @P0 VIADD R6, R6, 0x1 ;  /* 0x0000000106060836 */ /* 0x000fc80000000000 */
[----:B------:R-:W-:Y:S02]  /*0a00*/  IMAD.MOV.U32 R8, RZ, RZ, R6 ;  /* 0x000000ffff087224 */ /* 0x000fe400078e0006 */
[----:B------:R-:W-:Y:S02]  /*0a10*/  IMAD.MOV.U32 R6, RZ, RZ, RZ ;  /* 0x000000ffff067224 */ /* 0x000fe400078e00ff */
[----:B------:R-:W-:Y:S01]  /*0a20*/  @!P2 IMAD.MOV R8, RZ, RZ, -R8 ;  /* 0x000000ffff08a224 */ /* 0x000fe200078e0a08 */
[----:B------:R-:W-:Y:S01]  /*0a30*/  @!P1 LOP3.LUT R8, RZ, R17, RZ, 0x33, !PT ;  /* 0x00000011ff089212 */ /* 0x000fe200078e33ff */
[----:B------:R-:W-:Y:S02]  /*0a40*/  IMAD.HI.U32 R5, R7, R5, R6 ;  /* 0x0000000507057227 */ /* 0x000fe400078e0006 */
[----:B------:R-:W-:Y:S02]  /*0a50*/  UIADD3 UR10, UPT, UPT, UR10, UR5, UR8 ;  /* 0x000000050a0a7290 */ /* 0x000fe4000fffe008 */
[----:B------:R-:W-:-:S02]  /*0a60*/  IMAD.SHL.U32 R9, R8, 0x200, RZ ;  /* 0x0000020008097824 */ /* 0x000fc400078e00ff */
[----:B------:R-:W-:-:S03]  /*0a70*/  IMAD.MOV R6, RZ, RZ, -R8 ;  /* 0x000000ffff067224 */ /* 0x000fc600078e0a08 */
[----:B------:R-:W-:Y:S01]  /*0a80*/  LOP3.LUT R0, R9, R2, RZ, 0xfc, !PT ;  /* 0x0000000209007212 */ /* 0x000fe200078efcff */
[----:B------:R-:W-:Y:S01]  /*0a90*/  IMAD R6, R17, R6, R14 ;  /* 0x0000000611067224 */ /* 0x000fe200078e020e */
[C---:B------:R-:W-:Y:S02]  /*0aa0*/  LOP3.LUT R100, R9.reuse, 0x10, R2, 0xfe, !PT ;  /* 0x0000001009647812 */ /* 0x040fe400078efe02 */
[----:B------:R-:W-:Y:S01]  /*0ab0*/  IABS R13, R0 ;  /* 0x00000000000d7213 */ /* 0x000fe20000000000 */
[----:B------:R-:W-:Y:S01]  /*0ac0*/  IMAD.IADD R6, R12, 0x1, R6 ;  /* 0x000000010c067824 */ /* 0x000fe200078e0206 */
[----:B------:R-:W-:Y:S02]  /*0ad0*/  IABS R15, R100 ;  /* 0x00000064000f7213 */ /* 0x000fe40000000000 */
[C-C-:B------:R-:W-:Y:S01]  /*0ae0*/  LOP3.LUT R101, R9.reuse, 0x8, R2.reuse, 0xfe, !PT ;  /* 0x0000000809657812 */ /* 0x140fe200078efe02 */
[----:B------:R-:W-:Y:S01]  /*0af0*/  IMAD.HI.U32 R7, R34, R13, RZ ;  /* 0x0000000d22077227 */ /* 0x000fe200078e00ff */
[----:B------:R-:W-:-:S02]  /*0b00*/  LOP3.LUT R97, R9, 0x4, R2, 0xfe, !PT ;  /* 0x0000000409617812 */ /* 0x000fc400078efe02 */
[----:B------:R-:W-:Y:S01]  /*0b10*/  IABS R73, R101 ;  /* 0x0000006500497213 */ /* 0x000fe20000000000 */
[----:B------:R-:W-:Y:S01]  /*0b20*/  IMAD.MOV R7, RZ, RZ, -R7 ;  /* 0x000000ffff077224 */ /* 0x000fe200078e0a07 */
[C-C-:B------:R-:W-:Y:S01]  /*0b30*/  LOP3.LUT R181, R9.reuse, 0x20, R2.reuse, 0xfe, !PT ;  /* 0x0000002009b57812 */ /* 0x140fe200078efe02 */
[----:B------:R-:W-:Y:S01]  /*0b40*/  IMAD.HI.U32 R10, R34, R15, RZ ;  /* 0x0000000f220a7227 */ /* 0x000fe200078e00ff */
[C-C-:B------:R-:W-:Y:S01]  /*0b50*/  LOP3.LUT R180, R9.reuse, 0x28, R2.reuse, 0xfe, !PT ;  /* 0x0000002809b47812 */ /* 0x140fe200078efe02 */
[----:B------:R-:W-:Y:S01]  /*0b60*/  STL [R1+0xe0], R101 ;  /* 0x0000e06501007387 */ /* 0x000fe20000100800 */
[C---:B------:R-:W-:Y:S01]  /*0b70*/  LOP3.LUT R98, R9.reuse, 0x38, R2, 0xfe, !PT ;  /* 0x0000003809627812 */ /* 0x040fe200078efe02 */
[----:B------:R-:W-:Y:S01]  /*0b80*/  IMAD R74, R4, R7, R13 ;  /* 0x00000007044a7224 */ /* 0x000fe200078e020d */
[----:B------:R-:W-:Y:S01]  /*0b90*/  IABS R13, R97 ;  /* 0x00000061000d7213 */ /* 0x000fe20000000000 */
[----:B------:R-:W-:Y:S01]  /*0ba0*/  IMAD.MOV R10, RZ, RZ, -R10 ;  /* 0x000000ffff0a7224 */ /* 0x000fe200078e0a0a */
[----:B------:R-:W-:Y:S01]  /*0bb0*/  IABS R69, R180 ;  /* 0x000000b400457213 */ /* 0x000fe20000000000 */
[----:B------:R-:W-:Y:S01]  /*0bc0*/  IMAD.HI.U32 R8, R34, R73, RZ ;  /* 0x0000004922087227 */ /* 0x000fe200078e00ff */
[----:B------:R-:W-:Y:S01]  /*0bd0*/  IABS R17, R98 ;  /* 0x0000006200117213 */ /* 0x000fe20000000000 */
[----:B------:R-:W-:Y:S01]  /*0be0*/  STL [R1+0x118], R100 ;  /* 0x0001186401007387 */ /* 0x000fe20000100800 */
[C---:B------:R-:W-:Y:S01]  /*0bf0*/  LOP3.LUT R96, R9.reuse, 0xc, R2, 0xfe, !PT ;  /* 0x0000000c09607812 */ /* 0x040fe200078efe02 */
[----:B------:R-:W-:Y:S01]  /*0c00*/  IMAD R72, R4, R10, R15 ;  /* 0x0000000a04487224 */ /* 0x000fe200078e020f */
[----:B------:R-:W-:Y:S01]  /*0c10*/  IABS R15, R181 ;  /* 0x000000b5000f7213 */ /* 0x000fe20000000000 */
[----:B------:R-:W-:Y:S01]  /*0c20*/  IMAD.MOV R8, RZ, RZ, -R8 ;  /* 0x000000ffff087224 */ /* 0x000fe200078e0a08 */
[----:B------:R-:W-:Y:S01]  /*0c30*/  LOP3.LUT R94, R9, 0x1c, R2, 0xfe, !PT ;  /* 0x0000001c095e7812 */ /* 0x000fe200078efe02 */
[----:B------:R-:W-:Y:S01]  /*0c40*/  IMAD.HI.U32 R7, R34, R13, RZ ;  /* 0x0000000d22077227 */ /* 0x000fe200078e00ff */
[----:B------:R-:W-:-:S02]  /*0c50*/  IABS R199, R96 ;  /* 0x0000006000c77213 */ /* 0x000fc40000000000 */
[C-C-:B------:R-:W-:Y:S01]  /*0c60*/  LOP3.LUT R95, R9.reuse, 0x14, R2.reuse, 0xfe, !PT ;  /* 0x00000014095f7812 */ /* 0x140fe200078efe02 */
[----:B------:R-:W-:Y:S01]  /*0c70*/  IMAD R73, R4, R8, R73 ;  /* 0x0000000804497224 */ /* 0x000fe200078e0249 */
[C-C-:B------:R-:W-:Y:S01]  /*0c80*/  LOP3.LUT R92, R9.reuse, 0x2c, R2.reuse, 0xfe, !PT ;  /* 0x0000002c095c7812 */ /* 0x140fe200078efe02 */
[----:B------:R-:W-:Y:S01]  /*0c90*/  IMAD.MOV R7, RZ, RZ, -R7 ;  /* 0x000000ffff077224 */ /* 0x000fe200078e0a07 */
[----:B------:R-:W-:Y:S01]  /*0ca0*/  IABS R61, R95 ;  /* 0x0000005f003d7213 */ /* 0x000fe20000000000 */
[C---:B------:R-:W-:Y:S01]  /*0cb0*/  IMAD.HI.U32 R8, R34.reuse, R15, RZ ;  /* 0x0000000f22087227 */ /* 0x040fe200078e00ff */
[C-C-:B------:R-:W-:Y:S02]  /*0cc0*/  LOP3.LUT R88, R9.reuse, 0x3c, R2.reuse, 0xfe, !PT ;  /* 0x0000003c09587812 */ /* 0x140fe400078efe02 */
[C-C-:B------:R-:W-:Y:S01]  /*0cd0*/  LOP3.LUT R99, R9.reuse, 0x18, R2.reuse, 0xfe, !PT ;  /* 0x0000001809637812 */ /* 0x140fe200078efe02 */
[----:B------:R-:W-:Y:S01]  /*0ce0*/  IMAD.HI.U32 R10, R34, R69, RZ ;  /* 0x00000045220a7227 */ /* 0x000fe200078e00ff */
[----:B------:R-:W-:-:S02]  /*0cf0*/  LOP3.LUT R90, R9, 0x34, R2, 0xfe, !PT ;  /* 0x00000034095a7812 */ /* 0x000fc400078efe02 */
[----:B------:R-:W-:Y:S01]  /*0d00*/  LOP3.LUT R177, R0, 0x40, RZ, 0xfc, !PT ;  /* 0x0000004000b17812 */ /* 0x000fe200078efcff */
[----:B------:R-:W-:Y:S01]  /*0d10*/  IMAD R198, R4, R7, R13 ;  /* 0x0000000704c67224 */ /* 0x000fe200078e020d */
[----:B------:R-:W-:Y:S01]  /*0d20*/  IABS R13, R94 ;  /* 0x0000005e000d7213 */ /* 0x000fe20000000000 */
[----:B------:R-:W-:Y:S01]  /*0d30*/  IMAD.HI.U32 R12, R34, R17, RZ ;  /* 0x00000011220c7227 */ /* 0x000fe200078e00ff */
[----:B------:R-:W-:Y:S01]  /*0d40*/  IABS R71, R99 ;  /* 0x0000006300477213 */ /* 0x000fe20000000000 */
[----:B------:R-:W-:Y:S01]  /*0d50*/  STL [R1+0x110], R99 ;  /* 0x0001106301007387 */ /* 0x000fe20000100800 */
[----:B------:R-:W-:Y:S01]  /*0d60*/  IABS R31, R90 ;  /* 0x0000005a001f7213 */ /* 0x000fe20000000000 */
[----:B------:R-:W-:Y:S01]  /*0d70*/  IMAD.MOV R8, RZ, RZ, -R8 ;  /* 0x000000ffff087224 */ /* 0x000fe200078e0a08 */
[C---:B------:R-:W-:Y:S01]  /*0d80*/  LOP3.LUT R179, R9.reuse, 0x30, R2, 0xfe, !PT ;  /* 0x0000003009b37812 */ /* 0x040fe200078efe02 */
[----:B------:R-:W-:Y:S01]  /*0d90*/  IMAD.MOV R10, RZ, RZ, -R10 ;  /* 0x000000ffff0a7224 */ /* 0x000fe200078e0a0a */
[----:B------:R-:W-:Y:S01]  /*0da0*/  LOP3.LUT R93, R9, 0x24, R2, 0xfe, !PT ;  /* 0x00000024095d7812 */ /* 0x000fe200078efe02 */
[----:B------:R-:W-:Y:S01]  /*0db0*/  IMAD.MOV R12, RZ, RZ, -R12 ;  /* 0x000000ffff0c7224 */ /* 0x000fe200078e0a0c */
[----:B------:R-:W-:Y:S01]  /*0dc0*/  LOP3.LUT R176, R0, 0x50, RZ, 0xfc, !PT ;  /* 0x0000005000b07812 */ /* 0x000fe200078efcff */
[C---:B------:R-:W-:Y:S01]  /*0dd0*/  IMAD R70, R4.reuse, R8, R15 ;  /* 0x0000000804467224 */ /* 0x040fe200078e020f */
[----:B------:R-:W-:Y:S01]  /*0de0*/  IABS R15, R92 ;  /* 0x0000005c000f7213 */ /* 0x000fe20000000000 */
[----:B------:R-:W-:Y:S01]  /*0df0*/  IMAD R69, R4, R10, R69 ;  /* 0x0000000a04457224 */ /* 0x000fe200078e0245 */
[----:B------:R-:W-:Y:S01]  /*0e00*/  IABS R67, R179 ;  /* 0x000000b300437213 */ /* 0x000fe20000000000 */
[----:B------:R-:W-:Y:S01]  /*0e10*/  IMAD.HI.U32 R7, R34, R199, RZ ;  /* 0x000000c722077227 */ /* 0x000fe200078e00ff */
[----:B------:R-:W-:Y:S01]  /*0e20*/  LOP3.LUT R152, R0, 0x58, RZ, 0xfc, !PT ;  /* 0x0000005800987812 */ /* 0x000fe200078efcff */
[----:B------:R-:W-:Y:S01]  /*0e30*/  STL [R1+0xe4], R97 ;  /* 0x0000e46101007387 */ /* 0x000fe20000100800 */
[----:B------:R-:W-:Y:S01]  /*0e40*/  IABS R29, R93 ;  /* 0x0000005d001d7213 */ /* 0x000fe20000000000 */
[----:B------:R-:W-:Y:S01]  /*0e50*/  IMAD.HI.U32 R10, R34, R13, RZ ;  /* 0x0000000d220a7227 */ /* 0x000fe200078e00ff */
[C---:B------:R-:W-:Y:S01]  /*0e60*/  LOP3.LUT R153, R0.reuse, 0x48, RZ, 0xfc, !PT ;  /* 0x0000004800997812 */ /* 0x040fe200078efcff */
[----:B------:R-:W-:Y:S01]  /*0e70*/  STL [R1+0x108], R181 ;  /* 0x000108b501007387 */ /* 0x000fe20000100800 */
[----:B------:R-:W-:Y:S01]  /*0e80*/  LOP3.LUT R154, R0, 0x80, RZ, 0xfc, !PT ;  /* 0x00000080009a7812 */ /* 0x000fe200078efcff */
[----:B------:R-:W-:Y:S01]  /*0e90*/  IMAD R68, R4, R12, R17 ;  /* 0x0000000c04447224 */ /* 0x000fe200078e0211 */
[C---:B------:R-:W-:Y:S01]  /*0ea0*/  LOP3.LUT R178, R0.reuse, 0x1fc, RZ, 0xfc, !PT ;  /* 0x000001fc00b27812 */ /* 0x040fe200078efcff */
[----:B------:R-:W-:Y:S01]  /*0eb0*/  IMAD.MOV R12, RZ, RZ, -R7 ;  /* 0x000000ffff0c7224 */ /* 0x000fe200078e0a07 */
[----:B------:R-:W-:Y:S01]  /*0ec0*/  IABS R63, R153 ;  /* 0x00000099003f7213 */ /* 0x000fe20000000000 */
[----:B------:R-:W-:Y:S01]  /*0ed0*/  IMAD.MOV R10, RZ, RZ, -R10 ;  /* 0x000000ffff0a7224 */ /* 0x000fe200078e0a0a */
[----:B------:R-:W-:Y:S01]  /*0ee0*/  LOP3.LUT R175, R0, 0x60, RZ, 0xfc, !PT ;  /* 0x0000006000af7812 */ /* 0x000fe200078efcff */
[C---:B------:R-:W-:Y:S01]  /*0ef0*/  IMAD.HI.U32 R8, R34.reuse, R61, RZ ;  /* 0x0000003d22087227 */ /* 0x040fe200078e00ff */
[----:B------:R-:W-:Y:S01]  /*0f00*/  IABS R25, R178 ;  /* 0x000000b200197213 */ /* 0x000fe20000000000 */
[----:B------:R-:W-:Y:S01]  /*0f10*/  STL [R1+0xf8], R180 ;  /* 0x0000f8b401007387 */ /* 0x000fe20000100800 */
[----:B------:R-:W-:Y:S01]  /*0f20*/  IABS R33, R175 ;  /* 0x000000af00217213 */ /* 0x000fe20000000000 */
[----:B------:R-:W-:Y:S01]  /*0f30*/  IMAD.HI.U32 R7, R34, R15, RZ ;  /* 0x0000000f22077227 */ /* 0x000fe200078e00ff */
[C---:B------:R-:W-:Y:S01]  /*0f40*/  LOP3.LUT R174, R0.reuse, 0x68, RZ, 0xfc, !PT ;  /* 0x0000006800ae7812 */ /* 0x040fe200078efcff */
[----:B------:R-:W-:Y:S01]  /*0f50*/  STL [R1+0xf0], R179 ;  /* 0x0000f0b301007387 */ /* 0x000fe20000100800 */
[----:B------:R-:W-:Y:S01]  /*0f60*/  LOP3.LUT R155, R0, 0x70, RZ, 0xfc, !PT ;  /* 0x00000070009b7812 */ /* 0x000fe200078efcff */
[----:B------:R-:W-:Y:S01]  /*0f70*/  IMAD R28, R4, R10, R13 ;  /* 0x0000000a041c7224 */ /* 0x000fe200078e020d */
[----:B------:R-:W-:Y:S01]  /*0f80*/  IABS R13, R88 ;  /* 0x00000058000d7213 */ /* 0x000fe20000000000 */
[----:B------:R-:W-:Y:S01]  /*0f90*/  IMAD.MOV R8, RZ, RZ, -R8 ;  /* 0x000000ffff087224 */ /* 0x000fe200078e0a08 */
[----:B------:R-:W-:Y:S01]  /*0fa0*/  IABS R59, R174 ;  /* 0x000000ae003b7213 */ /* 0x000fe20000000000 */
[----:B------:R-:W-:Y:S01]  /*0fb0*/  IMAD.MOV R7, RZ, RZ, -R7 ;  /* 0x000000ffff077224 */ /* 0x000fe200078e0a07 */
[----:B------:R-:W-:Y:S01]  /*0fc0*/  LOP3.LUT R157, R0, 0x88, RZ, 0xfc, !PT ;  /* 0x00000088009d7812 */ /* 0x000fe200078efcff */
[C---:B------:R-:W-:Y:S01]  /*0fd0*/  IMAD R61, R4.reuse, R8, R61 ;  /* 0x00000008043d7224 */ /* 0x040fe200078e023d */
[----:B------:R-:W-:Y:S01]  /*0fe0*/  IABS R57, R155 ;  /* 0x0000009b00397213 */ /* 0x000fe20000000000 */
[----:B------:R-:W-:Y:S01]  /*0ff0*/  IMAD R30, R4, R7, R15 ;  /* 0x00000007041e7224 */ /* 0x000fe200078e020f */
[----:B------:R-:W-:Y:S01]  /*1000*/  IABS R15, R177 ;  /* 0x000000b1000f7213 */ /* 0x000fe20000000000 */
[----:B------:R-:W-:Y:S01]  /*1010*/  IMAD.HI.U32 R8, R34, R13, RZ ;  /* 0x0000000d22087227 */ /* 0x000fe200078e00ff */
[C---:B------:R-:W-:Y:S01]  /*1020*/  LOP3.LUT R82, R0.reuse, 0xa8, RZ, 0xfc, !PT ;  /* 0x000000a800527812 */ /* 0x040fe200078efcff */
[----:B------:R-:W-:Y:S01]  /*1030*/  STL [R1+0x104], R98 ;  /* 0x0001046201007387 */ /* 0x000fe20000100800 */
[----:B------:R-:W-:Y:S01]  /*1040*/  LOP3.LUT R173, R0, 0x78, RZ, 0xfc, !PT ;  /* 0x0000007800ad7812 */ /* 0x000fe200078efcff */
[----:B------:R-:W-:Y:S01]  /*1050*/  IMAD.HI.U32 R11, R34, R71, RZ ;  /* 0x00000047220b7227 */ /* 0x000fe200078e00ff */
[C---:B------:R-:W-:Y:S01]  /*1060*/  LOP3.LUT R86, R0.reuse, 0x90, RZ, 0xfc, !PT ;  /* 0x0000009000567812 */ /* 0x040fe200078efcff */
[----:B------:R-:W-:Y:S01]  /*1070*/  STL [R1+0xdc], R96 ;  /* 0x0000dc6001007387 */ /* 0x000fe20000100800 */
[----:B------:R-:W-:Y:S01]  /*1080*/  LOP3.LUT R156, R0, 0x98, RZ, 0xfc, !PT ;  /* 0x00000098009c7812 */ /* 0x000fe200078efcff */
[----:B------:R-:W-:Y:S01]  /*1090*/  IMAD.MOV R8, RZ, RZ, -R8 ;  /* 0x000000ffff087224 */ /* 0x000fe200078e0a08 */
[----:B------:R-:W-:Y:S01]  /*10a0*/  IABS R83, R173 ;  /* 0x000000ad00537213 */ /* 0x000fe20000000000 */
[C---:B------:R-:W-:Y:S01]  /*10b0*/  IMAD.HI.U32 R7, R34.reuse, R31, RZ ;  /* 0x0000001f22077227 */ /* 0x040fe200078e00ff */
[----:B------:R-:W-:Y:S01]  /*10c0*/  IABS R55, R86 ;  /* 0x0000005600377213 */ /* 0x000fe20000000000 */
[----:B------:R-:W-:Y:S01]  /*10d0*/  STL [R1+0x114], R95 ;  /* 0x0001145f01007387 */ /* 0x000fe20000100800 */
[----:B------:R-:W-:Y:S01]  /*10e0*/  IABS R17, R156 ;  /* 0x0000009c00117213 */ /* 0x000fe20000000000 */
[----:B------:R-:W-:Y:S01]  /*10f0*/  IMAD.HI.U32 R9, R34, R15, RZ ;  /* 0x0000000f22097227 */ /* 0x000fe200078e00ff */
[C---:B------:R-:W-:Y:S01]  /*1100*/  LOP3.LUT R84, R0.reuse, 0xa0, RZ, 0xfc, !PT ;  /* 0x000000a000547812 */ /* 0x040fe200078efcff */
[----:B------:R-:W-:Y:S01]  /*1110*/  STL [R1+0x10c], R94 ;  /* 0x00010c5e01007387 */ /* 0x000fe20000100800 */
[C---:B------:R-:W-:Y:S01]  /*1120*/  LOP3.LUT R171, R0.reuse, 0xb8, RZ, 0xfc, !PT ;  /* 0x000000b800ab7812 */ /* 0x040fe200078efcff */
[----:B------:R-:W-:Y:S01]  /*1130*/  IMAD.MOV R11, RZ, RZ, -R11 ;  /* 0x000000ffff0b7224 */ /* 0x000fe200078e0a0b */
[----:B------:R-:W-:Y:S01]  /*1140*/  LOP3.LUT R170, R0, 0xc0, RZ, 0xfc, !PT ;  /* 0x000000c000aa7812 */ /* 0x000fe200078efcff */
[----:B------:R-:W-:Y:S01]  /*1150*/  IMAD R52, R4, R8, R13 ;  /* 0x0000000804347224 */ /* 0x000fe200078e020d */
[----:B------:R-:W-:Y:S01]  /*1160*/  IABS R13, R176 ;  /* 0x000000b0000d7213 */ /* 0x000fe20000000000 */
[----:B------:R-:W-:Y:S01]  /*1170*/  IMAD.MOV R7, RZ, RZ, -R7 ;  /* 0x000000ffff077224 */ /* 0x000fe200078e0a07 */
[----:B------:R-:W-:Y:S01]  /*1180*/  IABS R53, R84 ;  /* 0x0000005400357213 */ /* 0x000fe20000000000 */
[----:B------:R-:W-:Y:S01]  /*1190*/  IMAD.MOV R9, RZ, RZ, -R9 ;  /* 0x000000ffff097224 */ /* 0x000fe200078e0a09 */
[----:B------:R-:W-:Y:S01]  /*11a0*/  LOP3.LUT R160, R0, 0xd0, RZ, 0xfc, !PT ;  /* 0x000000d000a07812 */ /* 0x000fe200078efcff */
[----:B------:R-:W-:Y:S01]  /*11b0*/  IMAD R71, R4, R11, R71 ;  /* 0x0000000b04477224 */ /* 0x000fe200078e0247 */
[----:B------:R-:W-:Y:S01]  /*11c0*/  IABS R45, R170 ;  /* 0x000000aa002d7213 */ /* 0x000fe20000000000 */
[----:B------:R-:W-:Y:S01]  /*11d0*/  IMAD.HI.U32 R11, R34, R67, RZ ;  /* 0x00000043220b7227 */ /* 0x000fe200078e00ff */
[C---:B------:R-:W-:Y:S01]  /*11e0*/  LOP3.LUT R159, R0.reuse, 0xc8, RZ, 0xfc, !PT ;  /* 0x000000c8009f7812 */ /* 0x040fe200078efcff */
[----:B------:R-:W-:Y:S01]  /*11f0*/  STL [R1+0xfc], R93 ;  /* 0x0000fc5d01007387 */ /* 0x000fe20000100800 */
        /* <DEDUP_REMOVED lines=8> */
[----:B------:R-:W-:Y:S01]  /*1280*/  IABS R43, R76 ;  /* 0x0000004c002b7213 */ /* 0x000fe20000000000 */
[----:B------:R-:W-:Y:S01]  /*1290*/  IMAD.MOV R11, RZ, RZ, -R11 ;  /* 0x000000ffff0b7224 */ /* 0x000fe200078e0a0b */
[C---:B------:R-:W-:Y:S01]  /*12a0*/  LOP3.LUT R164, R0.reuse, 0xf0, RZ, 0xfc, !PT ;  /* 0x000000f000a47812 */ /* 0x040fe200078efcff */
[----:B------:R-:W-:Y:S01]  /*12b0*/  IMAD.MOV R7, RZ, RZ, -R7 ;  /* 0x000000ffff077224 */ /* 0x000fe200078e0a07 */
[----:B------:R-:W-:Y:S01]  /*12c0*/  LOP3.LUT R165, R0, 0x110, RZ, 0xfc, !PT ;  /* 0x0000011000a57812 */ /* 0x000fe200078efcff */
[----:B------:R-:W-:Y:S01]  /*12d0*/  IMAD R67, R4, R11, R67 ;  /* 0x0000000b04437224 */ /* 0x000fe200078e0243 */
[----:B------:R-:W-:Y:S01]  /*12e0*/  LOP3.LUT R161, R0, 0x108, RZ, 0xfc, !PT ;  /* 0x0000010800a17812 */ /* 0x000fe200078efcff */
[----:B------:R-:W-:Y:S01]  /*12f0*/  IMAD.HI.U32 R8, R34, R15, RZ ;  /* 0x0000000f22087227 */ /* 0x000fe200078e00ff */
[----:B------:R-:W-:Y:S01]  /*1300*/  IABS R19, R165 ;  /* 0x000000a500137213 */ /* 0x000fe20000000000 */
[----:B------:R-:W-:Y:S01]  /*1310*/  STL [R1+0xec], R90 ;  /* 0x0000ec5a01007387 */ /* 0x000fe20000100800 */
[----:B------:R-:W-:Y:S01]  /*1320*/  LOP3.LUT R158, R0, 0x138, RZ, 0xfc, !PT ;  /* 0x00000138009e7812 */ /* 0x000fe200078efcff */
[----:B------:R-:W-:Y:S01]  /*1330*/  IMAD.HI.U32 R11, R34, R29, RZ ;  /* 0x0000001d220b7227 */ /* 0x000fe200078e00ff */
[----:B------:R-:W-:Y:S01]  /*1340*/  LOP3.LUT R166, R0, 0x130, RZ, 0xfc, !PT ;  /* 0x0000013000a67812 */ /* 0x000fe200078efcff */
[----:B------:R-:W-:Y:S01]  /*1350*/  STL [R1+0x11c], R178 ;  /* 0x00011cb201007387 */ /* 0x000fe20000100800 */
[----:B------:R-:W-:Y:S01]  /*1360*/  IABS R77, R158 ;  /* 0x0000009e004d7213 */ /* 0x000fe20000000000 */
[----:B------:R-:W-:Y:S01]  /*1370*/  IMAD R62, R4, R7, R13 ;  /* 0x00000007043e7224 */ /* 0x000fe200078e020d */
[----:B------:R-:W-:Y:S01]  /*1380*/  IABS R13, R154 ;  /* 0x0000009a000d7213 */ /* 0x000fe20000000000 */
[----:B------:R-:W-:Y:S01]  /*1390*/  IMAD.MOV R8, RZ, RZ, -R8 ;  /* 0x000000ffff087224 */ /* 0x000fe200078e0a08 */
[C---:B------:R-:W-:Y:S01]  /*13a0*/  LOP3.LUT R116, R0.reuse, 0x140, RZ, 0xfc, !PT ;  /* 0x0000014000747812 */ /* 0x040fe200078efcff */
[----:B------:R-:W-:Y:S01]  /*13b0*/  IMAD.MOV R11, RZ, RZ, -R11 ;  /* 0x000000ffff0b7224 */ /* 0x000fe200078e0a0b */
[----:B------:R-:W-:Y:S01]  /*13c0*/  LOP3.LUT R172, R0, 0xb0, RZ, 0xfc, !PT ;  /* 0x000000b000ac7812 */ /* 0x000fe200078efcff */
[----:B------:R-:W-:Y:S01]  /*13d0*/  IMAD.HI.U32 R10, R34, R63, RZ ;  /* 0x0000003f220a7227 */ /* 0x000fe200078e00ff */
[----:B------:R-:W-:Y:S01]  /*13e0*/  LOP3.LUT R80, R0, 0xd8, RZ, 0xfc, !PT ;  /* 0x000000d800507812 */ /* 0x000fe200078efcff */
[----:B------:R-:W-:Y:S01]  /*13f0*/  STL [R1+0x100], R88 ;  /* 0x0001005801007387 */ /* 0x000fe20000100800 */
[----:B------:R-:W-:Y:S01]  /*1400*/  IABS R51, R172 ;  /* 0x000000ac00337213 */ /* 0x000fe20000000000 */
[C---:B------:R-:W-:Y:S01]  /*1410*/  IMAD R60, R4.reuse, R8, R15 ;  /* 0x00000008043c7224 */ /* 0x040fe200078e020f */
[----:B------:R-:W-:Y:S01]  /*1420*/  IABS R15, R157 ;  /* 0x0000009d000f7213 */ /* 0x000fe20000000000 */
[----:B------:R-:W-:Y:S01]  /*1430*/  IMAD R29, R4, R11, R29 ;  /* 0x0000000b041d7224 */ /* 0x000fe200078e021d */
[----:B------:R-:W-:Y:S01]  /*1440*/  STL [R1+0x120], R177 ;  /* 0x000120b101007387 */ /* 0x000fe20000100800 */
[----:B------:R-:W-:Y:S01]  /*1450*/  IMAD.HI.U32 R8, R34, R13, RZ ;  /* 0x0000000d22087227 */ /* 0x000fe200078e00ff */
[----:B------:R-:W-:-:S02]  /*1460*/  IABS R47, R80 ;  /* 0x00000050002f7213 */ /* 0x000fc40000000000 */
[----:B------:R-:W-:Y:S01]  /*1470*/  STL [R1+0x1fc], R153 ;  /* 0x0001fc9901007387 */ /* 0x000fe20000100800 */
[----:B------:R-:W-:Y:S01]  /*1480*/  IMAD.HI.U32 R11, R34, R25, RZ ;  /* 0x00000019220b7227 */ /* 0x000fe200078e00ff */
[C---:B------:R-:W-:Y:S02]  /*1490*/  LOP3.LUT R169, R0.reuse, 0x118, RZ, 0xfc, !PT ;  /* 0x0000011800a97812 */ /* 0x040fe400078efcff */
[----:B------:R-:W-:Y:S01]  /*14a0*/  STL [R1+0x1f8], R176 ;  /* 0x0001f8b001007387 */ /* 0x000fe20000100800 */
[----:B------:R-:W-:Y:S01]  /*14b0*/  IMAD.MOV R10, RZ, RZ, -R10 ;  /* 0x000000ffff0a7224 */ /* 0x000fe200078e0a0a */
[----:B------:R-:W-:Y:S01]  /*14c0*/  LOP3.LUT R110, R0, 0x178, RZ, 0xfc, !PT ;  /* 0x00000178006e7812 */ /* 0x000fe200078efcff */
[----:B------:R-:W-:Y:S01]  /*14d0*/  IMAD.HI.U32 R9, R34, R33, RZ ;  /* 0x0000002122097227 */ /* 0x000fe200078e00ff */
[----:B------:R-:W-:Y:S01]  /*14e0*/  STL [R1+0x1f4], R152 ;  /* 0x0001f49801007387 */ /* 0x000fe20000100800 */
[----:B------:R-:W-:Y:S02]  /*14f0*/  LOP3.LUT R162, R0, 0x100, RZ, 0xfc, !PT ;  /* 0x0000010000a27812 */ /* 0x000fe400078efcff */
[----:B------:R-:W-:Y:S01]  /*1500*/  IMAD.MOV R8, RZ, RZ, -R8 ;  /* 0x000000ffff087224 */ /* 0x000fe200078e0a08 */
[----:B------:R-:W-:Y:S01]  /*1510*/  STL [R1+0x284], R175 ;  /* 0x000284af01007387 */ /* 0x000fe20000100800 */
[----:B------:R-:W-:Y:S01]  /*1520*/  IMAD.MOV R11, RZ, RZ, -R11 ;  /* 0x000000ffff0b7224 */ /* 0x000fe200078e0a0b */
[----:B------:R-:W-:Y:S01]  /*1530*/  IABS R81, R169 ;  /* 0x000000a900517213 */ /* 0x000fe20000000000 */
[----:B------:R-:W-:Y:S01]  /*1540*/  IMAD R63, R4, R10, R63 ;  /* 0x0000000a043f7224 */ /* 0x000fe200078e023f */
[----:B------:R-:W-:Y:S01]  /*1550*/  STL [R1+0x280], R174 ;  /* 0x000280ae01007387 */ /* 0x000fe20000100800 */
[----:B------:R-:W-:Y:S01]  /*1560*/  IMAD.MOV R9, RZ, RZ, -R9 ;  /* 0x000000ffff097224 */ /* 0x000fe200078e0a09 */
[----:B------:R-:W-:Y:S01]  /*1570*/  IABS R41, R162 ;  /* 0x000000a200297213 */ /* 0x000fe20000000000 */
[----:B------:R-:W-:Y:S01]  /*1580*/  IMAD.HI.U32 R10, R34, R59, RZ ;  /* 0x0000003b220a7227 */ /* 0x000fe200078e00ff */
[----:B------:R-:W-:Y:S01]  /*1590*/  STL [R1+0x27c], R155 ;  /* 0x00027c9b01007387 */ /* 0x000fe20000100800 */
[----:B------:R-:W-:-:S02]  /*15a0*/  LOP3.LUT R163, R0, 0xf8, RZ, 0xfc, !PT ;  /* 0x000000f800a37812 */ /* 0x000fc400078efcff */
[C---:B------:R-:W-:Y:S01]  /*15b0*/  IMAD R58, R4.reuse, R8, R13 ;  /* 0x00000008043a7224 */ /* 0x040fe200078e020d */
[----:B------:R-:W-:Y:S01]  /*15c0*/  IABS R13, R82 ;  /* 0x00000052000d7213 */ /* 0x000fe20000000000 */
[C---:B------:R-:W-:Y:S01]  /*15d0*/  IMAD R25, R4.reuse, R11, R25 ;  /* 0x0000000b04197224 */ /* 0x040fe200078e0219 */
[----:B------:R-:W-:Y:S01]  /*15e0*/  STL [R1+0x278], R173 ;  /* 0x000278ad01007387 */ /* 0x000fe20000100800 */
[----:B------:R-:W-:Y:S01]  /*15f0*/  IMAD R33, R4, R9, R33 ;  /* 0x0000000904217224 */ /* 0x000fe200078e0221 */
[----:B------:R-:W-:Y:S01]  /*1600*/  LOP3.LUT R115, R0, 0x148, RZ, 0xfc, !PT ;  /* 0x0000014800737812 */ /* 0x000fe200078efcff */
[----:B------:R-:W-:Y:S01]  /*1610*/  IMAD.HI.U32 R11, R34, R57, RZ ;  /* 0x00000039220b7227 */ /* 0x000fe200078e00ff */
[----:B------:R-:W-:Y:S01]  /*1620*/  STL [R1+0x274], R154 ;  /* 0x0002749a01007387 */ /* 0x000fe20000100800 */
[----:B------:R-:W-:Y:S02]  /*1630*/  LOP3.LUT R167, R0, 0x128, RZ, 0xfc, !PT ;  /* 0x0000012800a77812 */ /* 0x000fe400078efcff */
[----:B------:R-:W-:Y:S01]  /*1640*/  IMAD.MOV R10, RZ, RZ, -R10 ;  /* 0x000000ffff0a7224 */ /* 0x000fe200078e0a0a */
[----:B------:R-:W-:Y:S01]  /*1650*/  STL [R1+0x270], R157 ;  /* 0x0002709d01007387 */ /* 0x000fe20000100800 */
[----:B------:R-:W-:Y:S01]  /*1660*/  IMAD.HI.U32 R9, R34, R15, RZ ;  /* 0x0000000f22097227 */ /* 0x000fe200078e00ff */
[----:B------:R-:W-:-:S02]  /*1670*/  IABS R75, R115 ;  /* 0x00000073004b7213 */ /* 0x000fc40000000000 */
[----:B------:R-:W-:Y:S01]  /*1680*/  STL [R1+0x26c], R86 ;  /* 0x00026c5601007387 */ /* 0x000fe20000100800 */
[----:B------:R-:W-:Y:S01]  /*1690*/  IMAD.MOV R11, RZ, RZ, -R11 ;  /* 0x000000ffff0b7224 */ /* 0x000fe200078e0a0b */
[----:B------:R-:W-:Y:S01]  /*16a0*/  IABS R39, R167 ;  /* 0x000000a700277213 */ /* 0x000fe20000000000 */
[----:B------:R-:W-:Y:S01]  /*16b0*/  IMAD R59, R4, R10, R59 ;  /* 0x0000000a043b7224 */ /* 0x000fe200078e023b */
[----:B------:R-:W-:Y:S01]  /*16c0*/  STL [R1+0x268], R156 ;  /* 0x0002689c01007387 */ /* 0x000fe20000100800 */
[----:B------:R-:W-:Y:S01]  /*16d0*/  IMAD.MOV R9, RZ, RZ, -R9 ;  /* 0x000000ffff097224 */ /* 0x000fe200078e0a09 */
[----:B------:R-:W-:Y:S01]  /*16e0*/  LOP3.LUT R168, R0, 0x120, RZ, 0xfc, !PT ;  /* 0x0000012000a87812 */ /* 0x000fe200078efcff */
[----:B------:R-:W-:Y:S01]  /*16f0*/  IMAD.HI.U32 R8, R34, R13, RZ ;  /* 0x0000000d22087227 */ /* 0x000fe200078e00ff */
[----:B------:R-:W-:Y:S01]  /*1700*/  STL [R1+0x264], R84 ;  /* 0x0002645401007387 */ /* 0x000fe20000100800 */
[----:B------:R-:W-:Y:S02]  /*1710*/  LOP3.LUT R66, R0, 0x160, RZ, 0xfc, !PT ;  /* 0x0000016000427812 */ /* 0x000fe400078efcff */
[----:B------:R-:W-:Y:S01]  /*1720*/  IMAD.HI.U32 R7, R34, R83, RZ ;  /* 0x0000005322077227 */ /* 0x000fe200078e00ff */
[----:B------:R-:W-:Y:S01]  /*1730*/  STL [R1+0x260], R82 ;  /* 0x0002605201007387 */ /* 0x000fe20000100800 */
[----:B------:R-:W-:-:S02]  /*1740*/  LOP3.LUT R109, R0, 0x180, RZ, 0xfc, !PT ;  /* 0x00000180006d7812 */ /* 0x000fc400078efcff */
[----:B------:R-:W-:Y:S01]  /*1750*/  IMAD.HI.U32 R10, R34, R55, RZ ;  /* 0x00000037220a7227 */ /* 0x000fe200078e00ff */
[----:B------:R-:W-:Y:S01]  /*1760*/  STL [R1+0x25c], R172 ;  /* 0x00025cac01007387 */ /* 0x000fe20000100800 */
[----:B------:R-:W-:Y:S02]  /*1770*/  IABS R79, R168 ;  /* 0x000000a8004f7213 */ /* 0x000fe40000000000 */
[C---:B------:R-:W-:Y:S01]  /*1780*/  IMAD R57, R4.reuse, R11, R57 ;  /* 0x0000000b04397224 */ /* 0x040fe200078e0239 */
[----:B------:R-:W-:Y:S01]  /*1790*/  STL [R1+0x258], R171 ;  /* 0x000258ab01007387 */ /* 0x000fe20000100800 */
[----:B------:R-:W-:Y:S01]  /*17a0*/  IMAD R56, R4, R9, R15 ;  /* 0x0000000904387224 */ /* 0x000fe200078e020f */
[----:B------:R-:W-:Y:S01]  /*17b0*/  IABS R15, R171 ;  /* 0x000000ab000f7213 */ /* 0x000fe20000000000 */
[----:B------:R-:W-:Y:S01]  /*17c0*/  IMAD.MOV R8, RZ, RZ, -R8 ;  /* 0x000000ffff087224 */ /* 0x000fe200078e0a08 */
[----:B------:R-:W-:Y:S01]  /*17d0*/  STL [R1+0x254], R170 ;  /* 0x000254aa01007387 */ /* 0x000fe20000100800 */
[----:B------:R-:W-:Y:S01]  /*17e0*/  IMAD.HI.U32 R11, R34, R17, RZ ;  /* 0x00000011220b7227 */ /* 0x000fe200078e00ff */
[----:B------:R-:W-:-:S02]  /*17f0*/  LOP3.LUT R113, R0, 0x158, RZ, 0xfc, !PT ;  /* 0x0000015800717812 */ /* 0x000fc400078efcff */
[----:B------:R-:W-:Y:S01]  /*1800*/  STL [R1+0x250], R159 ;  /* 0x0002509f01007387 */ /* 0x000fe20000100800 */
[----:B------:R-:W-:Y:S01]  /*1810*/  IMAD.MOV R7, RZ, RZ, -R7 ;  /* 0x000000ffff077224 */ /* 0x000fe200078e0a07 */
[----:B------:R-:W-:Y:S01]  /*1820*/  LOP3.LUT R105, R0, 0x1a0, RZ, 0xfc, !PT ;  /* 0x000001a000697812 */ /* 0x000fe200078efcff */
[----:B------:R-:W-:Y:S01]  /*1830*/  IMAD.MOV R10, RZ, RZ, -R10 ;  /* 0x000000ffff0a7224 */ /* 0x000fe200078e0a0a */
[----:B------:R-:W-:Y:S01]  /*1840*/  STL [R1+0x24c], R160 ;  /* 0x00024ca001007387 */ /* 0x000fe20000100800 */
[C---:B------:R-:W-:Y:S01]  /*1850*/  IMAD R54, R4.reuse, R8, R13 ;  /* 0x0000000804367224 */ /* 0x040fe200078e020d */
[----:B------:R-:W-:Y:S01]  /*1860*/  IABS R13, R160 ;  /* 0x000000a0000d7213 */ /* 0x000fe20000000000 */
[----:B------:R-:W-:Y:S01]  /*1870*/  IMAD.MOV R11, RZ, RZ, -R11 ;  /* 0x000000ffff0b7224 */ /* 0x000fe200078e0a0b */
[----:B------:R-:W-:Y:S01]  /*1880*/  STL [R1+0x248], R80 ;  /* 0x0002485001007387 */ /* 0x000fe20000100800 */
        /* <DEDUP_REMOVED lines=8> */
[----:B------:R-:W-:Y:S02]  /*1910*/  LOP3.LUT R114, R0, 0x150, RZ, 0xfc, !PT ;  /* 0x0000015000727812 */ /* 0x000fe400078efcff */
[----:B------:R-:W-:Y:S01]  /*1920*/  STL [R1+0x2d4], R164 ;  /* 0x0002d4a401007387 */ /* 0x000fe20000100800 */
[----:B------:R-:W-:Y:S01]  /*1930*/  IMAD R24, R4, R11, R17 ;  /* 0x0000000b04187224 */ /* 0x000fe200078e0211 */
[----:B------:R-:W-:Y:S01]  /*1940*/  IABS R17, R161 ;  /* 0x000000a100117213 */ /* 0x000fe20000000000 */
[----:B------:R-:W-:Y:S01]  /*1950*/  IMAD.HI.U32 R11, R34, R45, RZ ;  /* 0x0000002d220b7227 */ /* 0x000fe200078e00ff */
[----:B------:R-:W-:Y:S01]  /*1960*/  STL [R1+0x2d0], R163 ;  /* 0x0002d0a301007387 */ /* 0x000fe20000100800 */
[----:B------:R-:W-:Y:S02]  /*1970*/  IABS R37, R114 ;  /* 0x0000007200257213 */ /* 0x000fe40000000000 */
[----:B------:R-:W-:Y:S01]  /*1980*/  IMAD.MOV R7, RZ, RZ, -R7 ;  /* 0x000000ffff077224 */ /* 0x000fe200078e0a07 */
[----:B------:R-:W-:Y:S01]  /*1990*/  STL [R1+0x2cc], R162 ;  /* 0x0002cca201007387 */ /* 0x000fe20000100800 */
[----:B------:R-:W-:Y:S01]  /*19a0*/  IMAD.MOV R10, RZ, RZ, -R10 ;  /* 0x000000ffff0a7224 */ /* 0x000fe200078e0a0a */
[----:B------:R-:W-:Y:S01]  /*19b0*/  LOP3.LUT R112, R0, 0x168, RZ, 0xfc, !PT ;  /* 0x0000016800707812 */ /* 0x000fe200078efcff */
[----:B------:R-:W-:Y:S01]  /*19c0*/  IMAD.HI.U32 R8, R34, R13, RZ ;  /* 0x0000000d22087227 */ /* 0x000fe200078e00ff */
[----:B------:R-:W-:Y:S01]  /*19d0*/  STL [R1+0x2c8], R161 ;  /* 0x0002c8a101007387 */ /* 0x000fe20000100800 */
[----:B------:R-:W-:-:S02]  /*19e0*/  LOP3.LUT R111, R0, 0x170, RZ, 0xfc, !PT ;  /* 0x00000170006f7812 */ /* 0x000fc400078efcff */
[----:B------:R-:W-:Y:S01]  /*19f0*/  IMAD.MOV R11, RZ, RZ, -R11 ;  /* 0x000000ffff0b7224 */ /* 0x000fe200078e0a0b */
[----:B------:R-:W-:Y:S01]  /*1a00*/  STL [R1+0x2c4], R165 ;  /* 0x0002c4a501007387 */ /* 0x000fe20000100800 */
[----:B------:R-:W-:Y:S01]  /*1a10*/  IMAD R53, R4, R7, R53 ;  /* 0x0000000704357224 */ /* 0x000fe200078e0235 */
[----:B------:R-:W-:Y:S01]  /*1a20*/  LOP3.LUT R108, R0, 0x188, RZ, 0xfc, !PT ;  /* 0x00000188006c7812 */ /* 0x000fe200078efcff */
[----:B------:R-:W-:Y:S01]  /*1a30*/  IMAD R50, R4, R10, R15 ;  /* 0x0000000a04327224 */ /* 0x000fe200078e020f */
[----:B------:R-:W-:Y:S01]  /*1a40*/  IABS R15, R78 ;  /* 0x0000004e000f7213 */ /* 0x000fe20000000000 */
[----:B------:R-:W-:Y:S01]  /*1a50*/  IMAD.MOV R8, RZ, RZ, -R8 ;  /* 0x000000ffff087224 */ /* 0x000fe200078e0a08 */
[----:B------:R-:W-:Y:S01]  /*1a60*/  STL [R1+0x2c0], R169 ;  /* 0x0002c0a901007387 */ /* 0x000fe20000100800 */
[----:B------:R-:W-:Y:S01]  /*1a70*/  IMAD.HI.U32 R7, R34, R49, RZ ;  /* 0x0000003122077227 */ /* 0x000fe200078e00ff */
[----:B------:R-:W-:Y:S02]  /*1a80*/  LOP3.LUT R107, R0, 0x190, RZ, 0xfc, !PT ;  /* 0x00000190006b7812 */ /* 0x000fe400078efcff */
[----:B------:R-:W-:Y:S01]  /*1a90*/  STL [R1+0x2bc], R168 ;  /* 0x0002bca801007387 */ /* 0x000fe20000100800 */
[----:B------:R-:W-:Y:S01]  /*1aa0*/  IMAD R45, R4, R11, R45 ;  /* 0x0000000b042d7224 */ /* 0x000fe200078e022d */
[----:B------:R-:W-:Y:S01]  /*1ab0*/  LOP3.LUT R106, R0, 0x198, RZ, 0xfc, !PT ;  /* 0x00000198006a7812 */ /* 0x000fe200078efcff */
[----:B------:R-:W-:Y:S01]  /*1ac0*/  IMAD R48, R4, R8, R13 ;  /* 0x0000000804307224 */ /* 0x000fe200078e020d */
[----:B------:R-:W-:Y:S01]  /*1ad0*/  IABS R13, R164 ;  /* 0x000000a4000d7213 */ /* 0x000fe20000000000 */
[C---:B------:R-:W-:Y:S01]  /*1ae0*/  IMAD.HI.U32 R11, R34.reuse, R43, RZ ;  /* 0x0000002b220b7227 */ /* 0x040fe200078e00ff */
[----:B------:R-:W-:Y:S03]  /*1af0*/  STL [R1+0x2b8], R167 ;  /* 0x0002b8a701007387 */ /* 0x000fe60000100800 */
[----:B------:R-:W-:Y:S01]  /*1b00*/  IMAD.MOV R7, RZ, RZ, -R7 ;  /* 0x000000ffff077224 */ /* 0x000fe200078e0a07 */
[----:B------:R-:W-:Y:S01]  /*1b10*/  STL [R1+0x2b4], R166 ;  /* 0x0002b4a601007387 */ /* 0x000fe20000100800 */
[----:B------:R-:W-:-:S03]  /*1b20*/  IMAD.HI.U32 R10, R34, R15, RZ ;  /* 0x0000000f220a7227 */ /* 0x000fc600078e00ff */
[----:B------:R-:W-:Y:S01]  /*1b30*/  STL [R1+0x2b0], R158 ;  /* 0x0002b09e01007387 */ /* 0x000fe20000100800 */
[----:B------:R-:W-:Y:S02]  /*1b40*/  IMAD.MOV R11, RZ, RZ, -R11 ;  /* 0x000000ffff0b7224 */ /* 0x000fe400078e0a0b */
[----:B------:R-:W-:Y:S01]  /*1b50*/  IMAD R49, R4, R7, R49 ;  /* 0x0000000704317224 */ /* 0x000fe200078e0231 */
[----:B------:R-:W-:Y:S01]  /*1b60*/  STL [R1+0x2ac], R116 ;  /* 0x0002ac7401007387 */ /* 0x000fe20000100800 */
[----:B------:R-:W-:Y:S02]  /*1b70*/  IMAD.MOV R10, RZ, RZ, -R10 ;  /* 0x000000ffff0a7224 */ /* 0x000fe400078e0a0a */
[----:B------:R-:W-:Y:S01]  /*1b80*/  IMAD.HI.U32 R7, R34, R13, RZ ;  /* 0x0000000d22077227 */ /* 0x000fe200078e00ff */
[----:B------:R-:W-:Y:S03]  /*1b90*/  STL [R1+0x2a8], R115 ;  /* 0x0002a87301007387 */ /* 0x000fe60000100800 */
[C---:B------:R-:W-:Y:S01]  /*1ba0*/  IMAD R43, R4.reuse, R11, R43 ;  /* 0x0000000b042b7224 */ /* 0x040fe200078e022b */
[----:B------:R-:W-:Y:S01]  /*1bb0*/  STL [R1+0x2a4], R114 ;  /* 0x0002a47201007387 */ /* 0x000fe20000100800 */
[----:B------:R-:W-:Y:S01]  /*1bc0*/  IMAD R46, R4, R10, R15 ;  /* 0x0000000a042e7224 */ /* 0x000fe200078e020f */
[----:B------:R-:W-:Y:S01]  /*1bd0*/  IABS R15, R163 ;  /* 0x000000a3000f7213 */ /* 0x000fe20000000000 */
[----:B------:R-:W-:-:S04]  /*1be0*/  IMAD.HI.U32 R11, R34, R19, RZ ;  /* 0x00000013220b7227 */ /* 0x000fc800078e00ff */
[----:B------:R-:W-:Y:S02]  /*1bf0*/  IMAD.MOV R7, RZ, RZ, -R7 ;  /* 0x000000ffff077224 */ /* 0x000fe400078e0a07 */
[----:B------:R-:W-:-:S04]  /*1c00*/  IMAD.HI.U32 R10, R34, R17, RZ ;  /* 0x00000011220a7227 */ /* 0x000fc800078e00ff */
[----:B------:R-:W-:Y:S02]  /*1c10*/  IMAD.MOV R11, RZ, RZ, -R11 ;  /* 0x000000ffff0b7224 */ /* 0x000fe400078e0a0b */
[C---:B------:R-:W-:Y:S01]  /*1c20*/  IMAD R42, R4.reuse, R7, R13 ;  /* 0x00000007042a7224 */ /* 0x040fe200078e020d */
[----:B------:R-:W-:Y:S01]  /*1c30*/  IABS R13, R166 ;  /* 0x000000a6000d7213 */ /* 0x000fe20000000000 */
[----:B------:R-:W-:Y:S02]  /*1c40*/  IMAD.MOV R10, RZ, RZ, -R10 ;  /* 0x000000ffff0a7224 */ /* 0x000fe400078e0a0a */
[C---:B------:R-:W-:Y:S01]  /*1c50*/  IMAD R38, R4.reuse, R11, R19 ;  /* 0x0000000b04267224 */ /* 0x040fe200078e0213 */
[----:B------:R-:W-:Y:S01]  /*1c60*/  IABS R19, R111 ;  /* 0x0000006f00137213 */ /* 0x000fe20000000000 */
[----:B------:R-:W-:Y:S01]  /*1c70*/  IMAD R36, R4, R10, R17 ;  /* 0x0000000a04247224 */ /* 0x000fe200078e0211 */
[----:B------:R-:W-:Y:S01]  /*1c80*/  IABS R17, R110 ;  /* 0x0000006e00117213 */ /* 0x000fe20000000000 */
[----:B------:R-:W-:-:S04]  /*1c90*/  IMAD.HI.U32 R11, R34, R77, RZ ;  /* 0x0000004d220b7227 */ /* 0x000fc800078e00ff */
[----:B------:R-:W-:-:S04]  /*1ca0*/  IMAD.HI.U32 R10, R34, R13, RZ ;  /* 0x0000000d220a7227 */ /* 0x000fc800078e00ff */
[----:B------:R-:W-:Y:S02]  /*1cb0*/  IMAD.MOV R11, RZ, RZ, -R11 ;  /* 0x000000ffff0b7224 */ /* 0x000fe400078e0a0b */
[----:B------:R-:W-:Y:S02]  /*1cc0*/  IMAD.MOV R10, RZ, RZ, -R10 ;  /* 0x000000ffff0a7224 */ /* 0x000fe400078e0a0a */
[----:B------:R-:W-:Y:S02]  /*1cd0*/  IMAD R16, R6, 0x40, R102 ;  /* 0x0000004006107824 */ /* 0x000fe400078e0266 */
[C---:B------:R-:W-:Y:S01]  /*1ce0*/  IMAD R77, R4.reuse, R11, R77 ;  /* 0x0000000b044d7224 */ /* 0x040fe200078e024d */
[----:B------:R-:W-:Y:S01]  /*1cf0*/  IABS R11, R116 ;  /* 0x00000074000b7213 */ /* 0x000fe20000000000 */
[C---:B------:R-:W-:Y:S01]  /*1d00*/  IMAD R40, R4.reuse, R10, R13 ;  /* 0x0000000a04287224 */ /* 0x040fe200078e020d */
[----:B------:R-:W-:Y:S01]  /*1d10*/  IABS R10, R16 ;  /* 0x00000010000a7213 */ /* 0x000fe20000000000 */
[----:B------:R-:W-:Y:S01]  /*1d20*/  IMAD R199, R4, R12, R199 ;  /* 0x0000000c04c77224 */ /* 0x000fe200078e02c7 */
[----:B------:R-:W-:Y:S01]  /*1d30*/  IABS R13, R66 ;  /* 0x00000042000d7213 */ /* 0x000fe20000000000 */
[----:B------:R-:W-:Y:S01]  /*1d40*/  IMAD.HI.U32 R6, R34, R11, RZ ;  /* 0x0000000b22067227 */ /* 0x000fe200078e00ff */
[----:B------:R-:W-:Y:S01]  /*1d50*/  STL [R1+0xe8], R16 ;  /* 0x0000e81001007387 */ /* 0x000fe20000100800 */
[----:B------:R-:W-:-:S02]  /*1d60*/  ISETP.GE.AND P1, PT, R16, RZ, PT ;  /* 0x000000ff1000720c */ /* 0x000fc40003f26270 */
[----:B------:R-:W-:Y:S01]  /*1d70*/  IMAD.HI.U32 R5, R5, R10, RZ ;  /* 0x0000000a05057227 */ /* 0x000fe200078e00ff */
[----:B------:R-:W-:Y:S03]  /*1d80*/  STL [R1+0x2a0], R113 ;  /* 0x0002a07101007387 */ /* 0x000fe60000100800 */
[----:B------:R-:W-:Y:S01]  /*1d90*/  IMAD.MOV R12, RZ, RZ, -R6 ;  /* 0x000000ffff0c7224 */ /* 0x000fe200078e0a06 */
[----:B------:R-:W-:Y:S01]  /*1da0*/  STL [R1+0x29c], R66 ;  /* 0x00029c4201007387 */ /* 0x000fe20000100800 */
[----:B------:R-:W-:Y:S02]  /*1db0*/  IMAD.MOV R6, RZ, RZ, -R5 ;  /* 0x000000ffff067224 */ /* 0x000fe400078e0a05 */
[----:B------:R-:W-:Y:S01]  /*1dc0*/  IMAD.HI.U32 R9, R34, R51, RZ ;  /* 0x0000003322097227 */ /* 0x000fe200078e00ff */
[----:B------:R-:W-:Y:S03]  /*1dd0*/  STL [R1+0x298], R112 ;  /* 0x0002987001007387 */ /* 0x000fe60000100800 */
[----:B------:R-:W-:Y:S01]  /*1de0*/  IMAD R6, R3, R6, R10 ;  /* 0x0000000603067224 */ /* 0x000fe200078e020a */
[----:B------:R-:W-:Y:S01]  /*1df0*/  STL [R1+0x294], R111 ;  /* 0x0002946f01007387 */ /* 0x000fe20000100800 */
[----:B------:R-:W-:-:S02]  /*1e00*/  IMAD.MOV R9, RZ, RZ, -R9 ;  /* 0x000000ffff097224 */ /* 0x000fc400078e0a09 */
[----:B------:R-:W-:Y:S01]  /*1e10*/  IMAD.HI.U32 R7, R34, R81, RZ ;  /* 0x0000005122077227 */ /* 0x000fe200078e00ff */
[----:B------:R-:W-:Y:S01]  /*1e20*/  ISETP.GT.U32.AND P0, PT, R3, R6, PT ;  /* 0x000000060300720c */ /* 0x000fe20003f04070 */
[----:B------:R-:W-:Y:S02]  /*1e30*/  STL [R1+0x290], R110 ;  /* 0x0002906e01007387 */ /* 0x000fe40000100800 */
[----:B------:R-:W-:Y:S02]  /*1e40*/  IMAD R51, R4, R9, R51 ;  /* 0x0000000904337224 */ /* 0x000fe400078e0233 */
[C---:B------:R-:W-:Y:S01]  /*1e50*/  IMAD.HI.U32 R9, R34.reuse, R47, RZ ;  /* 0x0000002f22097227 */ /* 0x040fe200078e00ff */
[----:B------:R-:W-:Y:S03]  /*1e60*/  STL [R1+0x28c], R109 ;  /* 0x00028c6d01007387 */ /* 0x000fe60000100800 */
[----:B------:R-:W-:Y:S01]  /*1e70*/  IMAD.MOV R9, RZ, RZ, -R9 ;  /* 0x000000ffff097224 */ /* 0x000fe200078e0a09 */
[----:B------:R-:W-:Y:S01]  /*1e80*/  STL [R1+0x48], R22 ;  /* 0x0000481601007387 */ /* 0x000fe20000100800 */
[----:B------:R-:W-:-:S03]  /*1e90*/  IMAD.HI.U32 R10, R34, R17, RZ ;  /* 0x00000011220a7227 */ /* 0x000fc600078e00ff */
[----:B------:R-:W-:Y:S01]  /*1ea0*/  STL [R1+0x288], R108 ;  /* 0x0002886c01007387 */ /* 0x000fe20000100800 */
[----:B------:R-:W-:Y:S02]  /*1eb0*/  @!P0 IMAD.IADD R6, R6, 0x1, -R3 ;  /* 0x0000000106068824 */ /* 0x000fe400078e0a03 */
[----:B------:R-:W-:Y:S01]  /*1ec0*/  IMAD R47, R4, R9, R47 ;  /* 0x00000009042f7224 */ /* 0x000fe200078e022f */
[----:B------:R-:W-:Y:S01]  /*1ed0*/  STL [R1+0x244], R107 ;  /* 0x0002446b01007387 */ /* 0x000fe20000100800 */
[----:B------:R-:W-:Y:S01]  /*1ee0*/  IMAD.HI.U32 R9, R34, R41, RZ ;  /* 0x0000002922097227 */ /* 0x000fe200078e00ff */
[----:B------:R-:W-:Y:S02]  /*1ef0*/  ISETP.GT.U32.AND P0, PT, R3, R6, PT ;  /* 0x000000060300720c */ /* 0x000fe40003f04070 */
[----:B------:R-:W-:Y:S01]  /*1f00*/  STL [R1+0x240], R106 ;  /* 0x0002406a01007387 */ /* 0x000fe20000100800 */
[----:B------:R-:W-:Y:S02]  /*1f10*/  IMAD.MOV R7, RZ, RZ, -R7 ;  /* 0x000000ffff077224 */ /* 0x000fe400078e0a07 */
[----:B------:R-:W-:Y:S01]  /*1f20*/  IMAD.MOV R10, RZ, RZ, -R10 ;  /* 0x000000ffff0a7224 */ /* 0x000fe200078e0a0a */
[----:B------:R-:W-:Y:S01]  /*1f30*/  STL [R1+0x23c], R105 ;  /* 0x00023c6901007387 */ /* 0x000fe20000100800 */
[----:B------:R-:W-:-:S02]  /*1f40*/  IMAD.MOV R9, RZ, RZ, -R9 ;  /* 0x000000ffff097224 */ /* 0x000fc400078e0a09 */
[----:B------:R-:W-:-:S04]  /*1f50*/  IMAD.HI.U32 R8, R34, R15, RZ ;  /* 0x0000000f22087227 */ /* 0x000fc800078e00ff */
[----:B------:R-:W-:Y:S02]  /*1f60*/  IMAD R81, R4, R7, R81 ;  /* 0x0000000704517224 */ /* 0x000fe400078e0251 */
[----:B------:R-:W-:-:S04]  /*1f70*/  IMAD.HI.U32 R7, R34, R75, RZ ;  /* 0x0000004b22077227 */ /* 0x000fc800078e00ff */
[C---:B------:R-:W-:Y:S02]  /*1f80*/  IMAD R5, R4.reuse, R12, R11 ;  /* 0x0000000c04057224 */ /* 0x040fe400078e020b */
[C---:B------:R-:W-:Y:S01]  /*1f90*/  IMAD R12, R4.reuse, R10, R17 ;  /* 0x0000000a040c7224 */ /* 0x040fe200078e0211 */
[----:B------:R-:W-:Y:S01]  /*1fa0*/  IABS R17, R105 ;  /* 0x0000006900117213 */ /* 0x000fe20000000000 */
[----:B------:R-:W-:Y:S02]  /*1fb0*/  IMAD R41, R4, R9, R41 ;  /* 0x0000000904297224 */ /* 0x000fe400078e0229 */
[----:B------:R-:W-:Y:S02]  /*1fc0*/  IMAD.MOV.U32 R10, RZ, RZ, R23 ;  /* 0x000000ffff0a7224 */ /* 0x000fe400078e0017 */
[----:B------:R-:W-:Y:S02]  /*1fd0*/  IMAD.MOV R8, RZ, RZ, -R8 ;  /* 0x000000ffff087224 */ /* 0x000fe400078e0a08 */
[----:B------:R-:W-:-:S04]  /*1fe0*/  IMAD.HI.U32 R9, R34, R39, RZ ;  /* 0x0000002722097227 */ /* 0x000fc800078e00ff */
[----:B-1----:R-:W-:Y:S02]  /*1ff0*/  IMAD R23, R2, R250, RZ ;  /* 0x000000fa02177224 */ /* 0x002fe400078e02ff */
[----:B------:R-:W-:Y:S02]  /*2000*/  IMAD.MOV R7, RZ, RZ, -R7 ;  /* 0x000000ffff077224 */ /* 0x000fe400078e0a07 */
[----:B------:R-:W-:Y:S01]  /*2010*/  IMAD R44, R4, R8, R15 ;  /* 0x00000008042c7224 */ /* 0x000fe200078e020f */
[----:B------:R-:W-:Y:S01]  /*2020*/  IABS R15, R112 ;  /* 0x00000070000f7213 */ /* 0x000fe20000000000 */
[----:B------:R-:W-:Y:S02]  /*2030*/  IMAD.MOV R9, RZ, RZ, -R9 ;  /* 0x000000ffff097224 */ /* 0x000fe400078e0a09 */
[----:B------:R-:W-:Y:S01]  /*2040*/  @!P0 IMAD.IADD R6, R6, 0x1, -R3 ;  /* 0x0000000106068824 */ /* 0x000fe200078e0a03 */
[----:B------:R-:W-:Y:S01]  /*2050*/  ISETP.NE.AND P0, PT, R26, RZ, PT ;  /* 0x000000ff1a00720c */ /* 0x000fe20003f05270 */
[----:B------:R-:W-:-:S02]  /*2060*/  IMAD R65, R250, 0x4, R23 ;  /* 0x00000004fa417824 */ /* 0x000fc400078e0217 */
[----:B------:R-:W-:-:S04]  /*2070*/  IMAD.HI.U32 R8, R34, R79, RZ ;  /* 0x0000004f22087227 */ /* 0x000fc800078e00ff */
[----:B------:R-:W-:Y:S02]  /*2080*/  IMAD R75, R4, R7, R75 ;  /* 0x00000007044b7224 */ /* 0x000fe400078e024b */
[----:B------:R-:W-:-:S04]  /*2090*/  IMAD.HI.U32 R7, R34, R13, RZ ;  /* 0x0000000d22077227 */ /* 0x000fc800078e00ff */
[----:B------:R-:W-:-:S04]  /*20a0*/  IMAD.HI.U32 R11, R34, R21, RZ ;  /* 0x00000015220b7227 */ /* 0x000fc800078e00ff */
[----:B------:R-:W-:Y:S02]  /*20b0*/  IMAD R39, R4, R9, R39 ;  /* 0x0000000904277224 */ /* 0x000fe400078e0227 */
[----:B------:R-:W-:Y:S02]  /*20c0*/  IMAD.MOV.U32 R252, RZ, RZ, R6 ;  /* 0x000000fffffc7224 */ /* 0x000fe400078e0006 */
[----:B------:R-:W-:Y:S02]  /*20d0*/  IMAD R85, R250, 0x4, R65 ;  /* 0x00000004fa557824 */ /* 0x000fe400078e0241 */
[----:B------:R-:W-:Y:S02]  /*20e0*/  IMAD.MOV R8, RZ, RZ, -R8 ;  /* 0x000000ffff087224 */ /* 0x000fe400078e0a08 */
[----:B------:R-:W-:-:S04]  /*20f0*/  IMAD.HI.U32 R9, R34, R35, RZ ;  /* 0x0000002322097227 */ /* 0x000fc800078e00ff */
[----:B------:R-:W-:-:S04]  /*2100*/  IMAD.HI.U32 R6, R34, R17, RZ ;  /* 0x0000001122067227 */ /* 0x000fc800078e00ff */
[----:B------:R-:W-:Y:S02]  /*2110*/  IMAD.MOV R7, RZ, RZ, -R7 ;  /* 0x000000ffff077224 */ /* 0x000fe400078e0a07 */
[----:B------:R-:W-:Y:S02]  /*2120*/  IMAD.MOV R11, RZ, RZ, -R11 ;  /* 0x000000ffff0b7224 */ /* 0x000fe400078e0a0b */
[----:B------:R-:W-:Y:S02]  /*2130*/  IMAD R87, R250, 0x4, R85 ;  /* 0x00000004fa577824 */ /* 0x000fe400078e0255 */
[----:B------:R-:W-:Y:S02]  /*2140*/  IMAD R79, R4, R8, R79 ;  /* 0x00000008044f7224 */ /* 0x000fe400078e024f */
[----:B------:R-:W-:Y:S02]  /*2150*/  IMAD.MOV R9, RZ, RZ, -R9 ;  /* 0x000000ffff097224 */ /* 0x000fe400078e0a09 */
[----:B------:R-:W-:-:S02]  /*2160*/  IMAD.MOV R6, RZ, RZ, -R6 ;  /* 0x000000ffff067224 */ /* 0x000fc400078e0a06 */
[----:B------:R-:W-:-:S04]  /*2170*/  IMAD.HI.U32 R8, R34, R37, RZ ;  /* 0x0000002522087227 */ /* 0x000fc800078e00ff */
[C---:B------:R-:W-:Y:S02]  /*2180*/  IMAD R32, R4.reuse, R7, R13 ;  /* 0x0000000704207224 */ /* 0x040fe400078e020d */
[----:B------:R-:W-:Y:S01]  /*2190*/  IMAD R13, R4, R11, R21 ;  /* 0x0000000b040d7224 */ /* 0x000fe200078e0215 */
[----:B------:R-:W-:Y:S01]  /*21a0*/  IABS R11, R106 ;  /* 0x0000006a000b7213 */ /* 0x000fe20000000000 */
[----:B------:R-:W-:Y:S02]  /*21b0*/  IMAD R21, R250, 0x4, R87 ;  /* 0x00000004fa157824 */ /* 0x000fe400078e0257 */
[C---:B------:R-:W-:Y:S02]  /*21c0*/  IMAD R35, R4.reuse, R9, R35 ;  /* 0x0000000904237224 */ /* 0x040fe400078e0223 */
[----:B------:R-:W-:Y:S02]  /*21d0*/  IMAD R17, R4, R6, R17 ;  /* 0x0000000604117224 */ /* 0x000fe400078e0211 */
[----:B------:R-:W-:-:S02]  /*21e0*/  IMAD.MOV R8, RZ, RZ, -R8 ;  /* 0x000000ffff087224 */ /* 0x000fc400078e0a08 */
[----:B------:R-:W-:-:S04]  /*21f0*/  IMAD.HI.U32 R9, R34, R19, RZ ;  /* 0x0000001322097227 */ /* 0x000fc800078e00ff */
[----:B------:R-:W-:Y:S02]  /*2200*/  VIADD R6, R117, 0x3f ;  /* 0x0000003f75067836 */ /* 0x000fe40000000000 */
[----:B------:R-:W-:Y:S02]  /*2210*/  IMAD R104, R250, 0x4, R21 ;  /* 0x00000004fa687824 */ /* 0x000fe400078e0215 */
[----:B------:R-:W-:Y:S01]  /*2220*/  IMAD R37, R4, R8, R37 ;  /* 0x0000000804257224 */ /* 0x000fe200078e0225 */
[----:B------:R0:W-:Y:S01]  /*2230*/  STL [R1+0x124], R6 ;  /* 0x0001240601007387 */ /* 0x0001e20000100800 */
[----:B------:R-:W-:Y:S02]  /*2240*/  IMAD.MOV R9, RZ, RZ, -R9 ;  /* 0x000000ffff097224 */ /* 0x000fe400078e0a09 */
[----:B------:R-:W-:Y:S01]  /*2250*/  IMAD.HI.U32 R8, R34, R15, RZ ;  /* 0x0000000f22087227 */ /* 0x000fe200078e00ff */
[----:B------:R1:W-:Y:S03]  /*2260*/  STL [R1+0xb4], R21 ;  /* 0x0000b41501007387 */ /* 0x0003e60000100800 */
[C---:B------:R-:W-:Y:S01]  /*2270*/  IMAD R19, R4.reuse, R9, R19 ;  /* 0x0000000904137224 */ /* 0x040fe200078e0213 */
[----:B------:R1:W-:Y:S01]  /*2280*/  STL [R1+0x64], R104 ;  /* 0x0000646801007387 */ /* 0x0003e20000100800 */
[----:B------:R-:W-:Y:S01]  /*2290*/  IMAD.MOV R8, RZ, RZ, -R8 ;  /* 0x000000ffff087224 */ /* 0x000fe200078e0a08 */
[----:B------:R-:W-:Y:S01]  /*22a0*/  IABS R9, R108 ;  /* 0x0000006c00097213 */ /* 0x000fe20000000000 */
[----:B------:R-:W-:Y:S01]  /*22b0*/  @!P1 IMAD.MOV R252, RZ, RZ, -R252 ;  /* 0x000000fffffc9224 */ /* 0x000fe200078e0afc */
[----:B------:R-:W-:Y:S01]  /*22c0*/  @!P0 LOP3.LUT R252, RZ, R26, RZ, 0x33, !PT ;  /* 0x0000001afffc8212 */ /* 0x000fe200078e33ff */
[----:B------:R-:W-:Y:S01]  /*22d0*/  IMAD R200, R4, R8, R15 ;  /* 0x0000000804c87224 */ /* 0x000fe200078e020f */
[----:B------:R-:W-:Y:S01]  /*22e0*/  IABS R15, R107 ;  /* 0x0000006b000f7213 */ /* 0x000fe20000000000 */
[----:B------:R-:W-:Y:S01]  /*22f0*/  IMAD.HI.U32 R3, R34, R9, RZ ;  /* 0x0000000922037227 */ /* 0x000fe200078e00ff */
[----:B------:R-:W-:-:S02]  /*2300*/  ISETP.GT.AND P0, PT, R6, 0x3f, PT ;  /* 0x0000003f0600780c */ /* 0x000fc40003f04270 */
[----:B------:R-:W-:Y:S01]  /*2310*/  ISETP.NE.U32.AND P1, PT, R232, RZ, PT ;  /* 0x000000ffe800720c */ /* 0x000fe20003f25070 */
[----:B------:R-:W-:Y:S01]  /*2320*/  IMAD.MOV R3, RZ, RZ, -R3 ;  /* 0x000000ffff037224 */ /* 0x000fe200078e0a03 */
[----:B0-----:R-:W-:Y:S01]  /*2330*/  LOP3.LUT R6, R2, 0x18, RZ, 0xfc, !PT ;  /* 0x0000001802067812 */ /* 0x001fe200078efcff */
[----:B------:R-:W-:-:S04]  /*2340*/  IMAD.HI.U32 R7, R34, R15, RZ ;  /* 0x0000000f22077227 */ /* 0x000fc800078e00ff */
[----:B------:R-:W-:-:S04]  /*2350*/  IMAD.HI.U32 R8, R34, R11, RZ ;  /* 0x0000000b22087227 */ /* 0x000fc800078e00ff */
[----:B------:R-:W-:Y:S01]  /*2360*/  IMAD R14, R4, R3, R9 ;  /* 0x00000003040e7224 */ /* 0x000fe200078e0209 */
[----:B------:R-:W-:Y:S01]  /*2370*/  LOP3.LUT R3, R2, 0x10, RZ, 0xfc, !PT ;  /* 0x0000001002037812 */ /* 0x000fe200078efcff */
[----:B------:R-:W-:Y:S02]  /*2380*/  IMAD.MOV R7, RZ, RZ, -R7 ;  /* 0x000000ffff077224 */ /* 0x000fe400078e0a07 */
[----:B------:R-:W-:Y:S01]  /*2390*/  IMAD.MOV R8, RZ, RZ, -R8 ;  /* 0x000000ffff087224 */ /* 0x000fe200078e0a08 */
[----:B------:R-:W-:Y:S01]  /*23a0*/  ISETP.LT.AND P3, PT, R3, R117, P0 ;  /* 0x000000750300720c */ /* 0x000fe20000761270 */
[----:B------:R-:W-:Y:S01]  /*23b0*/  IMAD R252, R252, R10, RZ ;  /* 0x0000000afcfc7224 */ /* 0x000fe200078e02ff */
[----:B------:R-:W-:Y:S01]  /*23c0*/  LOP3.LUT R10, R2, 0x20, RZ, 0xfc, !PT ;  /* 0x00000020020a7812 */ /* 0x000fe200078efcff */
[C---:B------:R-:W-:Y:S02]  /*23d0*/  IMAD R15, R4.reuse, R7, R15 ;  /* 0x00000007040f7224 */ /* 0x040fe400078e020f */
[----:B------:R-:W-:Y:S01]  /*23e0*/  IMAD R16, R4, R8, R11 ;  /* 0x0000000804107224 */ /* 0x000fe200078e020b */
[----:B-1----:R-:W-:Y:S07]  /*23f0*/  BRA.U UP0, `(.L_x_5) ;  /* 0x0000000100187547 */ /* 0x002fee000b800000 */
[----:B------:R-:W-:Y:S01]  /*2400*/  ELECT P2, URZ, PT ;  /* 0x0000000000ff782f */ /* 0x000fe20003840000 */
[----:B------:R-:W-:Y:S01]  /*2410*/  IMAD.MOV.U32 R3, RZ, RZ, 0x1 ;  /* 0x00000001ff037424 */ /* 0x000fe200078e00ff */
[----:B------:R-:W-:Y:S01]  /*2420*/  UMOV UR5, 0x40 ;  /* 0x0000004000057882 */ /* 0x000fe20000000000 */
[----:B------:R-:W-:Y:S01]  /*2430*/  UVIRTCOUNT.DEALLOC.SMPOOL 0x80 ;  /* 0x000000800000784c */ /* 0x000fe20000000000 */
[----:B------:R-:W-:-:S09]  /*2440*/  ULEA UR5, UR4, UR5, 0x18 ;  /* 0x0000000504057291 */ /* 0x000fd2000f8ec0ff */
[----:B------:R0:W-:Y:S03]  /*2450*/  @P2 STS.U8 [UR5], R3 ;  /* 0x00000003ff002988 */ /* 0x0001e60008000005 */
.L_x_5:
[----:B------:R-:W-:Y:S01]  /*2460*/  STTM.x128 tmem[UR10], RZ ;  /* 0x000000ff000079ed */ /* 0x000fe200083c000a */
[----:B------:R-:W1:Y:S02]  /*2470*/  FENCE.VIEW.ASYNC.T ;  /* 0x00000000000073c6 */ /* 0x000e640000000200 */
[----:B-1----:R-:W-:Y:S01]  /*2480*/  VOTEU.ALL UP1, P1 ;  /* 0x0000000000ff7886 */ /* 0x002fe20000820000 */
[----:B------:R-:W-:Y:S01]  /*2490*/  VOTEU.ALL UP2, P1 ;  /* 0x0000000000ff7886 */ /* 0x000fe20000840000 */
[----:B0-----:R-:W-:Y:S01]  /*24a0*/  IMAD R3, R250, 0x4, R104 ;  /* 0x00000004fa037824 */ /* 0x001fe200078e0268 */
[----:B------:R-:W-:Y:S01]  /*24b0*/  ISETP.LT.AND P2, PT, R6, R117, P0 ;  /* 0x000000750600720c */ /* 0x000fe20000741270 */
[----:B------:R-:W-:Y:S01]  /*24c0*/  IMAD.SHL.U32 R6, R252, 0x2, RZ ;  /* 0x00000002fc067824 */ /* 0x000fe200078e00ff */
[----:B------:R-:W-:-:S04]  /*24d0*/  @!UP1 UIADD3 UR4, UPT, UPT, -UR6, 0x100000, URZ ;  /* 0x0010000006049890 */ /* 0x000fc8000fffe1ff */
[----:B------:R-:W-:Y:S02]  /*24e0*/  @!UP1 USHF.L.U32 UR5, UR4, 0xb, URZ ;  /* 0x0000000b04059899 */ /* 0x000fe400080006ff */
[----:B------:R-:W-:Y:S01]  /*24f0*/  @!UP1 USHF.L.U32 UR4, UR4, 0x1, URZ ;  /* 0x0000000104049899 */ /* 0x000fe200080006ff */
[----:B------:R-:W-:Y:S01]  /*2500*/  BAR.SYNC.DEFER_BLOCKING 0x0 ;  /* 0x0000000000007b1d */ /* 0x000fe20000010000 */
[----:B------:R-:W-:Y:S01]  /*2510*/  IMAD R103, R250, 0x4, R3 ;  /* 0x00000004fa677824 */ /* 0x000fe200078e0203 */
[----:B------:R-:W-:-:S03]  /*2520*/  IADD3 R18, P4, PT, R6, UR16, RZ ;  /* 0x0000001006127c10 */ /* 0x000fc6000ff9e0ff */
[C---:B------:R-:W-:Y:S01]  /*2530*/  IMAD R20, R250.reuse, 0x4, R103 ;  /* 0x00000004fa147824 */ /* 0x040fe200078e0267 */
[----:B------:R0:W-:Y:S03]  /*2540*/  STL [R1+0x49c], R137 ;  /* 0x00049c8901007387 */ /* 0x0001e60000100800 */
[----:B------:R-:W-:Y:S01]  /*2550*/  IMAD R11, R250, 0x4, R20 ;  /* 0x00000004fa0b7824 */ /* 0x000fe200078e0214 */
[----:B------:R-:W-:Y:S02]  /*2560*/  LEA.HI.X.SX32 R22, R252, UR17, 0x1, P4 ;  /* 0x00000011fc167c11 */ /* 0x000fe4000a0f0eff */
[----:B------:R-:W-:Y:S01]  /*2570*/  PRMT R147, RZ, 0x7610, R147 ;  /* 0x00007610ff937816 */ /* 0x000fe20000000093 */
[----:B------:R-:W-:Y:S01]  /*2580*/  STL [R1+0x498], R138 ;  /* 0x0004988a01007387 */ /* 0x000fe20000100800 */
[-C--:B------:R-:W-:Y:S02]  /*2590*/  LEA R8, P4, R21, R18.reuse, 0x1 ;  /* 0x0000001215087211 */ /* 0x080fe400078808ff */
[----:B------:R-:W-:Y:S01]  /*25a0*/  PRMT R149, RZ, 0x7610, R149 ;  /* 0x00007610ff957816 */ /* 0x000fe20000000095 */
[----:B------:R-:W-:Y:S01]  /*25b0*/  STL [R1+0x494], R139 ;  /* 0x0004948b01007387 */ /* 0x000fe20000100800 */
[----:B0-----:R-:W-:Y:S01]  /*25c0*/  IMAD R137, R250, 0x4, R11 ;  /* 0x00000004fa897824 */ /* 0x001fe200078e020b */
[----:B------:R-:W-:-:S02]  /*25d0*/  LEA R6, P5, R3, R18, 0x1 ;  /* 0x0000001203067211 */ /* 0x000fc400078a08ff */
[----:B------:R-:W-:Y:S01]  /*25e0*/  PRMT R148, RZ, 0x7610, R148 ;  /* 0x00007610ff947816 */ /* 0x000fe20000000094 */
[----:B------:R-:W-:Y:S01]  /*25f0*/  STL [R1+0x490], R146 ;  /* 0x0004909201007387 */ /* 0x000fe20000100800 */
[----:B------:R-:W-:-:S03]  /*2600*/  PRMT R228, RZ, 0x7610, R228 ;  /* 0x00007610ffe47816 */ /* 0x000fc600000000e4 */
[----:B------:R-:W0:Y:S02]  /*2610*/  FENCE.VIEW.ASYNC.S ;  /* 0x00000000000073c6 */ /* 0x000e240000000000 */
[----:B0-----:R0:W1:Y:S01]  /*2620*/  @!UP2 SYNCS.EXCH.64 URZ, [UR11], UR4 ;  /* 0x000000040bffa5b2 */ /* 0x0010620008000100 */
[----:B------:R-:W-:Y:S01]  /*2630*/  IMAD R26, R250, 0x4, R137 ;  /* 0x00000004fa1a7824 */ /* 0x000fe200078e0289 */
[----:B------:R-:W-:Y:S01]  /*2640*/  STL.64 [R1+0x488], R140 ;  /* 0x0004888c01007387 */ /* 0x000fe20000100a00 */
[-C--:B------:R-:W-:Y:S02]  /*2650*/  LEA.HI.X.SX32 R9, R21, R22.reuse, 0x1, P4 ;  /* 0x0000001615097211 */ /* 0x080fe400020f0eff */
[----:B------:R-:W-:Y:S01]  /*2660*/  PRMT R227, RZ, 0x7610, R227 ;  /* 0x00007610ffe37816 */ /* 0x000fe200000000e3 */
[----:B-1----:R-:W-:Y:S01]  /*2670*/  BAR.SYNC.DEFER_BLOCKING 0x0 ;  /* 0x0000000000007b1d */ /* 0x002fe20000010000 */
[----:B------:R-:W-:Y:S02]  /*2680*/  LEA.HI.X.SX32 R7, R3, R22, 0x1, P5 ;  /* 0x0000001603077211 */ /* 0x000fe400028f0eff */
[----:B------:R-:W-:-:S02]  /*2690*/  PRMT R224, RZ, 0x7610, R224 ;  /* 0x00007610ffe07816 */ /* 0x000fc400000000e0 */
[----:B------:R-:W-:Y:S02]  /*26a0*/  PRMT R225, RZ, 0x7610, R225 ;  /* 0x00007610ffe17816 */ /* 0x000fe400000000e1 */
[----:B------:R-:W-:Y:S01]  /*26b0*/  PRMT R226, RZ, 0x7610, R226 ;  /* 0x00007610ffe27816 */ /* 0x000fe200000000e2 */
[----:B------:R-:W-:Y:S01]  /*26c0*/  STL.64 [R1+0x480], R142 ;  /* 0x0004808e01007387 */ /* 0x000fe20000100a00 */
[----:B------:R-:W-:Y:S01]  /*26d0*/  IMAD R249, R102, R251, RZ ;  /* 0x000000fb66f97224 */ /* 0x000fe200078e02ff */
[----:B------:R-:W-:Y:S01]  /*26e0*/  PRMT R223, RZ, 0x7610, R223 ;  /* 0x00007610ffdf7816 */ /* 0x000fe200000000df */
[----:B------:R-:W1:Y:S01]  /*26f0*/  LDCU UR7, c[0x0][0x3b0] ;  /* 0x00007600ff0777ac */ /* 0x000e620008000800 */
[----:B------:R-:W-:Y:S04]  /*2700*/  STL [R1+0x478], R232 ;  /* 0x000478e801007387 */ /* 0x000fe80000100800 */
[----:B------:R-:W-:Y:S04]  /*2710*/  STL.64 [R1+0x470], R144 ;  /* 0x0004709001007387 */ /* 0x000fe80000100a00 */
[----:B------:R2:W-:Y:S04]  /*2720*/  STL [R1+0x60], R3 ;  /* 0x0000600301007387 */ /* 0x0005e80000100800 */
[----:B------:R-:W-:Y:S04]  /*2730*/  STL [R1+0x5c], R103 ;  /* 0x00005c6701007387 */ /* 0x000fe80000100800 */
[----:B------:R-:W-:Y:S01]  /*2740*/  STL [R1+0x36c], R252 ;  /* 0x00036cfc01007387 */ /* 0x000fe20000100800 */
[----:B--2---:R-:W-:-:S03]  /*2750*/  IMAD R3, R250, 0x4, R26 ;  /* 0x00000004fa037824 */ /* 0x004fc600078e021a */
[----:B------:R2:W3:Y:S01]  /*2760*/  @P3 LDG.E.U16 R197, desc[UR20][R8.64] ;  /* 0x0000001408c53981 */ /* 0x0004e2000c1e1500 */
[----:B------:R-:W-:Y:S01]  /*2770*/  ISETP.LT.AND P3, PT, R10, R117, P0 ;  /* 0x000000750a00720c */ /* 0x000fe20000761270 */
[----:B------:R-:W-:Y:S02]  /*2780*/  IMAD R89, R250, 0x4, R3 ;  /* 0x00000004fa597824 */ /* 0x000fe400078e0203 */
[----:B------:R-:W-:Y:S04]  /*2790*/  STL [R1+0x38c], R252 ;  /* 0x00038cfc01007387 */ /* 0x000fe80000100800 */
[----:B------:R4:W3:Y:S01]  /*27a0*/  @P2 LDG.E.U16 R201, desc[UR20][R6.64] ;  /* 0x0000001406c92981 */ /* 0x0008e2000c1e1500 */
[----:B------:R-:W-:Y:S02]  /*27b0*/  LEA R10, P2, R20, R18, 0x1 ;  /* 0x00000012140a7211 */ /* 0x000fe400078408ff */
[C---:B--2---:R-:W-:Y:S01]  /*27c0*/  LOP3.LUT R9, R2.reuse, 0x30, RZ, 0xfc, !PT ;  /* 0x0000003002097812 */ /* 0x044fe200078efcff */
[----:B------:R-:W-:Y:S01]  /*27d0*/  STL [R1+0x58], R20 ;  /* 0x0000581401007387 */ /* 0x000fe20000100800 */
[----:B------:R-:W-:-:S03]  /*27e0*/  LOP3.LUT R8, R2, 0x38, RZ, 0xfc, !PT ;  /* 0x0000003802087812 */ /* 0x000fc600078efcff */
[----:B------:R-:W-:Y:S01]  /*27f0*/  STL [R1+0x3d8], R252 ;  /* 0x0003d8fc01007387 */ /* 0x000fe20000100800 */
[----:B------:R-:W-:Y:S01]  /*2800*/  ISETP.LT.AND P4, PT, R9, R117, P0 ;  /* 0x000000750900720c */ /* 0x000fe20000781270 */
[----:B------:R-:W-:Y:S02]  /*2810*/  IMAD R91, R250, 0x4, R89 ;  /* 0x00000004fa5b7824 */ /* 0x000fe400078e0259 */
[----:B------:R-:W-:Y:S04]  /*2820*/  STL [R1+0x430], R252 ;  /* 0x000430fc01007387 */ /* 0x000fe80000100800 */
[----:B------:R2:W-:Y:S01]  /*2830*/  STL [R1+0x54], R11 ;  /* 0x0000540b01007387 */ /* 0x0005e20000100800 */
[----:B----4-:R-:W-:Y:S02]  /*2840*/  LEA R6, P5, R3, R18, 0x1 ;  /* 0x0000001203067211 */ /* 0x010fe400078a08ff */
[----:B--2---:R-:W-:-:S02]  /*2850*/  LEA.HI.X.SX32 R11, R20, R22, 0x1, P2 ;  /* 0x00000016140b7211 */ /* 0x004fc400010f0eff */
[----:B------:R-:W-:Y:S02]  /*2860*/  ISETP.LT.AND P2, PT, R8, R117, P0 ;  /* 0x000000750800720c */ /* 0x000fe40000741270 */
[----:B------:R-:W-:Y:S01]  /*2870*/  LEA R8, P6, R91, R18, 0x1 ;  /* 0x000000125b087211 */ /* 0x000fe200078c08ff */
[----:B------:R-:W2:Y:S01]  /*2880*/  @P3 LDG.E.U16 R147, desc[UR20][R10.64] ;  /* 0x000000140a933981 */ /* 0x000ea2000c1e1500 */
[-C--:B------:R-:W-:Y:S02]  /*2890*/  LEA.HI.X.SX32 R7, R3, R22.reuse, 0x1, P5 ;  /* 0x0000001603077211 */ /* 0x080fe400028f0eff */
[----:B------:R-:W-:Y:S02]  /*28a0*/  PRMT R3, RZ, 0x7610, R3 ;  /* 0x00007610ff037816 */ /* 0x000fe40000000003 */
[----:B------:R-:W-:Y:S01]  /*28b0*/  LOP3.LUT R20, R2, 0x28, RZ, 0xfc, !PT ;  /* 0x0000002802147812 */ /* 0x000fe200078efcff */
[----:B------:R-:W4:Y:S01]  /*28c0*/  @P4 LDG.E.U16 R149, desc[UR20][R6.64] ;  /* 0x0000001406954981 */ /* 0x000f22000c1e1500 */
[----:B------:R-:W-:-:S02]  /*28d0*/  LEA.HI.X.SX32 R9, R91, R22, 0x1, P6 ;  /* 0x000000165b097211 */ /* 0x000fc400030f0eff */
[-C--:B------:R-:W-:Y:S02]  /*28e0*/  ISETP.LT.AND P3, PT, R20, R117.reuse, P0 ;  /* 0x000000751400720c */ /* 0x080fe40000761270 */
[C---:B------:R-:W-:Y:S01]  /*28f0*/  LEA R20, P4, R137.reuse, R18, 0x1 ;  /* 0x0000001289147211 */ /* 0x040fe200078808ff */
[----:B------:R0:W2:Y:S03]  /*2900*/  @P2 LDG.E.U16 R3, desc[UR20][R8.64] ;  /* 0x0000001408032981 */ /* 0x0000a6000c1e1500 */
[----:B------:R-:W-:Y:S02]  /*2910*/  LEA.HI.X.SX32 R21, R137, R22, 0x1, P4 ;  /* 0x0000001689157211 */ /* 0x000fe400020f0eff */
[----:B0-----:R-:W-:Y:S01]  /*2920*/  LOP3.LUT R8, R2, 0x1c, RZ, 0xfc, !PT ;  /* 0x0000001c02087812 */ /* 0x001fe200078efcff */
[----:B------:R-:W-:Y:S03]  /*2930*/  STL [R1+0x50], R137 ;  /* 0x0000508901007387 */ /* 0x000fe60000100800 */
[----:B------:R-:W-:Y:S01]  /*2940*/  ISETP.LT.AND P4, PT, R8, R117, P0 ;  /* 0x000000750800720c */ /* 0x000fe20000781270 */
[----:B------:R-:W-:Y:S01]  /*2950*/  IMAD R91, R250, 0x4, R91 ;  /* 0x00000004fa5b7824 */ /* 0x000fe200078e025b */
[C---:B------:R-:W-:Y:S01]  /*2960*/  LEA R8, P5, R104.reuse, R18, 0x1 ;  /* 0x0000001268087211 */ /* 0x040fe200078a08ff */
[----:B------:R0:W2:Y:S03]  /*2970*/  @P3 LDG.E.U16 R148, desc[UR20][R20.64] ;  /* 0x0000001414943981 */ /* 0x0000a6000c1e1500 */
[----:B------:R-:W-:-:S02]  /*2980*/  LEA.HI.X.SX32 R9, R104, R22, 0x1, P5 ;  /* 0x0000001668097211 */ /* 0x000fc400028f0eff */
[----:B------:R-:W-:Y:S01]  /*2990*/  LOP3.LUT R104, R0, 0x1a8, RZ, 0xfc, !PT ;  /* 0x000001a800687812 */ /* 0x000fe200078efcff */
[----:B------:R-:W-:Y:S04]  /*29a0*/  STL [R1+0x4c], R26 ;  /* 0x00004c1a01007387 */ /* 0x000fe80000100800 */
[----:B------:R-:W-:Y:S04]  /*29b0*/  STL [R1+0x178], R104 ;  /* 0x0001786801007387 */ /* 0x000fe80000100800 */
[----:B------:R0:W-:Y:S04]  /*29c0*/  STL [R1+0x368], R250 ;  /* 0x000368fa01007387 */ /* 0x0001e80000100800 */
[----:B0-----:R-:W2:Y:S01]  /*29d0*/  LDL.LU R250, [R1+0x54] ;  /* 0x0000540001fa7983 */ /* 0x001ea20000300800 */
[----:B------:R-:W-:-:S02]  /*29e0*/  LOP3.LUT R6, R2, 0x14, RZ, 0xfc, !PT ;  /* 0x0000001402067812 */ /* 0x000fc400078efcff */
[----:B------:R-:W-:Y:S02]  /*29f0*/  LOP3.LUT R10, R2, 0x34, RZ, 0xfc, !PT ;  /* 0x00000034020a7812 */ /* 0x000fe400078efcff */
[-C--:B------:R-:W-:Y:S02]  /*2a00*/  ISETP.LT.AND P3, PT, R6, R117.reuse, P0 ;  /* 0x000000750600720c */ /* 0x080fe40000761270 */
[C---:B------:R-:W-:Y:S02]  /*2a10*/  LEA R6, P6, R89.reuse, R18, 0x1 ;  /* 0x0000001259067211 */ /* 0x040fe400078c08ff */
[----:B------:R-:W-:Y:S02]  /*2a20*/  ISETP.LT.AND P2, PT, R10, R117, P0 ;  /* 0x000000750a00720c */ /* 0x000fe40000741270 */
[----:B------:R-:W-:Y:S02]  /*2a30*/  LEA.HI.X.SX32 R7, R89, R22, 0x1, P6 ;  /* 0x0000001659077211 */ /* 0x000fe400030f0eff */
[----:B------:R-:W-:-:S04]  /*2a40*/  LEA R10, P6, R103, R18, 0x1 ;  /* 0x00000012670a7211 */ /* 0x000fc800078c08ff */
[----:B------:R-:W-:Y:S01]  /*2a50*/  LEA.HI.X.SX32 R11, R103, R22, 0x1, P6 ;  /* 0x00000016670b7211 */ /* 0x000fe200030f0eff */
[----:B------:R-:W3:Y:S04]  /*2a60*/  @P3 LDG.E.U16 R228, desc[UR20][R8.64] ;  /* 0x0000001408e43981 */ /* 0x000ee8000c1e1500 */
[----:B------:R0:W3:Y:S01]  /*2a70*/  @P4 LDG.E.U16 R227, desc[UR20][R10.64] ;  /* 0x000000140ae34981 */ /* 0x0000e2000c1e1500 */
[-C--:B------:R-:W-:Y:S02]  /*2a80*/  LEA R140, P4, R23, R18.reuse, 0x1 ;  /* 0x00000012178c7211 */ /* 0x080fe400078808ff */
[----:B------:R-:W-:Y:S01]  /*2a90*/  LEA R142, P6, R85, R18, 0x1 ;  /* 0x00000012558e7211 */ /* 0x000fe200078c08ff */
[----:B------:R0:W3:Y:S01]  /*2aa0*/  @P2 LDG.E.U16 R224, desc[UR20][R6.64] ;  /* 0x0000001406e02981 */ /* 0x0000e2000c1e1500 */
[----:B------:R-:W-:-:S02]  /*2ab0*/  LEA.HI.X.SX32 R141, R23, R22, 0x1, P4 ;  /* 0x00000016178d7211 */ /* 0x000fc400020f0eff */
[----:B------:R-:W-:Y:S02]  /*2ac0*/  LEA R246, P4, R87, R18, 0x1 ;  /* 0x0000001257f67211 */ /* 0x000fe400078808ff */
[----:B------:R-:W-:Y:S02]  /*2ad0*/  LOP3.LUT R20, R2, 0x2c, RZ, 0xfc, !PT ;  /* 0x0000002c02147812 */ /* 0x000fe400078efcff */
[----:B------:R-:W-:Y:S02]  /*2ae0*/  LEA.HI.X.SX32 R143, R85, R22, 0x1, P6 ;  /* 0x00000016558f7211 */ /* 0x000fe400030f0eff */
[----:B------:R-:W-:Y:S02]  /*2af0*/  LEA R144, P6, R65, R18, 0x1 ;  /* 0x0000001241907211 */ /* 0x000fe400078c08ff */
[----:B------:R-:W-:Y:S02]  /*2b00*/  LEA.HI.X.SX32 R247, R87, R22, 0x1, P4 ;  /* 0x0000001657f77211 */ /* 0x000fe400020f0eff */
[----:B------:R-:W-:-:S02]  /*2b10*/  ISETP.LT.AND P2, PT, R20, R117, P0 ;  /* 0x000000751400720c */ /* 0x000fc40000741270 */
[----:B------:R-:W-:Y:S02]  /*2b20*/  ISETP.GT.U32.AND P4, PT, R4, R74, PT ;  /* 0x0000004a0400720c */ /* 0x000fe40003f84070 */
[----:B------:R-:W-:Y:S02]  /*2b30*/  LEA.HI.X.SX32 R145, R65, R22, 0x1, P6 ;  /* 0x0000001641917211 */ /* 0x000fe400030f0eff */
[----:B0-----:R-:W-:-:S04]  /*2b40*/  LEA R10, P6, R26, R18, 0x1 ;  /* 0x000000121a0a7211 */ /* 0x001fc800078c08ff */
[----:B------:R-:W-:Y:S02]  /*2b50*/  LEA.HI.X.SX32 R11, R26, R22, 0x1, P6 ;  /* 0x000000161a0b7211 */ /* 0x000fe400030f0eff */
[----:B------:R-:W-:-:S03]  /*2b60*/  LOP3.LUT R21, R2, 0x24, RZ, 0xfc, !PT ;  /* 0x0000002402157812 */ /* 0x000fc600078efcff */
[----:B------:R-:W3:Y:S01]  /*2b70*/  @P2 LDG.E.U16 R225, desc[UR20][R10.64] ;  /* 0x000000140ae12981 */ /* 0x000ee2000c1e1500 */
[----:B------:R-:W-:Y:S01]  /*2b80*/  @!P4 IMAD.IADD R74, R74, 0x1, -R4 ;  /* 0x000000014a4ac824 */ /* 0x000fe200078e0a04 */
[C---:B------:R-:W-:Y:S02]  /*2b90*/  ISETP.GT.U32.AND P2, PT, R4.reuse, R73, PT ;  /* 0x000000490400720c */ /* 0x040fe40003f44070 */
[----:B------:R-:W-:Y:S02]  /*2ba0*/  ISETP.LT.AND P3, PT, R21, R117, P0 ;  /* 0x000000751500720c */ /* 0x000fe40000761270 */
[----:B------:R-:W-:Y:S02]  /*2bb0*/  ISETP.GT.U32.AND P4, PT, R4, R74, PT ;  /* 0x0000004a0400720c */ /* 0x000fe40003f84070 */
[----:B------:R-:W-:-:S07]  /*2bc0*/  LOP3.LUT R2, R2, 0x3c, RZ, 0xfc, !PT ;  /* 0x0000003c02027812 */ /* 0x000fce00078efcff */
[----:B------:R-:W-:-:S04]  /*2bd0*/  @!P2 IMAD.IADD R73, R73, 0x1, -R4 ;  /* 0x000000014949a824 */ /* 0x000fc800078e0a04 */
[----:B------:R-:W-:Y:S01]  /*2be0*/  @!P4 IMAD.IADD R74, R74, 0x1, -R4 ;  /* 0x000000014a4ac824 */ /* 0x000fe200078e0a04 */
[C---:B------:R-:W-:Y:S02]  /*2bf0*/  ISETP.GT.U32.AND P2, PT, R4.reuse, R73, PT ;  /* 0x000000490400720c */ /* 0x040fe40003f44070 */
[----:B------:R-:W-:Y:S02]  /*2c00*/  ISETP.GT.U32.AND P4, PT, R4, R72, PT ;  /* 0x000000480400720c */ /* 0x000fe40003f84070 */
[----:B------:R-:W-:-:S04]  /*2c10*/  LEA R248, P6, R249, UR18, 0x1 ;  /* 0x00000012f9f87c11 */ /* 0x000fc8000f8c08ff */
[----:B------:R-:W-:Y:S02]  /*2c20*/  LEA.HI.X.SX32 R249, R249, UR19, 0x1, P6 ;  /* 0x00000013f9f97c11 */ /* 0x000fe4000b0f0eff */
[----:B------:R-:W-:-:S03]  /*2c30*/  ISETP.GE.AND P6, PT, R101, RZ, PT ;  /* 0x000000ff6500720c */ /* 0x000fc60003fc6270 */
[--C-:B------:R-:W-:Y:S01]  /*2c40*/  @!P2 IMAD.IADD R73, R73, 0x1, -R4.reuse ;  /* 0x000000014949a824 */ /* 0x100fe200078e0a04 */
[----:B------:R-:W-:Y:S01]  /*2c50*/  ISETP.GT.U32.AND P2, PT, R4, R70, PT ;  /* 0x000000460400720c */ /* 0x000fe20003f44070 */
[----:B------:R-:W-:-:S05]  /*2c60*/  @!P4 IMAD.IADD R72, R72, 0x1, -R4 ;  /* 0x000000014848c824 */ /* 0x000fca00078e0a04 */
[----:B------:R-:W-:-:S03]  /*2c70*/  ISETP.GT.U32.AND P4, PT, R4, R72, PT ;  /* 0x000000480400720c */ /* 0x000fc60003f84070 */
[----:B------:R-:W-:Y:S01]  /*2c80*/  @!P6 IMAD.MOV R73, RZ, RZ, -R73 ;  /* 0x000000ffff49e224 */ /* 0x000fe200078e0a49 */
[----:B------:R-:W-:-:S03]  /*2c90*/  ISETP.GT.U32.AND P6, PT, R4, R69, PT ;  /* 0x000000450400720c */ /* 0x000fc60003fc4070 */
[----:B------:R-:W-:-:S05]  /*2ca0*/  @!P2 IMAD.IADD R70, R70, 0x1, -R4 ;  /* 0x000000014646a824 */ /* 0x000fca00078e0a04 */
[----:B------:R-:W-:Y:S01]  /*2cb0*/  ISETP.GT.U32.AND P2, PT, R4, R70, PT ;  /* 0x000000460400720c */ /* 0x000fe20003f44070 */
[----:B------:R-:W-:Y:S01]  /*2cc0*/  @!P4 IMAD.IADD R72, R72, 0x1, -R4 ;  /* 0x000000014848c824 */ /* 0x000fe200078e0a04 */
[----:B------:R-:W-:-:S03]  /*2cd0*/  ISETP.GT.U32.AND P4, PT, R4, R67, PT ;  /* 0x000000430400720c */ /* 0x000fc60003f84070 */
[----:B------:R-:W-:Y:S01]  /*2ce0*/  @!P6 IMAD.IADD R69, R69, 0x1, -R4 ;  /* 0x000000014545e824 */ /* 0x000fe200078e0a04 */
[----:B------:R-:W-:-:S07]  /*2cf0*/  ISETP.GE.AND P6, PT, R99, RZ, PT ;  /* 0x000000ff6300720c */ /* 0x000fce0003fc6270 */
[--C-:B------:R-:W-:Y:S01]  /*2d00*/  @!P2 IMAD.IADD R70, R70, 0x1, -R4.reuse ;  /* 0x000000014646a824 */ /* 0x100fe200078e0a04 */
[----:B------:R-:W-:Y:S01]  /*2d10*/  ISETP.GE.AND P2, PT, R181, RZ, PT ;  /* 0x000000ffb500720c */ /* 0x000fe20003f46270 */
[----:B------:R-:W-:Y:S01]  /*2d20*/  @!P4 IMAD.IADD R67, R67, 0x1, -R4 ;  /* 0x000000014343c824 */ /* 0x000fe200078e0a04 */
[----:B------:R-:W-:-:S11]  /*2d30*/  ISETP.GE.AND P4, PT, R180, RZ, PT ;  /* 0x000000ffb400720c */ /* 0x000fd60003f86270 */
[----:B------:R-:W-:Y:S01]  /*2d40*/  @!P2 IMAD.MOV R70, RZ, RZ, -R70 ;  /* 0x000000ffff46a224 */ /* 0x000fe200078e0a46 */
[----:B------:R-:W-:-:S13]  /*2d50*/  ISETP.GT.U32.AND P2, PT, R4, R63, PT ;  /* 0x0000003f0400720c */ /* 0x000fda0003f44070 */
[----:B------:R-:W-:Y:S01]  /*2d60*/  @!P2 IMAD.IADD R63, R63, 0x1, -R4 ;  /* 0x000000013f3fa824 */ /* 0x000fe200078e0a04 */
[----:B------:R-:W-:Y:S02]  /*2d70*/  ISETP.GE.AND P2, PT, R98, RZ, PT ;  /* 0x000000ff6200720c */ /* 0x000fe40003f46270 */
[----:B--2---:R-:W-:-:S04]  /*2d80*/  LEA R8, P5, R250, R18, 0x1 ;  /* 0x00000012fa087211 */ /* 0x004fc800078a08ff */
[----:B------:R-:W-:Y:S02]  /*2d90*/  LEA.HI.X.SX32 R9, R250, R22, 0x1, P5 ;  /* 0x00000016fa097211 */ /* 0x000fe400028f0eff */
[----:B------:R-:W-:-:S03]  /*2da0*/  LEA R6, P5, R91, R18, 0x1 ;  /* 0x000000125b067211 */ /* 0x000fc600078a08ff */
[----:B------:R0:W2:Y:S01]  /*2db0*/  @P3 LDG.E.U16 R226, desc[UR20][R8.64] ;  /* 0x0000001408e23981 */ /* 0x0000a2000c1e1500 */
[----:B------:R-:W-:Y:S02]  /*2dc0*/  LEA.HI.X.SX32 R7, R91, R22, 0x1, P5 ;  /* 0x000000165b077211 */ /* 0x000fe400028f0eff */
[----:B------:R-:W-:-:S13]  /*2dd0*/  ISETP.GT.U32.AND P5, PT, R4, R25, PT ;  /* 0x000000190400720c */ /* 0x000fda0003fa4070 */
[----:B------:R-:W-:-:S05]  /*2de0*/  @!P5 IMAD.IADD R25, R25, 0x1, -R4 ;  /* 0x000000011919d824 */ /* 0x000fca00078e0a04 */
[----:B------:R-:W-:Y:S02]  /*2df0*/  ISETP.GT.U32.AND P5, PT, R4, R25, PT ;  /* 0x000000190400720c */ /* 0x000fe40003fa4070 */
[----:B------:R-:W-:-:S11]  /*2e00*/  ISETP.LT.AND P3, PT, R2, R117, P0 ;  /* 0x000000750200720c */ /* 0x000fd60000761270 */
[----:B------:R-:W-:Y:S01]  /*2e10*/  @!P5 IMAD.IADD R25, R25, 0x1, -R4 ;  /* 0x000000011919d824 */ /* 0x000fe200078e0a04 */
[----:B------:R-:W-:Y:S01]  /*2e20*/  ISETP.GT.U32.AND P5, PT, R4, R71, PT ;  /* 0x000000470400720c */ /* 0x000fe20003fa4070 */
[----:B------:R0:W2:Y:S01]  /*2e30*/  @P3 LDG.E.U16 R223, desc[UR20][R6.64] ;  /* 0x0000001406df3981 */ /* 0x0000a2000c1e1500 */
[----:B------:R-:W-:-:S11]  /*2e40*/  ISETP.GE.AND P3, PT, R0, RZ, PT ;  /* 0x000000ff0000720c */ /* 0x000fd60003f66270 */
[----:B------:R-:W-:-:S05]  /*2e50*/  @!P5 IMAD.IADD R71, R71, 0x1, -R4 ;  /* 0x000000014747d824 */ /* 0x000fca00078e0a04 */
[----:B------:R-:W-:Y:S01]  /*2e60*/  ISETP.GT.U32.AND P5, PT, R4, R71, PT ;  /* 0x000000470400720c */ /* 0x000fe20003fa4070 */
[----:B------:R-:W-:Y:S01]  /*2e70*/  @!P3 IMAD.MOV R74, RZ, RZ, -R74 ;  /* 0x000000ffff4ab224 */ /* 0x000fe200078e0a4a */
[----:B------:R-:W-:-:S11]  /*2e80*/  ISETP.GE.AND P3, PT, R100, RZ, PT ;  /* 0x000000ff6400720c */ /* 0x000fd60003f66270 */
[----:B------:R-:W-:Y:S01]  /*2e90*/  @!P5 IMAD.IADD R71, R71, 0x1, -R4 ;  /* 0x000000014747d824 */ /* 0x000fe200078e0a04 */
[C---:B------:R-:W-:Y:S01]  /*2ea0*/  ISETP.GT.U32.AND P5, PT, R4.reuse, R68, PT ;  /* 0x000000440400720c */ /* 0x040fe20003fa4070 */
[----:B------:R-:W-:Y:S01]  /*2eb0*/  @!P3 IMAD.MOV R72, RZ, RZ, -R72 ;  /* 0x000000ffff48b224 */ /* 0x000fe200078e0a48 */
[----:B------:R-:W-:Y:S01]  /*2ec0*/  ISETP.GT.U32.AND P3, PT, R4, R69, PT ;  /* 0x000000450400720c */ /* 0x000fe20003f64070 */
[----:B------:R-:W-:-:S10]  /*2ed0*/  @!P6 IMAD.MOV R71, RZ, RZ, -R71 ;  /* 0x000000ffff47e224 */ /* 0x000fd400078e0a47 */
[----:B------:R-:W-:Y:S01]  /*2ee0*/  @!P5 IMAD.IADD R68, R68, 0x1, -R4 ;  /* 0x000000014444d824 */ /* 0x000fe200078e0a04 */
[----:B------:R-:W-:-:S04]  /*2ef0*/  ISETP.GT.U32.AND P5, PT, R4, R67, PT ;  /* 0x000000430400720c */ /* 0x000fc80003fa4070 */
[C---:B------:R-:W-:Y:S01]  /*2f00*/  ISETP.GT.U32.AND P6, PT, R4.reuse, R68, PT ;  /* 0x000000440400720c */ /* 0x040fe20003fc4070 */
[----:B------:R-:W-:Y:S01]  /*2f10*/  @!P3 IMAD.IADD R69, R69, 0x1, -R4 ;  /* 0x000000014545b824 */ /* 0x000fe200078e0a04 */
[----:B------:R-:W-:-:S03]  /*2f20*/  ISETP.GT.U32.AND P3, PT, R4, R64, PT ;  /* 0x000000400400720c */ /* 0x000fc60003f64070 */
[----:B------:R-:W-:Y:S01]  /*2f30*/  @!P4 IMAD.MOV R69, RZ, RZ, -R69 ;  /* 0x000000ffff45c224 */ /* 0x000fe200078e0a45 */
[----:B------:R-:W-:-:S03]  /*2f40*/  ISETP.GT.U32.AND P4, PT, R4, R62, PT ;  /* 0x0000003e0400720c */ /* 0x000fc60003f84070 */
[----:B------:R-:W-:Y:S01]  /*2f50*/  @!P5 IMAD.IADD R67, R67, 0x1, -R4 ;  /* 0x000000014343d824 */ /* 0x000fe200078e0a04 */
[----:B------:R-:W-:-:S03]  /*2f60*/  ISETP.GT.U32.AND P5, PT, R4, R60, PT ;  /* 0x0000003c0400720c */ /* 0x000fc60003fa4070 */
[--C-:B------:R-:W-:Y:S01]  /*2f70*/  @!P6 IMAD.IADD R68, R68, 0x1, -R4.reuse ;  /* 0x000000014444e824 */ /* 0x100fe200078e0a04 */
[----:B------:R-:W-:Y:S01]  /*2f80*/  ISETP.GE.AND P6, PT, R179, RZ, PT ;  /* 0x000000ffb300720c */ /* 0x000fe20003fc6270 */
[----:B------:R-:W-:-:S04]  /*2f90*/  @!P3 IMAD.IADD R64, R64, 0x1, -R4 ;  /* 0x000000014040b824 */ /* 0x000fc800078e0a04 */
[--C-:B------:R-:W-:Y:S01]  /*2fa0*/  @!P4 IMAD.IADD R62, R62, 0x1, -R4.reuse ;  /* 0x000000013e3ec824 */ /* 0x100fe200078e0a04 */
[----:B------:R-:W-:Y:S02]  /*2fb0*/  ISETP.GT.U32.AND P4, PT, R4, R64, PT ;  /* 0x000000400400720c */ /* 0x000fe40003f84070 */
[----:B------:R-:W-:Y:S01]  /*2fc0*/  ISETP.GE.AND P3, PT, R178, RZ, PT ;  /* 0x000000ffb200720c */ /* 0x000fe20003f66270 */
[----:B------:R-:W-:-:S04]  /*2fd0*/  @!P5 IMAD.IADD R60, R60, 0x1, -R4 ;  /* 0x000000013c3cd824 */ /* 0x000fc800078e0a04 */
[----:B------:R-:W-:Y:S01]  /*2fe0*/  @!P6 IMAD.MOV R67, RZ, RZ, -R67 ;  /* 0x000000ffff43e224 */ /* 0x000fe200078e0a43 */
[C---:B------:R-:W-:Y:S02]  /*2ff0*/  ISETP.GT.U32.AND P6, PT, R4.reuse, R63, PT ;  /* 0x0000003f0400720c */ /* 0x040fe40003fc4070 */
[----:B------:R-:W-:-:S03]  /*3000*/  ISETP.GT.U32.AND P5, PT, R4, R60, PT ;  /* 0x0000003c0400720c */ /* 0x000fc60003fa4070 */
[----:B------:R-:W-:Y:S01]  /*3010*/  @!P4 IMAD.IADD R64, R64, 0x1, -R4 ;  /* 0x000000014040c824 */ /* 0x000fe200078e0a04 */
[C---:B------:R-:W-:Y:S01]  /*3020*/  ISETP.GT.U32.AND P4, PT, R4.reuse, R33, PT ;  /* 0x000000210400720c */ /* 0x040fe20003f84070 */
[----:B------:R-:W-:Y:S01]  /*3030*/  @!P3 IMAD.MOV R25, RZ, RZ, -R25 ;  /* 0x000000ffff19b224 */ /* 0x000fe200078e0a19 */
[----:B------:R-:W-:Y:S01]  /*3040*/  ISETP.GT.U32.AND P3, PT, R4, R62, PT ;  /* 0x0000003e0400720c */ /* 0x000fe20003f64070 */
[----:B------:R-:W-:Y:S01]  /*3050*/  @!P2 IMAD.MOV R68, RZ, RZ, -R68 ;  /* 0x000000ffff44a224 */ /* 0x000fe200078e0a44 */
[----:B------:R-:W-:-:S03]  /*3060*/  ISETP.GE.AND P2, PT, R177, RZ, PT ;  /* 0x000000ffb100720c */ /* 0x000fc60003f46270 */
[--C-:B------:R-:W-:Y:S01]  /*3070*/  @!P6 IMAD.IADD R63, R63, 0x1, -R4.reuse ;  /* 0x000000013f3fe824 */ /* 0x100fe200078e0a04 */
[----:B------:R-:W-:Y:S01]  /*3080*/  ISETP.GT.U32.AND P6, PT, R4, R59, PT ;  /* 0x0000003b0400720c */ /* 0x000fe20003fc4070 */
[----:B------:R-:W-:Y:S01]  /*3090*/  @!P5 IMAD.IADD R60, R60, 0x1, -R4 ;  /* 0x000000013c3cd824 */ /* 0x000fe200078e0a04 */
[----:B------:R-:W-:-:S03]  /*30a0*/  ISETP.GT.U32.AND P5, PT, R4, R57, PT ;  /* 0x000000390400720c */ /* 0x000fc60003fa4070 */
[--C-:B------:R-:W-:Y:S01]  /*30b0*/  @!P4 IMAD.IADD R33, R33, 0x1, -R4.reuse ;  /* 0x000000012121c824 */ /* 0x100fe200078e0a04 */
[----:B------:R-:W-:Y:S01]  /*30c0*/  ISETP.GE.AND P4, PT, R176, RZ, PT ;  /* 0x000000ffb000720c */ /* 0x000fe20003f86270 */
[----:B------:R-:W-:Y:S01]  /*30d0*/  @!P3 IMAD.IADD R62, R62, 0x1, -R4 ;  /* 0x000000013e3eb824 */ /* 0x000fe200078e0a04 */
[----:B------:R-:W-:Y:S01]  /*30e0*/  ISETP.GE.AND P3, PT, R153, RZ, PT ;  /* 0x000000ff9900720c */ /* 0x000fe20003f66270 */
[----:B------:R-:W-:Y:S01]  /*30f0*/  @!P2 IMAD.MOV R64, RZ, RZ, -R64 ;  /* 0x000000ffff40a224 */ /* 0x000fe200078e0a40 */
[----:B------:R-:W-:-:S03]  /*3100*/  ISETP.GT.U32.AND P2, PT, R4, R33, PT ;  /* 0x000000210400720c */ /* 0x000fc60003f44070 */
[--C-:B------:R-:W-:Y:S01]  /*3110*/  @!P6 IMAD.IADD R59, R59, 0x1, -R4.reuse ;  /* 0x000000013b3be824 */ /* 0x100fe200078e0a04 */
[----:B------:R-:W-:Y:S01]  /*3120*/  ISETP.GE.AND P6, PT, R152, RZ, PT ;  /* 0x000000ff9800720c */ /* 0x000fe20003fc6270 */
[----:B------:R-:W-:-:S04]  /*3130*/  @!P5 IMAD.IADD R57, R57, 0x1, -R4 ;  /* 0x000000013939d824 */ /* 0x000fc800078e0a04 */
[----:B------:R-:W-:Y:S01]  /*3140*/  @!P4 IMAD.MOV R62, RZ, RZ, -R62 ;  /* 0x000000ffff3ec224 */ /* 0x000fe200078e0a3e */
[C---:B------:R-:W-:Y:S02]  /*3150*/  ISETP.GT.U32.AND P5, PT, R4.reuse, R57, PT ;  /* 0x000000390400720c */ /* 0x040fe40003fa4070 */
[C---:B------:R-:W-:Y:S01]  /*3160*/  ISETP.GT.U32.AND P4, PT, R4.reuse, R83, PT ;  /* 0x000000530400720c */ /* 0x040fe20003f84070 */
[----:B------:R-:W-:Y:S01]  /*3170*/  @!P3 IMAD.MOV R63, RZ, RZ, -R63 ;  /* 0x000000ffff3fb224 */ /* 0x000fe200078e0a3f */
[C---:B------:R-:W-:Y:S01]  /*3180*/  ISETP.GT.U32.AND P3, PT, R4.reuse, R59, PT ;  /* 0x0000003b0400720c */ /* 0x040fe20003f64070 */
[----:B------:R-:W-:Y:S01]  /*3190*/  @!P2 IMAD.IADD R33, R33, 0x1, -R4 ;  /* 0x000000012121a824 */ /* 0x000fe200078e0a04 */
[C---:B------:R-:W-:Y:S01]  /*31a0*/  ISETP.GT.U32.AND P2, PT, R4.reuse, R56, PT ;  /* 0x000000380400720c */ /* 0x040fe20003f44070 */
[----:B------:R-:W-:Y:S01]  /*31b0*/  @!P6 IMAD.MOV R60, RZ, RZ, -R60 ;  /* 0x000000ffff3ce224 */ /* 0x000fe200078e0a3c */
[----:B------:R-:W-:-:S05]  /*31c0*/  ISETP.GT.U32.AND P6, PT, R4, R58, PT ;  /* 0x0000003a0400720c */ /* 0x000fca0003fc4070 */
[--C-:B------:R-:W-:Y:S01]  /*31d0*/  @!P5 IMAD.IADD R57, R57, 0x1, -R4.reuse ;  /* 0x000000013939d824 */ /* 0x100fe200078e0a04 */
[----:B------:R-:W-:Y:S01]  /*31e0*/  ISETP.GE.AND P5, PT, R175, RZ, PT ;  /* 0x000000ffaf00720c */ /* 0x000fe20003fa6270 */
[--C-:B------:R-:W-:Y:S02]  /*31f0*/  @!P4 IMAD.IADD R83, R83, 0x1, -R4.reuse ;  /* 0x000000015353c824 */ /* 0x100fe400078e0a04 */
[--C-:B------:R-:W-:Y:S01]  /*3200*/  @!P3 IMAD.IADD R59, R59, 0x1, -R4.reuse ;  /* 0x000000013b3bb824 */ /* 0x100fe200078e0a04 */
[----:B------:R-:W-:Y:S01]  /*3210*/  ISETP.GT.U32.AND P3, PT, R4, R55, PT ;  /* 0x000000370400720c */ /* 0x000fe20003f64070 */
[--C-:B------:R-:W-:Y:S01]  /*3220*/  @!P2 IMAD.IADD R56, R56, 0x1, -R4.reuse ;  /* 0x000000013838a824 */ /* 0x100fe200078e0a04 */
[----:B------:R-:W-:Y:S01]  /*3230*/  ISETP.GT.U32.AND P2, PT, R4, R83, PT ;  /* 0x000000530400720c */ /* 0x000fe20003f44070 */
[----:B------:R-:W-:Y:S01]  /*3240*/  @!P6 IMAD.IADD R58, R58, 0x1, -R4 ;  /* 0x000000013a3ae824 */ /* 0x000fe200078e0a04 */
[----:B------:R-:W-:Y:S02]  /*3250*/  ISETP.GE.AND P6, PT, R155, RZ, PT ;  /* 0x000000ff9b00720c */ /* 0x000fe40003fc6270 */
[----:B------:R-:W-:-:S03]  /*3260*/  ISETP.GE.AND P4, PT, R174, RZ, PT ;  /* 0x000000ffae00720c */ /* 0x000fc60003f86270 */
[----:B------:R-:W-:Y:S01]  /*3270*/  @!P5 IMAD.MOV R33, RZ, RZ, -R33 ;  /* 0x000000ffff21d224 */ /* 0x000fe200078e0a21 */
[C---:B------:R-:W-:Y:S01]  /*3280*/  ISETP.GT.U32.AND P5, PT, R4.reuse, R56, PT ;  /* 0x000000380400720c */ /* 0x040fe20003fa4070 */
[----:B------:R-:W-:Y:S02]  /*3290*/  IMAD.MOV.U32 R26, RZ, RZ, R59 ;  /* 0x000000ffff1a7224 */ /* 0x000fe400078e003b */
[--C-:B------:R-:W-:Y:S01]  /*32a0*/  @!P3 IMAD.IADD R55, R55, 0x1, -R4.reuse ;  /* 0x000000013737b824 */ /* 0x100fe200078e0a04 */
[C---:B------:R-:W-:Y:S01]  /*32b0*/  ISETP.GT.U32.AND P3, PT, R4.reuse, R58, PT ;  /* 0x0000003a0400720c */ /* 0x040fe20003f64070 */
[----:B------:R-:W-:Y:S01]  /*32c0*/  @!P2 IMAD.IADD R83, R83, 0x1, -R4 ;  /* 0x000000015353a824 */ /* 0x000fe200078e0a04 */
[C---:B------:R-:W-:Y:S01]  /*32d0*/  ISETP.GT.U32.AND P2, PT, R4.reuse, R53, PT ;  /* 0x000000350400720c */ /* 0x040fe20003f44070 */
[----:B------:R-:W-:Y:S01]  /*32e0*/  @!P6 IMAD.MOV R57, RZ, RZ, -R57 ;  /* 0x000000ffff39e224 */ /* 0x000fe200078e0a39 */
[C---:B------:R-:W-:Y:S01]  /*32f0*/  ISETP.GT.U32.AND P6, PT, R4.reuse, R24, PT ;  /* 0x000000180400720c */ /* 0x040fe20003fc4070 */
[----:B------:R-:W-:Y:S01]  /*3300*/  @!P4 IMAD.MOV R26, RZ, RZ, -R26 ;  /* 0x000000ffff1ac224 */ /* 0x000fe200078e0a1a */
[----:B------:R-:W-:-:S03]  /*3310*/  ISETP.GT.U32.AND P4, PT, R4, R55, PT ;  /* 0x000000370400720c */ /* 0x000fc60003f84070 */
[----:B------:R-:W-:Y:S01]  /*3320*/  @!P5 IMAD.IADD R56, R56, 0x1, -R4 ;  /* 0x000000013838d824 */ /* 0x000fe200078e0a04 */
[----:B------:R-:W-:-:S03]  /*3330*/  ISETP.GE.AND P5, PT, R173, RZ, PT ;  /* 0x000000ffad00720c */ /* 0x000fc60003fa6270 */
[--C-:B------:R-:W-:Y:S01]  /*3340*/  @!P3 IMAD.IADD R58, R58, 0x1, -R4.reuse ;  /* 0x000000013a3ab824 */ /* 0x100fe200078e0a04 */
[----:B------:R-:W-:Y:S01]  /*3350*/  ISETP.GT.U32.AND P3, PT, R4, R54, PT ;  /* 0x000000360400720c */ /* 0x000fe20003f64070 */
[--C-:B------:R-:W-:Y:S01]  /*3360*/  @!P2 IMAD.IADD R53, R53, 0x1, -R4.reuse ;  /* 0x000000013535a824 */ /* 0x100fe200078e0a04 */
[----:B------:R-:W-:Y:S01]  /*3370*/  ISETP.GE.AND P2, PT, R86, RZ, PT ;  /* 0x000000ff5600720c */ /* 0x000fe20003f46270 */
[--C-:B------:R-:W-:Y:S01]  /*3380*/  @!P6 IMAD.IADD R24, R24, 0x1, -R4.reuse ;  /* 0x000000011818e824 */ /* 0x100fe200078e0a04 */
[----:B------:R-:W-:Y:S01]  /*3390*/  ISETP.GE.AND P6, PT, R157, RZ, PT ;  /* 0x000000ff9d00720c */ /* 0x000fe20003fc6270 */
[----:B------:R-:W-:Y:S01]  /*33a0*/  @!P4 IMAD.IADD R55, R55, 0x1, -R4 ;  /* 0x000000013737c824 */ /* 0x000fe200078e0a04 */
[----:B------:R-:W-:Y:S01]  /*33b0*/  ISETP.GE.AND P4, PT, R154, RZ, PT ;  /* 0x000000ff9a00720c */ /* 0x000fe20003f86270 */
[----:B------:R-:W-:-:S04]  /*33c0*/  IMAD.MOV.U32 R59, RZ, RZ, R83 ;  /* 0x000000ffff3b7224 */ /* 0x000fc800078e0053 */
[----:B------:R-:W-:Y:S01]  /*33d0*/  @!P5 IMAD.MOV R59, RZ, RZ, -R59 ;  /* 0x000000ffff3bd224 */ /* 0x000fe200078e0a3b */
[----:B------:R-:W-:Y:S01]  /*33e0*/  ISETP.GT.U32.AND P5, PT, R4, R53, PT ;  /* 0x000000350400720c */ /* 0x000fe20003fa4070 */
[----:B------:R-:W-:Y:S01]  /*33f0*/  @!P3 IMAD.IADD R54, R54, 0x1, -R4 ;  /* 0x000000013636b824 */ /* 0x000fe200078e0a04 */
[C---:B------:R-:W-:Y:S01]  /*3400*/  ISETP.GT.U32.AND P3, PT, R4.reuse, R24, PT ;  /* 0x000000180400720c */ /* 0x040fe20003f64070 */
[----:B------:R-:W-:Y:S01]  /*3410*/  @!P2 IMAD.MOV R55, RZ, RZ, -R55 ;  /* 0x000000ffff37a224 */ /* 0x000fe200078e0a37 */
[C---:B------:R-:W-:Y:S01]  /*3420*/  ISETP.GT.U32.AND P2, PT, R4.reuse, R50, PT ;  /* 0x000000320400720c */ /* 0x040fe20003f44070 */
[----:B------:R-:W-:Y:S01]  /*3430*/  @!P6 IMAD.MOV R56, RZ, RZ, -R56 ;  /* 0x000000ffff38e224 */ /* 0x000fe200078e0a38 */
[C---:B------:R-:W-:Y:S01]  /*3440*/  ISETP.GT.U32.AND P6, PT, R4.reuse, R51, PT ;  /* 0x000000330400720c */ /* 0x040fe20003fc4070 */
[----:B------:R-:W-:Y:S01]  /*3450*/  @!P4 IMAD.MOV R58, RZ, RZ, -R58 ;  /* 0x000000ffff3ac224 */ /* 0x000fe200078e0a3a */
[----:B------:R-:W-:-:S05]  /*3460*/  ISETP.GT.U32.AND P4, PT, R4, R54, PT ;  /* 0x000000360400720c */ /* 0x000fca0003f84070 */
[--C-:B------:R-:W-:Y:S01]  /*3470*/  @!P5 IMAD.IADD R53, R53, 0x1, -R4.reuse ;  /* 0x000000013535d824 */ /* 0x100fe200078e0a04 */
[----:B------:R-:W-:Y:S01]  /*3480*/  ISETP.GT.U32.AND P5, PT, R4, R45, PT ;  /* 0x0000002d0400720c */ /* 0x000fe20003fa4070 */
[--C-:B------:R-:W-:Y:S01]  /*3490*/  @!P3 IMAD.IADD R24, R24, 0x1, -R4.reuse ;  /* 0x000000011818b824 */ /* 0x100fe200078e0a04 */
[----:B------:R-:W-:Y:S01]  /*34a0*/  ISETP.GE.AND P3, PT, R156, RZ, PT ;  /* 0x000000ff9c00720c */ /* 0x000fe20003f66270 */
[--C-:B------:R-:W-:Y:S01]  /*34b0*/  @!P2 IMAD.IADD R50, R50, 0x1, -R4.reuse ;  /* 0x000000013232a824 */ /* 0x100fe200078e0a04 */
[----:B------:R-:W-:Y:S01]  /*34c0*/  ISETP.GE.AND P2, PT, R82, RZ, PT ;  /* 0x000000ff5200720c */ /* 0x000fe20003f46270 */
[--C-:B------:R-:W-:Y:S01]  /*34d0*/  @!P6 IMAD.IADD R51, R51, 0x1, -R4.reuse ;  /* 0x000000013333e824 */ /* 0x100fe200078e0a04 */
[----:B------:R-:W-:Y:S01]  /*34e0*/  ISETP.GT.U32.AND P6, PT, R4, R49, PT ;  /* 0x000000310400720c */ /* 0x000fe20003fc4070 */
[----:B------:R-:W-:Y:S01]  /*34f0*/  @!P4 IMAD.IADD R54, R54, 0x1, -R4 ;  /* 0x000000013636c824 */ /* 0x000fe200078e0a04 */
[----:B------:R-:W-:-:S05]  /*3500*/  ISETP.GE.AND P4, PT, R84, RZ, PT ;  /* 0x000000ff5400720c */ /* 0x000fca0003f86270 */
[----:B------:R-:W-:Y:S01]  /*3510*/  @!P5 IMAD.IADD R45, R45, 0x1, -R4 ;  /* 0x000000012d2dd824 */ /* 0x000fe200078e0a04 */
[C---:B------:R-:W-:Y:S01]  /*3520*/  ISETP.GT.U32.AND P5, PT, R4.reuse, R51, PT ;  /* 0x000000330400720c */ /* 0x040fe20003fa4070 */
[----:B------:R-:W-:Y:S01]  /*3530*/  @!P3 IMAD.MOV R24, RZ, RZ, -R24 ;  /* 0x000000ffff18b224 */ /* 0x000fe200078e0a18 */
[C---:B------:R-:W-:Y:S01]  /*3540*/  ISETP.GT.U32.AND P3, PT, R4.reuse, R50, PT ;  /* 0x000000320400720c */ /* 0x040fe20003f64070 */
[----:B------:R-:W-:Y:S01]  /*3550*/  @!P2 IMAD.MOV R54, RZ, RZ, -R54 ;  /* 0x000000ffff36a224 */ /* 0x000fe200078e0a36 */
[C---:B------:R-:W-:Y:S01]  /*3560*/  ISETP.GT.U32.AND P2, PT, R4.reuse, R48, PT ;  /* 0x000000300400720c */ /* 0x040fe20003f44070 */
[----:B------:R-:W-:Y:S02]  /*3570*/  @!P6 IMAD.IADD R49, R49, 0x1, -R4 ;  /* 0x000000013131e824 */ /* 0x000fe400078e0a04 */
[----:B------:R-:W-:Y:S01]  /*3580*/  @!P4 IMAD.MOV R53, RZ, RZ, -R53 ;  /* 0x000000ffff35c224 */ /* 0x000fe200078e0a35 */
[C---:B------:R-:W-:Y:S02]  /*3590*/  ISETP.GT.U32.AND P4, PT, R4.reuse, R45, PT ;  /* 0x0000002d0400720c */ /* 0x040fe40003f84070 */
[----:B------:R-:W-:-:S03]  /*35a0*/  ISETP.GT.U32.AND P6, PT, R4, R49, PT ;  /* 0x000000310400720c */ /* 0x000fc60003fc4070 */
[--C-:B------:R-:W-:Y:S01]  /*35b0*/  @!P5 IMAD.IADD R51, R51, 0x1, -R4.reuse ;  /* 0x000000013333d824 */ /* 0x100fe200078e0a04 */
[----:B------:R-:W-:Y:S01]  /*35c0*/  ISETP.GT.U32.AND P5, PT, R4, R47, PT ;  /* 0x0000002f0400720c */ /* 0x000fe20003fa4070 */
[--C-:B------:R-:W-:Y:S01]  /*35d0*/  @!P3 IMAD.IADD R50, R50, 0x1, -R4.reuse ;  /* 0x000000013232b824 */ /* 0x100fe200078e0a04 */
[----:B------:R-:W-:Y:S01]  /*35e0*/  ISETP.GT.U32.AND P3, PT, R4, R46, PT ;  /* 0x0000002e0400720c */ /* 0x000fe20003f64070 */
[----:B------:R-:W-:Y:S01]  /*35f0*/  @!P2 IMAD.IADD R48, R48, 0x1, -R4 ;  /* 0x000000013030a824 */ /* 0x000fe200078e0a04 */
[----:B------:R-:W-:-:S03]  /*3600*/  ISETP.GE.AND P2, PT, R171, RZ, PT ;  /* 0x000000ffab00720c */ /* 0x000fc60003f46270 */
[--C-:B------:R-:W-:Y:S01]  /*3610*/  @!P4 IMAD.IADD R45, R45, 0x1, -R4.reuse ;  /* 0x000000012d2dc824 */ /* 0x100fe200078e0a04 */
[----:B------:R-:W-:Y:S01]  /*3620*/  ISETP.GT.U32.AND P4, PT, R4, R43, PT ;  /* 0x0000002b0400720c */ /* 0x000fe20003f84070 */
[----:B------:R-:W-:Y:S01]  /*3630*/  @!P6 IMAD.IADD R49, R49, 0x1, -R4 ;  /* 0x000000013131e824 */ /* 0x000fe200078e0a04 */
[----:B------:R-:W-:-:S03]  /*3640*/  ISETP.GE.AND P6, PT, R172, RZ, PT ;  /* 0x000000ffac00720c */ /* 0x000fc60003fc6270 */
[--C-:B------:R-:W-:Y:S02]  /*3650*/  @!P5 IMAD.IADD R47, R47, 0x1, -R4.reuse ;  /* 0x000000012f2fd824 */ /* 0x100fe400078e0a04 */
[----:B------:R-:W-:Y:S01]  /*3660*/  @!P3 IMAD.IADD R46, R46, 0x1, -R4 ;  /* 0x000000012e2eb824 */ /* 0x000fe200078e0a04 */
[----:B------:R-:W-:Y:S01]  /*3670*/  ISETP.GE.AND P3, PT, R159, RZ, PT ;  /* 0x000000ff9f00720c */ /* 0x000fe20003f66270 */
[----:B------:R-:W-:Y:S01]  /*3680*/  @!P2 IMAD.MOV R50, RZ, RZ, -R50 ;  /* 0x000000ffff32a224 */ /* 0x000fe200078e0a32 */
[----:B------:R-:W-:Y:S02]  /*3690*/  ISETP.GT.U32.AND P2, PT, R4, R47, PT ;  /* 0x0000002f0400720c */ /* 0x000fe40003f44070 */
[----:B------:R-:W-:Y:S01]  /*36a0*/  ISETP.GE.AND P5, PT, R170, RZ, PT ;  /* 0x000000ffaa00720c */ /* 0x000fe20003fa6270 */
[----:B------:R-:W-:Y:S01]  /*36b0*/  @!P4 IMAD.IADD R43, R43, 0x1, -R4 ;  /* 0x000000012b2bc824 */ /* 0x000fe200078e0a04 */
[C---:B------:R-:W-:Y:S01]  /*36c0*/  ISETP.GT.U32.AND P4, PT, R4.reuse, R48, PT ;  /* 0x000000300400720c */ /* 0x040fe20003f84070 */
[----:B------:R-:W-:Y:S01]  /*36d0*/  @!P6 IMAD.MOV R51, RZ, RZ, -R51 ;  /* 0x000000ffff33e224 */ /* 0x000fe200078e0a33 */
[----:B------:R-:W-:-:S05]  /*36e0*/  ISETP.GT.U32.AND P6, PT, R4, R46, PT ;  /* 0x0000002e0400720c */ /* 0x000fca0003fc4070 */
[----:B------:R-:W-:Y:S01]  /*36f0*/  @!P3 IMAD.MOV R49, RZ, RZ, -R49 ;  /* 0x000000ffff31b224 */ /* 0x000fe200078e0a31 */
[C---:B------:R-:W-:Y:S01]  /*3700*/  ISETP.GT.U32.AND P3, PT, R4.reuse, R42, PT ;  /* 0x0000002a0400720c */ /* 0x040fe20003f64070 */
[--C-:B------:R-:W-:Y:S01]  /*3710*/  @!P2 IMAD.IADD R47, R47, 0x1, -R4.reuse ;  /* 0x000000012f2fa824 */ /* 0x100fe200078e0a04 */
[C---:B------:R-:W-:Y:S01]  /*3720*/  ISETP.GT.U32.AND P2, PT, R4.reuse, R41, PT ;  /* 0x000000290400720c */ /* 0x040fe20003f44070 */
[----:B------:R-:W-:Y:S01]  /*3730*/  @!P5 IMAD.MOV R45, RZ, RZ, -R45 ;  /* 0x000000ffff2dd224 */ /* 0x000fe200078e0a2d */
[----:B------:R-:W-:Y:S01]  /*3740*/  ISETP.GT.U32.AND P5, PT, R4, R43, PT ;  /* 0x0000002b0400720c */ /* 0x000fe20003fa4070 */
[--C-:B------:R-:W-:Y:S01]  /*3750*/  @!P4 IMAD.IADD R48, R48, 0x1, -R4.reuse ;  /* 0x000000013030c824 */ /* 0x100fe200078e0a04 */
[----:B------:R-:W-:Y:S01]  /*3760*/  ISETP.GT.U32.AND P4, PT, R4, R44, PT ;  /* 0x0000002c0400720c */ /* 0x000fe20003f84070 */
[----:B------:R-:W-:Y:S01]  /*3770*/  @!P6 IMAD.IADD R46, R46, 0x1, -R4 ;  /* 0x000000012e2ee824 */ /* 0x000fe200078e0a04 */
[----:B------:R-:W-:Y:S02]  /*3780*/  ISETP.GE.AND P6, PT, R160, RZ, PT ;  /* 0x000000ffa000720c */ /* 0x000fe40003fc6270 */
[----:B------:R-:W-:-:S03]  /*3790*/  LOP3.LUT R102, R0, 0x1b8, RZ, 0xfc, !PT ;  /* 0x000001b800667812 */ /* 0x000fc600078efcff */
[--C-:B------:R-:W-:Y:S01]  /*37a0*/  @!P3 IMAD.IADD R42, R42, 0x1, -R4.reuse ;  /* 0x000000012a2ab824 */ /* 0x100fe200078e0a04 */
[----:B------:R-:W-:Y:S01]  /*37b0*/  ISETP.GE.AND P3, PT, R78, RZ, PT ;  /* 0x000000ff4e00720c */ /* 0x000fe20003f66270 */
[--C-:B------:R-:W-:Y:S02]  /*37c0*/  @!P2 IMAD.IADD R41, R41, 0x1, -R4.reuse ;  /* 0x000000012929a824 */ /* 0x100fe400078e0a04 */
[--C-:B------:R-:W-:Y:S01]  /*37d0*/  @!P5 IMAD.IADD R43, R43, 0x1, -R4.reuse ;  /* 0x000000012b2bd824 */ /* 0x100fe200078e0a04 */
[----:B------:R-:W-:Y:S01]  /*37e0*/  ISETP.GE.AND P5, PT, R80, RZ, PT ;  /* 0x000000ff5000720c */ /* 0x000fe20003fa6270 */
[----:B------:R-:W-:Y:S01]  /*37f0*/  @!P4 IMAD.IADD R44, R44, 0x1, -R4 ;  /* 0x000000012c2cc824 */ /* 0x000fe200078e0a04 */
[----:B------:R-:W-:Y:S01]  /*3800*/  ISETP.GE.AND P4, PT, R76, RZ, PT ;  /* 0x000000ff4c00720c */ /* 0x000fe20003f86270 */
[----:B------:R-:W-:Y:S01]  /*3810*/  @!P6 IMAD.MOV R48, RZ, RZ, -R48 ;  /* 0x000000ffff30e224 */ /* 0x000fe200078e0a30 */
[----:B------:R-:W-:Y:S02]  /*3820*/  ISETP.GT.U32.AND P6, PT, R4, R41, PT ;  /* 0x000000290400720c */ /* 0x000fe40003fc4070 */
[----:B0-----:R-:W-:-:S02]  /*3830*/  IABS R9, R102 ;  /* 0x0000006600097213 */ /* 0x001fc40000000000 */
[----:B------:R-:W-:-:S03]  /*3840*/  LOP3.LUT R103, R0, 0x1b0, RZ, 0xfc, !PT ;  /* 0x000001b000677812 */ /* 0x000fc600078efcff */
[----:B------:R-:W-:Y:S01]  /*3850*/  IMAD.HI.U32 R7, R34, R9, RZ ;  /* 0x0000000922077227 */ /* 0x000fe200078e00ff */
[----:B------:R-:W-:Y:S02]  /*3860*/  IABS R65, R103 ;  /* 0x0000006700417213 */ /* 0x000fe40000000000 */
[C---:B------:R-:W-:Y:S01]  /*3870*/  ISETP.GT.U32.AND P2, PT, R4.reuse, R42, PT ;  /* 0x0000002a0400720c */ /* 0x040fe20003f44070 */
[----:B------:R-:W-:Y:S01]  /*3880*/  @!P3 IMAD.MOV R46, RZ, RZ, -R46 ;  /* 0x000000ffff2eb224 */ /* 0x000fe200078e0a2e */
[----:B------:R-:W-:Y:S01]  /*3890*/  ISETP.GT.U32.AND P3, PT, R4, R36, PT ;  /* 0x000000240400720c */ /* 0x000fe20003f64070 */
[----:B------:R-:W-:Y:S01]  /*38a0*/  IMAD.MOV R7, RZ, RZ, -R7 ;  /* 0x000000ffff077224 */ /* 0x000fe200078e0a07 */
[----:B------:R-:W-:Y:S01]  /*38b0*/  LOP3.LUT R100, R0, 0x1c8, RZ, 0xfc, !PT ;  /* 0x000001c800647812 */ /* 0x000fe200078efcff */
[----:B------:R-:W-:Y:S01]  /*38c0*/  IMAD.HI.U32 R6, R34, R65, RZ ;  /* 0x0000004122067227 */ /* 0x000fe200078e00ff */
[----:B------:R-:W-:-:S03]  /*38d0*/  LOP3.LUT R99, R0, 0x1d0, RZ, 0xfc, !PT ;  /* 0x000001d000637812 */ /* 0x000fc600078efcff */
[----:B------:R-:W-:Y:S01]  /*38e0*/  @!P5 IMAD.MOV R47, RZ, RZ, -R47 ;  /* 0x000000ffff2fd224 */ /* 0x000fe200078e0a2f */
[----:B------:R-:W-:Y:S01]  /*38f0*/  ISETP.GT.U32.AND P5, PT, R4, R44, PT ;  /* 0x0000002c0400720c */ /* 0x000fe20003fa4070 */
[----:B------:R-:W-:Y:S01]  /*3900*/  @!P4 IMAD.MOV R43, RZ, RZ, -R43 ;  /* 0x000000ffff2bc224 */ /* 0x000fe200078e0a2b */
[----:B------:R-:W-:Y:S01]  /*3910*/  ISETP.GE.AND P4, PT, R164, RZ, PT ;  /* 0x000000ffa400720c */ /* 0x000fe20003f86270 */
[----:B------:R-:W-:Y:S01]  /*3920*/  @!P6 IMAD.IADD R41, R41, 0x1, -R4 ;  /* 0x000000012929e824 */ /* 0x000fe200078e0a04 */
[C---:B------:R-:W-:Y:S01]  /*3930*/  ISETP.GT.U32.AND P6, PT, R4.reuse, R38, PT ;  /* 0x000000260400720c */ /* 0x040fe20003fc4070 */
[----:B------:R-:W-:Y:S01]  /*3940*/  IMAD R20, R4, R7, R9 ;  /* 0x0000000704147224 */ /* 0x000fe200078e0209 */
[----:B------:R-:W-:Y:S01]  /*3950*/  IABS R9, R100 ;  /* 0x0000006400097213 */ /* 0x000fe20000000000 */
[----:B------:R-:W-:Y:S01]  /*3960*/  IMAD.MOV R6, RZ, RZ, -R6 ;  /* 0x000000ffff067224 */ /* 0x000fe200078e0a06 */
[----:B------:R-:W-:Y:S02]  /*3970*/  IABS R23, R99 ;  /* 0x0000006300177213 */ /* 0x000fe40000000000 */
[----:B------:R-:W-:Y:S01]  /*3980*/  LOP3.LUT R91, R0, 0x1e0, RZ, 0xfc, !PT ;  /* 0x000001e0005b7812 */ /* 0x000fe200078efcff */
[----:B------:R-:W-:-:S02]  /*3990*/  IMAD R65, R4, R6, R65 ;  /* 0x0000000604417224 */ /* 0x000fc400078e0241 */
[----:B------:R-:W-:-:S04]  /*39a0*/  IMAD.HI.U32 R6, R34, R9, RZ ;  /* 0x0000000922067227 */ /* 0x000fc800078e00ff */
[----:B------:R-:W-:Y:S01]  /*39b0*/  IMAD.HI.U32 R7, R34, R23, RZ ;  /* 0x0000001722077227 */ /* 0x000fe200078e00ff */
[----:B------:R-:W-:-:S03]  /*39c0*/  IABS R11, R91 ;  /* 0x0000005b000b7213 */ /* 0x000fc60000000000 */
[--C-:B------:R-:W-:Y:S01]  /*39d0*/  @!P2 IMAD.IADD R42, R42, 0x1, -R4.reuse ;  /* 0x000000012a2aa824 */ /* 0x100fe200078e0a04 */
[----:B------:R-:W-:Y:S01]  /*39e0*/  ISETP.GE.AND P2, PT, R163, RZ, PT ;  /* 0x000000ffa300720c */ /* 0x000fe20003f46270 */
[----:B------:R-:W-:Y:S01]  /*39f0*/  @!P3 IMAD.IADD R36, R36, 0x1, -R4 ;  /* 0x000000012424b824 */ /* 0x000fe200078e0a04 */
[----:B------:R-:W-:Y:S01]  /*3a00*/  LOP3.LUT R98, R0, 0x1d8, RZ, 0xfc, !PT ;  /* 0x000001d800627812 */ /* 0x000fe200078efcff */
[----:B------:R-:W-:Y:S02]  /*3a10*/  IMAD.MOV R6, RZ, RZ, -R6 ;  /* 0x000000ffff067224 */ /* 0x000fe400078e0a06 */
[----:B------:R-:W-:Y:S02]  /*3a20*/  IMAD.MOV R7, RZ, RZ, -R7 ;  /* 0x000000ffff077224 */ /* 0x000fe400078e0a07 */
[--C-:B------:R-:W-:Y:S01]  /*3a30*/  @!P5 IMAD.IADD R44, R44, 0x1, -R4.reuse ;  /* 0x000000012c2cd824 */ /* 0x100fe200078e0a04 */
[----:B------:R-:W-:Y:S01]  /*3a40*/  ISETP.GE.AND P5, PT, R162, RZ, PT ;  /* 0x000000ffa200720c */ /* 0x000fe20003fa6270 */
[----:B------:R-:W-:-:S02]  /*3a50*/  @!P6 IMAD.IADD R38, R38, 0x1, -R4 ;  /* 0x000000012626e824 */ /* 0x000fc400078e0a04 */
[----:B------:R-:W-:Y:S01]  /*3a60*/  @!P4 IMAD.MOV R42, RZ, RZ, -R42 ;  /* 0x000000ffff2ac224 */ /* 0x000fe200078e0a2a */
[C---:B------:R-:W-:Y:S01]  /*3a70*/  ISETP.GT.U32.AND P4, PT, R4.reuse, R36, PT ;  /* 0x000000240400720c */ /* 0x040fe20003f84070 */
[C---:B------:R-:W-:Y:S01]  /*3a80*/  IMAD R22, R4.reuse, R6, R9 ;  /* 0x0000000604167224 */ /* 0x040fe200078e0209 */
[----:B------:R-:W-:Y:S01]  /*3a90*/  IABS R9, R98 ;  /* 0x0000006200097213 */ /* 0x000fe20000000000 */
[----:B------:R-:W-:Y:S02]  /*3aa0*/  IMAD R23, R4, R7, R23 ;  /* 0x0000000704177224 */ /* 0x000fe400078e0217 */
[----:B------:R-:W-:Y:S01]  /*3ab0*/  IMAD.HI.U32 R7, R34, R11, RZ ;  /* 0x0000000b22077227 */ /* 0x000fe200078e00ff */
[----:B------:R-:W-:Y:S02]  /*3ac0*/  ISETP.GT.U32.AND P6, PT, R4, R38, PT ;  /* 0x000000260400720c */ /* 0x000fe40003fc4070 */
[----:B------:R-:W-:Y:S01]  /*3ad0*/  LOP3.LUT R87, R0, 0x1f0, RZ, 0xfc, !PT ;  /* 0x000001f000577812 */ /* 0x000fe200078efcff */
[----:B------:R-:W-:-:S02]  /*3ae0*/  IMAD.MOV R7, RZ, RZ, -R7 ;  /* 0x000000ffff077224 */ /* 0x000fc400078e0a07 */
[----:B------:R-:W-:Y:S01]  /*3af0*/  IMAD.HI.U32 R6, R34, R9, RZ ;  /* 0x0000000922067227 */ /* 0x000fe200078e00ff */
[----:B------:R-:W-:-:S03]  /*3b00*/  IABS R21, R104 ;  /* 0x0000006800157213 */ /* 0x000fc60000000000 */
[C---:B------:R-:W-:Y:S01]  /*3b10*/  IMAD R152, R4.reuse, R7, R11 ;  /* 0x0000000704987224 */ /* 0x040fe200078e020b */
[----:B------:R-:W-:Y:S01]  /*3b20*/  IABS R7, R87 ;  /* 0x0000005700077213 */ /* 0x000fe20000000000 */
[----:B------:R-:W-:Y:S01]  /*3b30*/  @!P2 IMAD.MOV R44, RZ, RZ, -R44 ;  /* 0x000000ffff2ca224 */ /* 0x000fe200078e0a2c */
[C---:B------:R-:W-:Y:S01]  /*3b40*/  ISETP.GT.U32.AND P2, PT, R4.reuse, R81, PT ;  /* 0x000000510400720c */ /* 0x040fe20003f44070 */
[----:B------:R-:W-:Y:S02]  /*3b50*/  IMAD.MOV R6, RZ, RZ, -R6 ;  /* 0x000000ffff067224 */ /* 0x000fe400078e0a06 */
[----:B------:R-:W-:Y:S01]  /*3b60*/  @!P5 IMAD.MOV R41, RZ, RZ, -R41 ;  /* 0x000000ffff29d224 */ /* 0x000fe200078e0a29 */
[----:B------:R-:W-:Y:S01]  /*3b70*/  ISETP.GT.U32.AND P5, PT, R4, R79, PT ;  /* 0x0000004f0400720c */ /* 0x000fe20003fa4070 */
[----:B------:R-:W-:Y:S01]  /*3b80*/  @!P4 IMAD.IADD R36, R36, 0x1, -R4 ;  /* 0x000000012424c824 */ /* 0x000fe200078e0a04 */
[----:B------:R-:W-:Y:S01]  /*3b90*/  ISETP.GT.U32.AND P4, PT, R4, R39, PT ;  /* 0x000000270400720c */ /* 0x000fe20003f84070 */
[----:B------:R-:W-:Y:S01]  /*3ba0*/  IMAD.HI.U32 R18, R34, R21, RZ ;  /* 0x0000001522127227 */ /* 0x000fe200078e00ff */
[----:B------:R-:W-:-:S03]  /*3bb0*/  LOP3.LUT R2, R0, 0x1f8, RZ, 0xfc, !PT ;  /* 0x000001f800027812 */ /* 0x000fc600078efcff */
[----:B------:R-:W-:Y:S02]  /*3bc0*/  IMAD R10, R4, R6, R9 ;  /* 0x00000006040a7224 */ /* 0x000fe400078e0209 */
[----:B------:R-:W-:Y:S01]  /*3bd0*/  IMAD.HI.U32 R6, R34, R7, RZ ;  /* 0x0000000722067227 */ /* 0x000fe200078e00ff */
[----:B------:R-:W-:-:S03]  /*3be0*/  LOP3.LUT R101, R0, 0x1c0, RZ, 0xfc, !PT ;  /* 0x000001c000657812 */ /* 0x000fc600078efcff */
[----:B------:R-:W-:Y:S01]  /*3bf0*/  @!P6 IMAD.IADD R38, R38, 0x1, -R4 ;  /* 0x000000012626e824 */ /* 0x000fe200078e0a04 */
[C---:B------:R-:W-:Y:S01]  /*3c00*/  ISETP.GT.U32.AND P6, PT, R4.reuse, R40, PT ;  /* 0x000000280400720c */ /* 0x040fe20003fc4070 */
[----:B------:R-:W-:Y:S01]  /*3c10*/  IMAD.MOV R18, RZ, RZ, -R18 ;  /* 0x000000ffff127224 */ /* 0x000fe200078e0a12 */
[----:B------:R-:W-:Y:S01]  /*3c20*/  IABS R155, R2 ;  /* 0x00000002009b7213 */ /* 0x000fe20000000000 */
[----:B------:R-:W-:Y:S02]  /*3c30*/  IMAD.MOV R6, RZ, RZ, -R6 ;  /* 0x000000ffff067224 */ /* 0x000fe400078e0a06 */
[C---:B------:R-:W-:Y:S01]  /*3c40*/  IMAD R18, R4.reuse, R18, R21 ;  /* 0x0000001204127224 */ /* 0x040fe200078e0215 */
[----:B------:R-:W-:Y:S01]  /*3c50*/  IABS R21, R101 ;  /* 0x0000006500157213 */ /* 0x000fe20000000000 */
[----:B------:R-:W-:Y:S01]  /*3c60*/  IMAD R154, R4, R6, R7 ;  /* 0x00000006049a7224 */ /* 0x000fe200078e0207 */
[----:B------:R-:W-:Y:S01]  /*3c70*/  LOP3.LUT R86, R0, 0x44, RZ, 0xfc, !PT ;  /* 0x0000004400567812 */ /* 0x000fe200078efcff */
[----:B------:R-:W-:Y:S01]  /*3c80*/  @!P2 IMAD.IADD R81, R81, 0x1, -R4 ;  /* 0x000000015151a824 */ /* 0x000fe200078e0a04 */
[----:B------:R-:W-:Y:S01]  /*3c90*/  ISETP.GE.AND P2, PT, R165, RZ, PT ;  /* 0x000000ffa500720c */ /* 0x000fe20003f46270 */
[----:B------:R-:W-:Y:S01]  /*3ca0*/  IMAD.HI.U32 R6, R34, R155, RZ ;  /* 0x0000009b22067227 */ /* 0x000fe200078e00ff */
[----:B------:R-:W-:-:S02]  /*3cb0*/  LOP3.LUT R89, R0, 0x1e8, RZ, 0xfc, !PT ;  /* 0x000001e800597812 */ /* 0x000fc400078efcff */
[----:B------:R-:W-:Y:S01]  /*3cc0*/  IABS R9, R86 ;  /* 0x0000005600097213 */ /* 0x000fe20000000000 */
[--C-:B------:R-:W-:Y:S01]  /*3cd0*/  @!P5 IMAD.IADD R79, R79, 0x1, -R4.reuse ;  /* 0x000000014f4fd824 */ /* 0x100fe200078e0a04 */
[----:B------:R-:W-:Y:S01]  /*3ce0*/  ISETP.GE.AND P3, PT, R161, RZ, PT ;  /* 0x000000ffa100720c */ /* 0x000fe20003f66270 */
[----:B------:R-:W-:Y:S01]  /*3cf0*/  @!P4 IMAD.IADD R39, R39, 0x1, -R4 ;  /* 0x000000012727c824 */ /* 0x000fe200078e0a04 */
[----:B------:R-:W-:Y:S01]  /*3d00*/  ISETP.GT.U32.AND P5, PT, R4, R81, PT ;  /* 0x000000510400720c */ /* 0x000fe20003fa4070 */
[----:B------:R-:W-:Y:S01]  /*3d10*/  IMAD.HI.U32 R8, R34, R21, RZ ;  /* 0x0000001522087227 */ /* 0x000fe200078e00ff */
[----:B------:R-:W-:-:S03]  /*3d20*/  LOP3.LUT R85, R0, 0x4c, RZ, 0xfc, !PT ;  /* 0x0000004c00557812 */ /* 0x000fc600078efcff */
[----:B------:R-:W-:Y:S01]  /*3d30*/  IMAD.MOV R6, RZ, RZ, -R6 ;  /* 0x000000ffff067224 */ /* 0x000fe200078e0a06 */
[----:B------:R-:W-:Y:S01]  /*3d40*/  IABS R153, R89 ;  /* 0x0000005900997213 */ /* 0x000fe20000000000 */
[----:B------:R-:W-:Y:S01]  /*3d50*/  @!P6 IMAD.IADD R40, R40, 0x1, -R4 ;  /* 0x000000012828e824 */ /* 0x000fe200078e0a04 */
[C---:B------:R-:W-:Y:S01]  /*3d60*/  ISETP.GT.U32.AND P4, PT, R4.reuse, R79, PT ;  /* 0x0000004f0400720c */ /* 0x040fe20003f84070 */
[----:B------:R-:W-:Y:S01]  /*3d70*/  IMAD.MOV R8, RZ, RZ, -R8 ;  /* 0x000000ffff087224 */ /* 0x000fe200078e0a08 */
[C---:B------:R-:W-:Y:S01]  /*3d80*/  ISETP.GT.U32.AND P6, PT, R4.reuse, R39, PT ;  /* 0x000000270400720c */ /* 0x040fe20003fc4070 */
[----:B------:R-:W-:Y:S01]  /*3d90*/  IMAD R155, R4, R6, R155 ;  /* 0x00000006049b7224 */ /* 0x000fe200078e029b */
[----:B------:R-:W-:Y:S01]  /*3da0*/  IABS R157, R85 ;  /* 0x00000055009d7213 */ /* 0x000fe20000000000 */
[----:B------:R-:W-:Y:S01]  /*3db0*/  IMAD.HI.U32 R6, R34, R9, RZ ;  /* 0x0000000922067227 */ /* 0x000fe200078e00ff */
[----:B------:R-:W-:-:S03]  /*3dc0*/  LOP3.LUT R76, R0, 0x74, RZ, 0xfc, !PT ;  /* 0x00000074004c7812 */ /* 0x000fc600078efcff */
[----:B------:R-:W-:Y:S01]  /*3dd0*/  IMAD R21, R4, R8, R21 ;  /* 0x0000000804157224 */ /* 0x000fe200078e0215 */
[----:B------:R-:W-:Y:S01]  /*3de0*/  LOP3.LUT R82, R0, 0x5c, RZ, 0xfc, !PT ;  /* 0x0000005c00527812 */ /* 0x000fe200078efcff */
[----:B------:R-:W-:-:S04]  /*3df0*/  IMAD.HI.U32 R8, R34, R153, RZ ;  /* 0x0000009922087227 */ /* 0x000fc800078e00ff */
[----:B------:R-:W-:Y:S02]  /*3e00*/  IMAD.MOV R6, RZ, RZ, -R6 ;  /* 0x000000ffff067224 */ /* 0x000fe400078e0a06 */
[----:B------:R-:W-:Y:S01]  /*3e10*/  @!P2 IMAD.MOV R38, RZ, RZ, -R38 ;  /* 0x000000ffff26a224 */ /* 0x000fe200078e0a26 */
[----:B------:R-:W-:Y:S01]  /*3e20*/  ISETP.GT.U32.AND P2, PT, R4, R77, PT ;  /* 0x0000004d0400720c */ /* 0x000fe20003f44070 */
[----:B------:R-:W-:Y:S01]  /*3e30*/  IMAD.HI.U32 R7, R34, R157, RZ ;  /* 0x0000009d22077227 */ /* 0x000fe200078e00ff */
[----:B------:R-:W-:-:S03]  /*3e40*/  IABS R163, R76 ;  /* 0x0000004c00a37213 */ /* 0x000fc60000000000 */
[----:B------:R-:W-:Y:S02]  /*3e50*/  IMAD.MOV R8, RZ, RZ, -R8 ;  /* 0x000000ffff087224 */ /* 0x000fe400078e0a08 */
[C---:B------:R-:W-:Y:S01]  /*3e60*/  IMAD R156, R4.reuse, R6, R9 ;  /* 0x00000006049c7224 */ /* 0x040fe200078e0209 */
[----:B------:R-:W-:Y:S01]  /*3e70*/  IABS R9, R82 ;  /* 0x0000005200097213 */ /* 0x000fe20000000000 */
[----:B------:R-:W-:Y:S01]  /*3e80*/  @!P3 IMAD.MOV R36, RZ, RZ, -R36 ;  /* 0x000000ffff24b224 */ /* 0x000fe200078e0a24 */
[C---:B------:R-:W-:Y:S01]  /*3e90*/  ISETP.GT.U32.AND P3, PT, R4.reuse, R40, PT ;  /* 0x000000280400720c */ /* 0x040fe20003f64070 */
[----:B------:R-:W-:Y:S01]  /*3ea0*/  @!P5 IMAD.IADD R81, R81, 0x1, -R4 ;  /* 0x000000015151d824 */ /* 0x000fe200078e0a04 */
[C---:B------:R-:W-:Y:S01]  /*3eb0*/  ISETP.GT.U32.AND P5, PT, R4.reuse, R5, PT ;  /* 0x000000050400720c */ /* 0x040fe20003fa4070 */
[----:B------:R-:W-:Y:S02]  /*3ec0*/  IMAD.MOV R7, RZ, RZ, -R7 ;  /* 0x000000ffff077224 */ /* 0x000fe400078e0a07 */
[----:B------:R-:W-:-:S02]  /*3ed0*/  IMAD R153, R4, R8, R153 ;  /* 0x0000000804997224 */ /* 0x000fc400078e0299 */
[--C-:B------:R-:W-:Y:S01]  /*3ee0*/  @!P4 IMAD.IADD R79, R79, 0x1, -R4.reuse ;  /* 0x000000014f4fc824 */ /* 0x100fe200078e0a04 */
[----:B------:R-:W-:Y:S01]  /*3ef0*/  ISETP.GE.AND P4, PT, R169, RZ, PT ;  /* 0x000000ffa900720c */ /* 0x000fe20003f86270 */
[----:B------:R-:W-:Y:S01]  /*3f00*/  @!P6 IMAD.IADD R39, R39, 0x1, -R4 ;  /* 0x000000012727e824 */ /* 0x000fe200078e0a04 */
[C---:B------:R-:W-:Y:S01]  /*3f10*/  ISETP.GT.U32.AND P6, PT, R4.reuse, R75, PT ;  /* 0x0000004b0400720c */ /* 0x040fe20003fc4070 */
[----:B------:R-:W-:Y:S01]  /*3f20*/  IMAD R157, R4, R7, R157 ;  /* 0x00000007049d7224 */ /* 0x000fe200078e029d */
[----:B------:R-:W-:Y:S01]  /*3f30*/  LOP3.LUT R187, R0, 0x7c, RZ, 0xfc, !PT ;  /* 0x0000007c00bb7812 */ /* 0x000fe200078efcff */
[----:B------:R-:W-:-:S04]  /*3f40*/  IMAD.HI.U32 R8, R34, R163, RZ ;  /* 0x000000a322087227 */ /* 0x000fc800078e00ff */
[----:B------:R-:W-:Y:S01]  /*3f50*/  IMAD.HI.U32 R7, R34, R9, RZ ;  /* 0x0000000922077227 */ /* 0x000fe200078e00ff */
[----:B------:R-:W-:Y:S02]  /*3f60*/  LOP3.LUT R78, R0, 0x6c, RZ, 0xfc, !PT ;  /* 0x0000006c004e7812 */ /* 0x000fe400078efcff */
[----:B------:R-:W-:Y:S01]  /*3f70*/  IABS R83, R187 ;  /* 0x000000bb00537213 */ /* 0x000fe20000000000 */
[----:B------:R-:W-:Y:S02]  /*3f80*/  IMAD.MOV R8, RZ, RZ, -R8 ;  /* 0x000000ffff087224 */ /* 0x000fe400078e0a08 */
[----:B------:R-:W-:Y:S02]  /*3f90*/  IMAD.MOV R7, RZ, RZ, -R7 ;  /* 0x000000ffff077224 */ /* 0x000fe400078e0a07 */
[----:B------:R-:W-:Y:S01]  /*3fa0*/  @!P2 IMAD.IADD R77, R77, 0x1, -R4 ;  /* 0x000000014d4da824 */ /* 0x000fe200078e0a04 */
[----:B------:R-:W-:Y:S01]  /*3fb0*/  ISETP.GE.AND P2, PT, R167, RZ, PT ;  /* 0x000000ffa700720c */ /* 0x000fe20003f46270 */
[C---:B------:R-:W-:Y:S01]  /*3fc0*/  IMAD R163, R4.reuse, R8, R163 ;  /* 0x0000000804a37224 */ /* 0x040fe200078e02a3 */
[----:B------:R-:W-:Y:S01]  /*3fd0*/  IABS R11, R78 ;  /* 0x0000004e000b7213 */ /* 0x000fe20000000000 */
[----:B------:R-:W-:-:S02]  /*3fe0*/  IMAD R160, R4, R7, R9 ;  /* 0x0000000704a07224 */ /* 0x000fc400078e0209 */
[--C-:B------:R-:W-:Y:S01]  /*3ff0*/  @!P3 IMAD.IADD R40, R40, 0x1, -R4.reuse ;  /* 0x000000012828b824 */ /* 0x100fe200078e0a04 */
[----:B------:R-:W-:Y:S01]  /*4000*/  ISETP.GE.AND P3, PT, R168, RZ, PT ;  /* 0x000000ffa800720c */ /* 0x000fe20003f66270 */
[----:B------:R-:W-:Y:S01]  /*4010*/  @!P5 IMAD.IADD R5, R5, 0x1, -R4 ;  /* 0x000000010505d824 */ /* 0x000fe200078e0a04 */
[----:B------:R-:W-:Y:S01]  /*4020*/  ISETP.GE.AND P5, PT, R166, RZ, PT ;  /* 0x000000ffa600720c */ /* 0x000fe20003fa6270 */
[----:B------:R-:W-:Y:S01]  /*4030*/  IMAD.MOV.U32 R8, RZ, RZ, R81 ;  /* 0x000000ffff087224 */ /* 0x000fe200078e0051 */
[----:B------:R-:W-:Y:S01]  /*4040*/  LOP3.LUT R84, R0, 0x54, RZ, 0xfc, !PT ;  /* 0x0000005400547812 */ /* 0x000fe200078efcff */
[----:B------:R-:W-:-:S04]  /*4050*/  IMAD.HI.U32 R9, R34, R83, RZ ;  /* 0x0000005322097227 */ /* 0x000fc800078e00ff */
[----:B------:R-:W-:Y:S01]  /*4060*/  @!P6 IMAD.IADD R75, R75, 0x1, -R4 ;  /* 0x000000014b4be824 */ /* 0x000fe200078e0a04 */
[C---:B------:R-:W-:Y:S01]  /*4070*/  ISETP.GT.U32.AND P6, PT, R4.reuse, R5, PT ;  /* 0x000000050400720c */ /* 0x040fe20003fc4070 */
[----:B------:R-:W-:Y:S01]  /*4080*/  @!P4 IMAD.MOV R8, RZ, RZ, -R8 ;  /* 0x000000ffff08c224 */ /* 0x000fe200078e0a08 */
[----:B------:R-:W-:Y:S01]  /*4090*/  ISETP.GT.U32.AND P4, PT, R4, R77, PT ;  /* 0x0000004d0400720c */ /* 0x000fe20003f84070 */
[----:B------:R-:W-:Y:S01]  /*40a0*/  IMAD.HI.U32 R7, R34, R11, RZ ;  /* 0x0000000b22077227 */ /* 0x000fe200078e00ff */
[----:B------:R-:W-:-:S03]  /*40b0*/  IABS R159, R84 ;  /* 0x00000054009f7213 */ /* 0x000fc60000000000 */
[----:B------:R-:W-:Y:S01]  /*40c0*/  IMAD.MOV R9, RZ, RZ, -R9 ;  /* 0x000000ffff097224 */ /* 0x000fe200078e0a09 */
[----:B------:R-:W-:Y:S01]  /*40d0*/  LOP3.LUT R185, R0, 0x8c, RZ, 0xfc, !PT ;  /* 0x0000008c00b97812 */ /* 0x000fe200078efcff */
[----:B------:R-:W-:Y:S02]  /*40e0*/  IMAD.MOV R7, RZ, RZ, -R7 ;  /* 0x000000ffff077224 */ /* 0x000fe400078e0a07 */
[----:B------:R-:W-:Y:S01]  /*40f0*/  IMAD R164, R4, R9, R83 ;  /* 0x0000000904a47224 */ /* 0x000fe200078e0253 */
[----:B------:R-:W-:Y:S01]  /*4100*/  LOP3.LUT R80, R0, 0x64, RZ, 0xfc, !PT ;  /* 0x0000006400507812 */ /* 0x000fe200078efcff */
[----:B------:R-:W-:Y:S02]  /*4110*/  IMAD.MOV.U32 R9, RZ, RZ, R79 ;  /* 0x000000ffff097224 */ /* 0x000fe400078e004f */
[----:B------:R-:W-:Y:S01]  /*4120*/  @!P2 IMAD.MOV R39, RZ, RZ, -R39 ;  /* 0x000000ffff27a224 */ /* 0x000fe200078e0a27 */
[----:B------:R-:W-:Y:S01]  /*4130*/  ISETP.GT.U32.AND P2, PT, R4, R37, PT ;  /* 0x000000250400720c */ /* 0x000fe20003f44070 */
[----:B------:R-:W-:Y:S01]  /*4140*/  IMAD.HI.U32 R6, R34, R159, RZ ;  /* 0x0000009f22067227 */ /* 0x000fe200078e00ff */
[----:B------:R-:W-:-:S03]  /*4150*/  IABS R161, R80 ;  /* 0x0000005000a17213 */ /* 0x000fc60000000000 */
[C---:B------:R-:W-:Y:S01]  /*4160*/  IMAD R162, R4.reuse, R7, R11 ;  /* 0x0000000704a27224 */ /* 0x040fe200078e020b */
[----:B------:R-:W-:Y:S01]  /*4170*/  IABS R11, R185 ;  /* 0x000000b9000b7213 */ /* 0x000fe20000000000 */
[----:B------:R-:W-:Y:S01]  /*4180*/  @!P3 IMAD.MOV R9, RZ, RZ, -R9 ;  /* 0x000000ffff09b224 */ /* 0x000fe200078e0a09 */
[C---:B------:R-:W-:Y:S01]  /*4190*/  ISETP.GT.U32.AND P3, PT, R4.reuse, R75, PT ;  /* 0x0000004b0400720c */ /* 0x040fe20003f64070 */
[----:B------:R-:W-:Y:S01]  /*41a0*/  @!P5 IMAD.MOV R40, RZ, RZ, -R40 ;  /* 0x000000ffff28d224 */ /* 0x000fe200078e0a28 */
[C---:B------:R-:W-:Y:S01]  /*41b0*/  ISETP.GT.U32.AND P5, PT, R4.reuse, R35, PT ;  /* 0x000000230400720c */ /* 0x040fe20003fa4070 */
[----:B------:R-:W-:Y:S02]  /*41c0*/  IMAD.MOV R6, RZ, RZ, -R6 ;  /* 0x000000ffff067224 */ /* 0x000fe400078e0a06 */
[--C-:B------:R-:W-:Y:S01]  /*41d0*/  @!P4 IMAD.IADD R77, R77, 0x1, -R4.reuse ;  /* 0x000000014d4dc824 */ /* 0x100fe200078e0a04 */
[----:B------:R-:W-:Y:S01]  /*41e0*/  ISETP.GT.U32.AND P4, PT, R4, R32, PT ;  /* 0x000000200400720c */ /* 0x000fe20003f84070 */
[----:B------:R-:W-:Y:S01]  /*41f0*/  @!P6 IMAD.IADD R5, R5, 0x1, -R4 ;  /* 0x000000010505e824 */ /* 0x000fe200078e0a04 */
[----:B------:R-:W-:Y:S01]  /*4200*/  ISETP.GE.AND P6, PT, R158, RZ, PT ;  /* 0x000000ff9e00720c */ /* 0x000fe20003fc6270 */
[----:B------:R-:W-:Y:S01]  /*4210*/  IMAD R159, R4, R6, R159 ;  /* 0x00000006049f7224 */ /* 0x000fe200078e029f */
[----:B------:R-:W-:Y:S01]  /*4220*/  LOP3.LUT R186, R0, 0x84, RZ, 0xfc, !PT ;  /* 0x0000008400ba7812 */ /* 0x000fe200078efcff */
[----:B------:R-:W-:-:S04]  /*4230*/  IMAD.HI.U32 R7, R34, R11, RZ ;  /* 0x0000000b22077227 */ /* 0x000fc800078e00ff */
[----:B------:R-:W-:Y:S01]  /*4240*/  IMAD.HI.U32 R6, R34, R161, RZ ;  /* 0x000000a122067227 */ /* 0x000fe200078e00ff */
[----:B------:R-:W-:-:S03]  /*4250*/  IABS R165, R186 ;  /* 0x000000ba00a57213 */ /* 0x000fc60000000000 */
[----:B------:R-:W-:Y:S02]  /*4260*/  IMAD.MOV R7, RZ, RZ, -R7 ;  /* 0x000000ffff077224 */ /* 0x000fe400078e0a07 */
[----:B------:R-:W-:Y:S02]  /*4270*/  IMAD.MOV R6, RZ, RZ, -R6 ;  /* 0x000000ffff067224 */ /* 0x000fe400078e0a06 */
[--C-:B------:R-:W-:Y:S02]  /*4280*/  @!P2 IMAD.IADD R37, R37, 0x1, -R4.reuse ;  /* 0x000000012525a824 */ /* 0x100fe400078e0a04 */
[C---:B------:R-:W-:Y:S02]  /*4290*/  IMAD R166, R4.reuse, R7, R11 ;  /* 0x0000000704a67224 */ /* 0x040fe400078e020b */
[----:B------:R-:W-:Y:S02]  /*42a0*/  IMAD R161, R4, R6, R161 ;  /* 0x0000000604a17224 */ /* 0x000fe400078e02a1 */
[----:B------:R-:W-:Y:S01]  /*42b0*/  @!P3 IMAD.IADD R75, R75, 0x1, -R4 ;  /* 0x000000014b4bb824 */ /* 0x000fe200078e0a04 */
[----:B------:R-:W-:Y:S01]  /*42c0*/  ISETP.GE.AND P3, PT, R116, RZ, PT ;  /* 0x000000ff7400720c */ /* 0x000fe20003f66270 */
[----:B------:R-:W-:-:S02]  /*42d0*/  IMAD.MOV.U32 R7, RZ, RZ, R77 ;  /* 0x000000ffff077224 */ /* 0x000fc400078e004d */
[----:B------:R-:W-:Y:S01]  /*42e0*/  @!P5 IMAD.IADD R35, R35, 0x1, -R4 ;  /* 0x000000012323d824 */ /* 0x000fe200078e0a04 */
[----:B------:R-:W-:Y:S01]  /*42f0*/  ISETP.GT.U32.AND P5, PT, R4, R37, PT ;  /* 0x000000250400720c */ /* 0x000fe20003fa4070 */
[----:B------:R-:W-:Y:S01]  /*4300*/  IMAD.HI.U32 R6, R34, R165, RZ ;  /* 0x000000a522067227 */ /* 0x000fe200078e00ff */
[----:B------:R-:W-:-:S03]  /*4310*/  ISETP.GE.AND P2, PT, R115, RZ, PT ;  /* 0x000000ff7300720c */ /* 0x000fc60003f46270 */
[----:B------:R-:W-:Y:S02]  /*4320*/  @!P4 IMAD.IADD R32, R32, 0x1, -R4 ;  /* 0x000000012020c824 */ /* 0x000fe400078e0a04 */
[----:B------:R-:W-:Y:S01]  /*4330*/  @!P6 IMAD.MOV R7, RZ, RZ, -R7 ;  /* 0x000000ffff07e224 */ /* 0x000fe200078e0a07 */
[C---:B------:R-:W-:Y:S01]  /*4340*/  ISETP.GT.U32.AND P6, PT, R4.reuse, R35, PT ;  /* 0x000000230400720c */ /* 0x040fe20003fc4070 */
[----:B------:R-:W-:Y:S01]  /*4350*/  IMAD.MOV R6, RZ, RZ, -R6 ;  /* 0x000000ffff067224 */ /* 0x000fe200078e0a06 */
[----:B------:R-:W-:-:S03]  /*4360*/  ISETP.GT.U32.AND P4, PT, R4, R32, PT ;  /* 0x000000200400720c */ /* 0x000fc60003f84070 */
[C---:B------:R-:W-:Y:S02]  /*4370*/  IMAD R165, R4.reuse, R6, R165 ;  /* 0x0000000604a57224 */ /* 0x040fe400078e02a5 */
[----:B------:R-:W-:Y:S02]  /*4380*/  IMAD.MOV.U32 R6, RZ, RZ, R5 ;  /* 0x000000ffff067224 */ /* 0x000fe400078e0005 */
[----:B------:R-:W-:Y:S02]  /*4390*/  IMAD.MOV.U32 R5, RZ, RZ, R75 ;  /* 0x000000ffff057224 */ /* 0x000fe400078e004b */
[----:B------:R-:W-:Y:S01]  /*43a0*/  @!P3 IMAD.MOV R6, RZ, RZ, -R6 ;  /* 0x000000ffff06b224 */ /* 0x000fe200078e0a06 */
[C---:B------:R-:W-:Y:S01]  /*43b0*/  ISETP.GT.U32.AND P3, PT, R4.reuse, R200, PT ;  /* 0x000000c80400720c */ /* 0x040fe20003f64070 */
[--C-:B------:R-:W-:Y:S01]  /*43c0*/  @!P5 IMAD.IADD R37, R37, 0x1, -R4.reuse ;  /* 0x000000012525d824 */ /* 0x100fe200078e0a04 */
[----:B------:R-:W-:Y:S01]  /*43d0*/  ISETP.GT.U32.AND P5, PT, R4, R19, PT ;  /* 0x000000130400720c */ /* 0x000fe20003fa4070 */
[----:B------:R-:W-:Y:S01]  /*43e0*/  @!P2 IMAD.MOV R5, RZ, RZ, -R5 ;  /* 0x000000ffff05a224 */ /* 0x000fe200078e0a05 */
[----:B------:R-:W-:Y:S01]  /*43f0*/  ISETP.GE.AND P2, PT, R114, RZ, PT ;  /* 0x000000ff7200720c */ /* 0x000fe20003f46270 */
[--C-:B------:R-:W-:Y:S01]  /*4400*/  @!P6 IMAD.IADD R35, R35, 0x1, -R4.reuse ;  /* 0x000000012323e824 */ /* 0x100fe200078e0a04 */
[----:B------:R-:W-:Y:S01]  /*4410*/  ISETP.GT.U32.AND P6, PT, R4, R12, PT ;  /* 0x0000000c0400720c */ /* 0x000fe20003fc4070 */
[----:B------:R-:W-:Y:S01]  /*4420*/  @!P4 IMAD.IADD R32, R32, 0x1, -R4 ;  /* 0x000000012020c824 */ /* 0x000fe200078e0a04 */
[----:B------:R-:W-:-:S05]  /*4430*/  ISETP.GT.U32.AND P4, PT, R4, R13, PT ;  /* 0x0000000d0400720c */ /* 0x000fca0003f84070 */
[--C-:B------:R-:W-:Y:S02]  /*4440*/  @!P3 IMAD.IADD R200, R200, 0x1, -R4.reuse ;  /* 0x00000001c8c8b824 */ /* 0x100fe400078e0a04 */
[--C-:B------:R-:W-:Y:S01]  /*4450*/  @!P5 IMAD.IADD R19, R19, 0x1, -R4.reuse ;  /* 0x000000011313d824 */ /* 0x100fe200078e0a04 */
[----:B------:R-:W-:Y:S01]  /*4460*/  ISETP.GE.AND P5, PT, R66, RZ, PT ;  /* 0x000000ff4200720c */ /* 0x000fe20003fa6270 */
[----:B------:R-:W-:Y:S01]  /*4470*/  @!P2 IMAD.MOV R37, RZ, RZ, -R37 ;  /* 0x000000ffff25a224 */ /* 0x000fe200078e0a25 */
[----:B------:R-:W-:Y:S01]  /*4480*/  LOP3.LUT R193, R0, 0x94, RZ, 0xfc, !PT ;  /* 0x0000009400c17812 */ /* 0x000fe200078efcff */
[--C-:B------:R-:W-:Y:S01]  /*4490*/  @!P6 IMAD.IADD R12, R12, 0x1, -R4.reuse ;  /* 0x000000010c0ce824 */ /* 0x100fe200078e0a04 */
[----:B------:R-:W-:Y:S02]  /*44a0*/  ISETP.GE.AND P3, PT, R113, RZ, PT ;  /* 0x000000ff7100720c */ /* 0x000fe40003f66270 */
[C---:B------:R-:W-:Y:S02]  /*44b0*/  ISETP.GT.U32.AND P6, PT, R4.reuse, R200, PT ;  /* 0x000000c80400720c */ /* 0x040fe40003fc4070 */
[----:B------:R-:W-:Y:S01]  /*44c0*/  ISETP.GT.U32.AND P2, PT, R4, R19, PT ;  /* 0x000000130400720c */ /* 0x000fe20003f44070 */
[----:B------:R-:W-:Y:S01]  /*44d0*/  @!P4 IMAD.IADD R13, R13, 0x1, -R4 ;  /* 0x000000010d0dc824 */ /* 0x000fe200078e0a04 */
[----:B------:R-:W-:-:S02]  /*44e0*/  IABS R167, R193 ;  /* 0x000000c100a77213 */ /* 0x000fc40000000000 */
[----:B------:R-:W-:Y:S01]  /*44f0*/  ISETP.GT.U32.AND P4, PT, R4, R12, PT ;  /* 0x0000000c0400720c */ /* 0x000fe20003f84070 */
[----:B------:R-:W-:Y:S01]  /*4500*/  @!P5 IMAD.MOV R32, RZ, RZ, -R32 ;  /* 0x000000ffff20d224 */ /* 0x000fe200078e0a20 */
[----:B------:R-:W-:Y:S01]  /*4510*/  LOP3.LUT R192, R0, 0x9c, RZ, 0xfc, !PT ;  /* 0x0000009c00c07812 */ /* 0x000fe200078efcff */
[----:B------:R-:W-:Y:S01]  /*4520*/  IMAD.HI.U32 R11, R34, R167, RZ ;  /* 0x000000a7220b7227 */ /* 0x000fe200078e00ff */
[C---:B------:R-:W-:Y:S02]  /*4530*/  ISETP.GT.U32.AND P5, PT, R4.reuse, R14, PT ;  /* 0x0000000e0400720c */ /* 0x040fe40003fa4070 */
[----:B------:R-:W-:Y:S01]  /*4540*/  IABS R75, R192 ;  /* 0x000000c0004b7213 */ /* 0x000fe20000000000 */
[----:B------:R-:W-:Y:S02]  /*4550*/  IMAD.MOV R11, RZ, RZ, -R11 ;  /* 0x000000ffff0b7224 */ /* 0x000fe400078e0a0b */
[----:B------:R-:W-:Y:S01]  /*4560*/  @!P3 IMAD.MOV R35, RZ, RZ, -R35 ;  /* 0x000000ffff23b224 */ /* 0x000fe200078e0a23 */
[----:B------:R-:W-:Y:S01]  /*4570*/  ISETP.GT.U32.AND P3, PT, R4, R13, PT ;  /* 0x0000000d0400720c */ /* 0x000fe20003f64070 */
[--C-:B------:R-:W-:Y:S01]  /*4580*/  @!P6 IMAD.IADD R200, R200, 0x1, -R4.reuse ;  /* 0x00000001c8c8e824 */ /* 0x100fe200078e0a04 */
[----:B------:R-:W-:Y:S01]  /*4590*/  ISETP.GE.AND P6, PT, R112, RZ, PT ;  /* 0x000000ff7000720c */ /* 0x000fe20003fc6270 */
[----:B------:R-:W-:Y:S01]  /*45a0*/  @!P2 IMAD.IADD R19, R19, 0x1, -R4 ;  /* 0x000000011313a824 */ /* 0x000fe200078e0a04 */
[C---:B------:R-:W-:Y:S01]  /*45b0*/  ISETP.GT.U32.AND P2, PT, R4.reuse, R15, PT ;  /* 0x0000000f0400720c */ /* 0x040fe20003f44070 */
[----:B------:R-:W-:-:S02]  /*45c0*/  IMAD R167, R4, R11, R167 ;  /* 0x0000000b04a77224 */ /* 0x000fc400078e02a7 */
[----:B------:R-:W-:Y:S01]  /*45d0*/  @!P4 IMAD.IADD R12, R12, 0x1, -R4 ;  /* 0x000000010c0cc824 */ /* 0x000fe200078e0a04 */
[----:B------:R-:W-:Y:S01]  /*45e0*/  ISETP.GE.AND P4, PT, R111, RZ, PT ;  /* 0x000000ff6f00720c */ /* 0x000fe20003f86270 */
[----:B------:R-:W-:-:S04]  /*45f0*/  IMAD.HI.U32 R11, R34, R75, RZ ;  /* 0x0000004b220b7227 */ /* 0x000fc800078e00ff */
[----:B------:R-:W-:Y:S02]  /*4600*/  IMAD.MOV R11, RZ, RZ, -R11 ;  /* 0x000000ffff0b7224 */ /* 0x000fe400078e0a0b */
[--C-:B------:R-:W-:Y:S02]  /*4610*/  @!P5 IMAD.IADD R14, R14, 0x1, -R4.reuse ;  /* 0x000000010e0ed824 */ /* 0x100fe400078e0a04 */
[----:B------:R-:W-:Y:S02]  /*4620*/  IMAD R168, R4, R11, R75 ;  /* 0x0000000b04a87224 */ /* 0x000fe400078e024b */
[----:B------:R-:W-:Y:S01]  /*4630*/  @!P3 IMAD.IADD R13, R13, 0x1, -R4 ;  /* 0x000000010d0db824 */ /* 0x000fe200078e0a04 */
[----:B------:R-:W-:Y:S01]  /*4640*/  ISETP.GE.AND P3, PT, R110, RZ, PT ;  /* 0x000000ff6e00720c */ /* 0x000fe20003f66270 */
[----:B------:R-:W-:Y:S01]  /*4650*/  @!P6 IMAD.MOV R200, RZ, RZ, -R200 ;  /* 0x000000ffffc8e224 */ /* 0x000fe200078e0ac8 */
[----:B------:R-:W-:Y:S01]  /*4660*/  ISETP.GT.U32.AND P6, PT, R4, R14, PT ;  /* 0x0000000e0400720c */ /* 0x000fe20003fc4070 */
[----:B------:R-:W-:-:S02]  /*4670*/  IMAD.MOV.U32 R11, RZ, RZ, R19 ;  /* 0x000000ffff0b7224 */ /* 0x000fc400078e0013 */
[----:B------:R-:W-:Y:S02]  /*4680*/  @!P2 IMAD.IADD R15, R15, 0x1, -R4 ;  /* 0x000000010f0fa824 */ /* 0x000fe400078e0a04 */
[----:B------:R-:W-:-:S03]  /*4690*/  @!P4 IMAD.MOV R11, RZ, RZ, -R11 ;  /* 0x000000ffff0bc224 */ /* 0x000fc600078e0a0b */
[C---:B------:R-:W-:Y:S02]  /*46a0*/  ISETP.GT.U32.AND P4, PT, R4.reuse, R15, PT ;  /* 0x0000000f0400720c */ /* 0x040fe40003f84070 */
[----:B------:R-:W-:Y:S02]  /*46b0*/  ISETP.GE.AND P5, PT, R109, RZ, PT ;  /* 0x000000ff6d00720c */ /* 0x000fe40003fa6270 */
[----:B------:R-:W-:Y:S01]  /*46c0*/  ISETP.GT.U32.AND P2, PT, R4, R16, PT ;  /* 0x000000100400720c */ /* 0x000fe20003f44070 */
[----:B------:R-:W-:Y:S01]  /*46d0*/  @!P3 IMAD.MOV R12, RZ, RZ, -R12 ;  /* 0x000000ffff0cb224 */ /* 0x000fe200078e0a0c */
[----:B------:R-:W-:Y:S01]  /*46e0*/  ISETP.GE.AND P3, PT, R108, RZ, PT ;  /* 0x000000ff6c00720c */ /* 0x000fe20003f66270 */
[----:B------:R-:W-:Y:S01]  /*46f0*/  @!P6 IMAD.IADD R14, R14, 0x1, -R4 ;  /* 0x000000010e0ee824 */ /* 0x000fe200078e0a04 */
[----:B------:R-:W-:-:S05]  /*4700*/  ISETP.GE.AND P6, PT, R107, RZ, PT ;  /* 0x000000ff6b00720c */ /* 0x000fca0003fc6270 */
[--C-:B------:R-:W-:Y:S01]  /*4710*/  @!P4 IMAD.IADD R15, R15, 0x1, -R4.reuse ;  /* 0x000000010f0fc824 */ /* 0x100fe200078e0a04 */
[C---:B------:R-:W-:Y:S01]  /*4720*/  ISETP.GT.U32.AND P4, PT, R4.reuse, R18, PT ;  /* 0x000000120400720c */ /* 0x040fe20003f84070 */
[----:B------:R-:W-:Y:S01]  /*4730*/  @!P5 IMAD.MOV R13, RZ, RZ, -R13 ;  /* 0x000000ffff0dd224 */ /* 0x000fe200078e0a0d */
[----:B------:R-:W-:Y:S01]  /*4740*/  ISETP.GT.U32.AND P5, PT, R4, R17, PT ;  /* 0x000000110400720c */ /* 0x000fe20003fa4070 */
[----:B------:R-:W-:Y:S02]  /*4750*/  @!P2 IMAD.IADD R16, R16, 0x1, -R4 ;  /* 0x000000011010a824 */ /* 0x000fe400078e0a04 */
[----:B------:R-:W-:Y:S02]  /*4760*/  @!P3 IMAD.MOV R14, RZ, RZ, -R14 ;  /* 0x000000ffff0eb224 */ /* 0x000fe400078e0a0e */
[----:B------:R-:W-:Y:S01]  /*4770*/  @!P6 IMAD.MOV R15, RZ, RZ, -R15 ;  /* 0x000000ffff0fe224 */ /* 0x000fe200078e0a0f */
[C---:B------:R-:W-:Y:S02]  /*4780*/  ISETP.GT.U32.AND P3, PT, R4.reuse, R16, PT ;  /* 0x000000100400720c */ /* 0x040fe40003f64070 */
[----:B------:R-:W-:-:S02]  /*4790*/  ISETP.GT.U32.AND P6, PT, R4, R65, PT ;  /* 0x000000410400720c */ /* 0x000fc40003fc4070 */
[----:B------:R-:W-:Y:S01]  /*47a0*/  ISETP.GE.AND P2, PT, R106, RZ, PT ;  /* 0x000000ff6a00720c */ /* 0x000fe20003f46270 */
[--C-:B------:R-:W-:Y:S02]  /*47b0*/  @!P4 IMAD.IADD R18, R18, 0x1, -R4.reuse ;  /* 0x000000011212c824 */ /* 0x100fe400078e0a04 */
[----:B------:R-:W-:-:S03]  /*47c0*/  @!P5 IMAD.IADD R17, R17, 0x1, -R4 ;  /* 0x000000011111d824 */ /* 0x000fc600078e0a04 */
[----:B------:R-:W-:Y:S02]  /*47d0*/  ISETP.GT.U32.AND P4, PT, R4, R18, PT ;  /* 0x000000120400720c */ /* 0x000fe40003f84070 */
[----:B------:R-:W-:Y:S01]  /*47e0*/  LOP3.LUT R189, R0, 0xac, RZ, 0xfc, !PT ;  /* 0x000000ac00bd7812 */ /* 0x000fe200078efcff */
[--C-:B------:R-:W-:Y:S01]  /*47f0*/  @!P3 IMAD.IADD R16, R16, 0x1, -R4.reuse ;  /* 0x000000011010b824 */ /* 0x100fe200078e0a04 */
[C---:B------:R-:W-:Y:S01]  /*4800*/  ISETP.GT.U32.AND P5, PT, R4.reuse, R17, PT ;  /* 0x000000110400720c */ /* 0x040fe20003fa4070 */
[----:B------:R-:W-:Y:S01]  /*4810*/  @!P6 IMAD.IADD R65, R65, 0x1, -R4 ;  /* 0x000000014141e824 */ /* 0x000fe200078e0a04 */
[----:B------:R-:W-:Y:S01]  /*4820*/  IABS R75, R189 ;  /* 0x000000bd004b7213 */ /* 0x000fe20000000000 */
[----:B------:R-:W-:Y:S01]  /*4830*/  @!P2 IMAD.MOV R16, RZ, RZ, -R16 ;  /* 0x000000ffff10a224 */ /* 0x000fe200078e0a10 */
[----:B------:R-:W-:Y:S02]  /*4840*/  ISETP.GE.AND P3, PT, R105, RZ, PT ;  /* 0x000000ff6900720c */ /* 0x000fe40003f66270 */
[----:B------:R-:W-:Y:S01]  /*4850*/  ISETP.GT.U32.AND P2, PT, R4, R65, PT ;  /* 0x000000410400720c */ /* 0x000fe20003f44070 */
[----:B------:R-:W-:Y:S01]  /*4860*/  IMAD.HI.U32 R19, R34, R75, RZ ;  /* 0x0000004b22137227 */ /* 0x000fe200078e00ff */
[----:B------:R-:W-:-:S03]  /*4870*/  LOP3.LUT R191, R0, 0xbc, RZ, 0xfc, !PT ;  /* 0x000000bc00bf7812 */ /* 0x000fc600078efcff */
[--C-:B------:R-:W-:Y:S01]  /*4880*/  @!P4 IMAD.IADD R18, R18, 0x1, -R4.reuse ;  /* 0x000000011212c824 */ /* 0x100fe200078e0a04 */
[C---:B------:R-:W-:Y:S01]  /*4890*/  ISETP.GT.U32.AND P4, PT, R4.reuse, R20, PT ;  /* 0x000000140400720c */ /* 0x040fe20003f84070 */
[----:B------:R-:W-:Y:S01]  /*48a0*/  IMAD.MOV R19, RZ, RZ, -R19 ;  /* 0x000000ffff137224 */ /* 0x000fe200078e0a13 */
[----:B------:R-:W-:Y:S01]  /*48b0*/  IABS R77, R191 ;  /* 0x000000bf004d7213 */ /* 0x000fe20000000000 */
[----:B------:R-:W-:Y:S01]  /*48c0*/  @!P5 IMAD.IADD R17, R17, 0x1, -R4 ;  /* 0x000000011111d824 */ /* 0x000fe200078e0a04 */
[----:B------:R-:W-:Y:S01]  /*48d0*/  ISETP.GE.AND P6, PT, R103, RZ, PT ;  /* 0x000000ff6700720c */ /* 0x000fe20003fc6270 */
[----:B------:R-:W-:Y:S01]  /*48e0*/  IMAD R170, R4, R19, R75 ;  /* 0x0000001304aa7224 */ /* 0x000fe200078e024b */
[----:B------:R-:W-:Y:S01]  /*48f0*/  ISETP.GE.AND P5, PT, R104, RZ, PT ;  /* 0x000000ff6800720c */ /* 0x000fe20003fa6270 */
[----:B------:R-:W-:-:S04]  /*4900*/  IMAD.HI.U32 R19, R34, R77, RZ ;  /* 0x0000004d22137227 */ /* 0x000fc800078e00ff */
[----:B------:R-:W-:Y:S01]  /*4910*/  @!P3 IMAD.MOV R17, RZ, RZ, -R17 ;  /* 0x000000ffff11b224 */ /* 0x000fe200078e0a11 */
[----:B------:R-:W-:Y:S01]  /*4920*/  ISETP.GT.U32.AND P3, PT, R4, R21, PT ;  /* 0x000000150400720c */ /* 0x000fe20003f64070 */
[--C-:B------:R-:W-:Y:S02]  /*4930*/  @!P2 IMAD.IADD R65, R65, 0x1, -R4.reuse ;  /* 0x000000014141a824 */ /* 0x100fe400078e0a04 */
[----:B------:R-:W-:Y:S02]  /*4940*/  IMAD.MOV R172, RZ, RZ, -R19 ;  /* 0x000000ffffac7224 */ /* 0x000fe400078e0a13 */
[----:B------:R-:W-:Y:S02]  /*4950*/  @!P4 IMAD.IADD R20, R20, 0x1, -R4 ;  /* 0x000000011414c824 */ /* 0x000fe400078e0a04 */
[----:B------:R-:W-:-:S03]  /*4960*/  IMAD.MOV.U32 R19, RZ, RZ, R65 ;  /* 0x000000ffff137224 */ /* 0x000fc600078e0041 */
[C---:B------:R-:W-:Y:S01]  /*4970*/  ISETP.GT.U32.AND P4, PT, R4.reuse, R20, PT ;  /* 0x000000140400720c */ /* 0x040fe20003f84070 */
[----:B------:R-:W-:Y:S01]  /*4980*/  @!P6 IMAD.MOV R19, RZ, RZ, -R19 ;  /* 0x000000ffff13e224 */ /* 0x000fe200078e0a13 */
[----:B------:R-:W-:Y:S01]  /*4990*/  ISETP.GT.U32.AND P6, PT, R4, R23, PT ;  /* 0x000000170400720c */ /* 0x000fe20003fc4070 */
[----:B------:R-:W-:Y:S01]  /*49a0*/  @!P5 IMAD.MOV R18, RZ, RZ, -R18 ;  /* 0x000000ffff12d224 */ /* 0x000fe200078e0a12 */
[----:B------:R-:W-:Y:S01]  /*49b0*/  ISETP.GE.AND P5, PT, R102, RZ, PT ;  /* 0x000000ff6600720c */ /* 0x000fe20003fa6270 */
[----:B------:R-:W-:Y:S01]  /*49c0*/  @!P3 IMAD.IADD R21, R21, 0x1, -R4 ;  /* 0x000000011515b824 */ /* 0x000fe200078e0a04 */
[----:B------:R-:W-:-:S04]  /*49d0*/  ISETP.GT.U32.AND P2, PT, R4, R22, PT ;  /* 0x000000160400720c */ /* 0x000fc80003f44070 */
[----:B------:R-:W-:-:S03]  /*49e0*/  ISETP.GT.U32.AND P3, PT, R4, R21, PT ;  /* 0x000000150400720c */ /* 0x000fc60003f64070 */
[--C-:B------:R-:W-:Y:S02]  /*49f0*/  @!P4 IMAD.IADD R20, R20, 0x1, -R4.reuse ;  /* 0x000000011414c824 */ /* 0x100fe400078e0a04 */
[----:B------:R-:W-:Y:S01]  /*4a00*/  @!P6 IMAD.IADD R23, R23, 0x1, -R4 ;  /* 0x000000011717e824 */ /* 0x000fe200078e0a04 */
[----:B------:R-:W-:Y:S01]  /*4a10*/  ISETP.GT.U32.AND P4, PT, R4, R10, PT ;  /* 0x0000000a0400720c */ /* 0x000fe20003f84070 */
[----:B------:R-:W-:-:S03]  /*4a20*/  @!P5 IMAD.MOV R20, RZ, RZ, -R20 ;  /* 0x000000ffff14d224 */ /* 0x000fc600078e0a14 */
[----:B------:R-:W-:Y:S01]  /*4a30*/  ISETP.GT.U32.AND P5, PT, R4, R23, PT ;  /* 0x000000170400720c */ /* 0x000fe20003fa4070 */
[--C-:B------:R-:W-:Y:S02]  /*4a40*/  @!P2 IMAD.IADD R22, R22, 0x1, -R4.reuse ;  /* 0x000000011616a824 */ /* 0x100fe400078e0a04 */
[--C-:B------:R-:W-:Y:S01]  /*4a50*/  @!P3 IMAD.IADD R21, R21, 0x1, -R4.reuse ;  /* 0x000000011515b824 */ /* 0x100fe200078e0a04 */
[C---:B------:R-:W-:Y:S02]  /*4a60*/  ISETP.GT.U32.AND P3, PT, R4.reuse, R152, PT ;  /* 0x000000980400720c */ /* 0x040fe40003f64070 */
[----:B------:R-:W-:Y:S02]  /*4a70*/  ISETP.GT.U32.AND P2, PT, R4, R22, PT ;  /* 0x000000160400720c */ /* 0x000fe40003f44070 */
[----:B------:R-:W-:Y:S01]  /*4a80*/  ISETP.GE.AND P6, PT, R101, RZ, PT ;  /* 0x000000ff6500720c */ /* 0x000fe20003fc6270 */
[----:B------:R-:W-:Y:S01]  /*4a90*/  @!P4 IMAD.IADD R10, R10, 0x1, -R4 ;  /* 0x000000010a0ac824 */ /* 0x000fe200078e0a04 */
[----:B------:R-:W-:-:S03]  /*4aa0*/  ISETP.GE.AND P4, PT, R99, RZ, PT ;  /* 0x000000ff6300720c */ /* 0x000fc60003f86270 */
[----:B------:R-:W-:Y:S01]  /*4ab0*/  @!P5 IMAD.IADD R23, R23, 0x1, -R4 ;  /* 0x000000011717d824 */ /* 0x000fe200078e0a04 */
[----:B------:R-:W-:-:S03]  /*4ac0*/  ISETP.GT.U32.AND P5, PT, R4, R153, PT ;  /* 0x000000990400720c */ /* 0x000fc60003fa4070 */
[--C-:B------:R-:W-:Y:S02]  /*4ad0*/  @!P3 IMAD.IADD R152, R152, 0x1, -R4.reuse ;  /* 0x000000019898b824 */ /* 0x100fe400078e0a04 */
[--C-:B------:R-:W-:Y:S01]  /*4ae0*/  @!P2 IMAD.IADD R22, R22, 0x1, -R4.reuse ;  /* 0x000000011616a824 */ /* 0x100fe200078e0a04 */
[----:B------:R-:W-:Y:S02]  /*4af0*/  ISETP.GE.AND P2, PT, R100, RZ, PT ;  /* 0x000000ff6400720c */ /* 0x000fe40003f46270 */
[C---:B------:R-:W-:Y:S01]  /*4b00*/  ISETP.GT.U32.AND P3, PT, R4.reuse, R152, PT ;  /* 0x000000980400720c */ /* 0x040fe20003f64070 */
[----:B------:R-:W-:Y:S01]  /*4b10*/  @!P6 IMAD.MOV R21, RZ, RZ, -R21 ;  /* 0x000000ffff15e224 */ /* 0x000fe200078e0a15 */
[C---:B------:R-:W-:Y:S01]  /*4b20*/  ISETP.GT.U32.AND P6, PT, R4.reuse, R10, PT ;  /* 0x0000000a0400720c */ /* 0x040fe20003fc4070 */
[----:B------:R-:W-:Y:S01]  /*4b30*/  @!P4 IMAD.MOV R23, RZ, RZ, -R23 ;  /* 0x000000ffff17c224 */ /* 0x000fe200078e0a17 */
[----:B------:R-:W-:Y:S01]  /*4b40*/  ISETP.GT.U32.AND P4, PT, R4, R155, PT ;  /* 0x0000009b0400720c */ /* 0x000fe20003f84070 */
[----:B------:R-:W-:Y:S01]  /*4b50*/  @!P5 IMAD.IADD R153, R153, 0x1, -R4 ;  /* 0x000000019999d824 */ /* 0x000fe200078e0a04 */
[----:B------:R-:W-:-:S05]  /*4b60*/  ISETP.GE.AND P5, PT, R91, RZ, PT ;  /* 0x000000ff5b00720c */ /* 0x000fca0003fa6270 */
[----:B------:R-:W-:Y:S01]  /*4b70*/  @!P2 IMAD.MOV R22, RZ, RZ, -R22 ;  /* 0x000000ffff16a224 */ /* 0x000fe200078e0a16 */
[----:B------:R-:W-:Y:S01]  /*4b80*/  ISETP.GT.U32.AND P2, PT, R4, R154, PT ;  /* 0x0000009a0400720c */ /* 0x000fe20003f44070 */
[--C-:B------:R-:W-:Y:S02]  /*4b90*/  @!P3 IMAD.IADD R152, R152, 0x1, -R4.reuse ;  /* 0x000000019898b824 */ /* 0x100fe400078e0a04 */
[--C-:B------:R-:W-:Y:S01]  /*4ba0*/  @!P6 IMAD.IADD R10, R10, 0x1, -R4.reuse ;  /* 0x000000010a0ae824 */ /* 0x100fe200078e0a04 */
[----:B------:R-:W-:Y:S01]  /*4bb0*/  ISETP.GE.AND P6, PT, R98, RZ, PT ;  /* 0x000000ff6200720c */ /* 0x000fe20003fc6270 */
[----:B------:R-:W-:Y:S02]  /*4bc0*/  @!P4 IMAD.IADD R155, R155, 0x1, -R4 ;  /* 0x000000019b9bc824 */ /* 0x000fe400078e0a04 */
[----:B------:R-:W-:Y:S01]  /*4bd0*/  @!P5 IMAD.MOV R152, RZ, RZ, -R152 ;  /* 0x000000ffff98d224 */ /* 0x000fe200078e0a98 */
[C---:B------:R-:W-:Y:S02]  /*4be0*/  ISETP.GT.U32.AND P5, PT, R4.reuse, R198, PT ;  /* 0x000000c60400720c */ /* 0x040fe40003fa4070 */
[----:B------:R-:W-:-:S03]  /*4bf0*/  ISETP.GT.U32.AND P4, PT, R4, R155, PT ;  /* 0x0000009b0400720c */ /* 0x000fc60003f84070 */
[----:B------:R-:W-:Y:S01]  /*4c00*/  @!P2 IMAD.IADD R154, R154, 0x1, -R4 ;  /* 0x000000019a9aa824 */ /* 0x000fe200078e0a04 */
[----:B------:R-:W-:Y:S02]  /*4c10*/  ISETP.NE.AND P3, PT, R27, RZ, PT ;  /* 0x000000ff1b00720c */ /* 0x000fe40003f65270 */
[----:B------:R-:W-:Y:S01]  /*4c20*/  LOP3.LUT R202, RZ, R27, RZ, 0x33, !PT ;  /* 0x0000001bffca7212 */ /* 0x000fe200078e33ff */
[----:B------:R-:W-:Y:S01]  /*4c30*/  @!P6 IMAD.MOV R10, RZ, RZ, -R10 ;  /* 0x000000ffff0ae224 */ /* 0x000fe200078e0a0a */
[----:B------:R-:W-:-:S03]  /*4c40*/  ISETP.GT.U32.AND P6, PT, R4, R154, PT ;  /* 0x0000009a0400720c */ /* 0x000fc60003fc4070 */
[--C-:B------:R-:W-:Y:S01]  /*4c50*/  @!P5 IMAD.IADD R198, R198, 0x1, -R4.reuse ;  /* 0x00000001c6c6d824 */ /* 0x100fe200078e0a04 */
[----:B------:R-:W-:Y:S01]  /*4c60*/  ISETP.GE.AND P5, PT, R2, RZ, PT ;  /* 0x000000ff0200720c */ /* 0x000fe20003fa6270 */
[--C-:B------:R-:W-:Y:S01]  /*4c70*/  @!P4 IMAD.IADD R155, R155, 0x1, -R4.reuse ;  /* 0x000000019b9bc824 */ /* 0x100fe200078e0a04 */
[----:B------:R-:W-:Y:S02]  /*4c80*/  ISETP.GE.AND P4, PT, R87, RZ, PT ;  /* 0x000000ff5700720c */ /* 0x000fe40003f86270 */
[----:B------:R-:W-:Y:S02]  /*4c90*/  SEL R73, R202, R73, !P3 ;  /* 0x00000049ca497207 */ /* 0x000fe40005800000 */
[----:B------:R-:W-:Y:S02]  /*4ca0*/  ISETP.GT.U32.AND P2, PT, R4, R153, PT ;  /* 0x000000990400720c */ /* 0x000fe40003f44070 */
[C---:B------:R-:W-:Y:S01]  /*4cb0*/  SEL R74, R202.reuse, R74, !P3 ;  /* 0x0000004aca4a7207 */ /* 0x040fe20005800000 */
[----:B-1----:R-:W-:Y:S01]  /*4cc0*/  IMAD R73, R73, UR7, RZ ;  /* 0x0000000749497c24 */ /* 0x002fe2000f8e02ff */
[----:B------:R-:W-:Y:S01]  /*4cd0*/  SEL R71, R202, R71, !P3 ;  /* 0x00000047ca477207 */ /* 0x000fe20005800000 */
[----:B------:R-:W-:Y:S01]  /*4ce0*/  @!P6 IMAD.IADD R154, R154, 0x1, -R4 ;  /* 0x000000019a9ae824 */ /* 0x000fe200078e0a04 */
[C---:B------:R-:W-:Y:S01]  /*4cf0*/  SEL R72, R202.reuse, R72, !P3 ;  /* 0x00000048ca487207 */ /* 0x040fe20005800000 */
[----:B------:R-:W-:Y:S01]  /*4d00*/  @!P5 IMAD.MOV R155, RZ, RZ, -R155 ;  /* 0x000000ffff9bd224 */ /* 0x000fe200078e0a9b */
[----:B------:R-:W-:Y:S01]  /*4d10*/  SEL R69, R202, R69, !P3 ;  /* 0x00000045ca457207 */ /* 0x000fe20005800000 */
[----:B------:R-:W-:Y:S01]  /*4d20*/  IMAD R74, R74, UR7, RZ ;  /* 0x000000074a4a7c24 */ /* 0x000fe2000f8e02ff */
[----:B------:R-:W-:Y:S01]  /*4d30*/  LEA R242, P5, R73, R248, 0x1 ;  /* 0x000000f849f27211 */ /* 0x000fe200078a08ff */
[----:B------:R-:W-:Y:S01]  /*4d40*/  IMAD R71, R71, UR7, RZ ;  /* 0x0000000747477c24 */ /* 0x000fe2000f8e02ff */
[----:B------:R-:W-:Y:S01]  /*4d50*/  ISETP.GT.U32.AND P6, PT, R4, R199, PT ;  /* 0x000000c70400720c */ /* 0x000fe20003fc4070 */
[----:B------:R-:W-:Y:S01]  /*4d60*/  @!P4 IMAD.MOV R154, RZ, RZ, -R154 ;  /* 0x000000ffff9ac224 */ /* 0x000fe200078e0a9a */
[----:B------:R-:W-:Y:S01]  /*4d70*/  SEL R70, R202, R70, !P3 ;  /* 0x00000046ca467207 */ /* 0x000fe20005800000 */
[----:B------:R-:W-:Y:S01]  /*4d80*/  IMAD R72, R72, UR7, RZ ;  /* 0x0000000748487c24 */ /* 0x000fe2000f8e02ff */
[----:B------:R-:W-:Y:S01]  /*4d90*/  LEA R244, P4, R74, R248, 0x1 ;  /* 0x000000f84af47211 */ /* 0x000fe200078808ff */
[----:B------:R-:W-:Y:S01]  /*4da0*/  @!P2 IMAD.IADD R153, R153, 0x1, -R4 ;  /* 0x000000019999a824 */ /* 0x000fe200078e0a04 */
[----:B------:R-:W-:Y:S01]  /*4db0*/  LEA.HI.X.SX32 R243, R73, R249, 0x1, P5 ;  /* 0x000000f949f37211 */ /* 0x000fe200028f0eff */
[----:B------:R-:W-:Y:S01]  /*4dc0*/  IMAD R69, R69, UR7, RZ ;  /* 0x0000000745457c24 */ /* 0x000fe2000f8e02ff */
[----:B------:R-:W-:-:S02]  /*4dd0*/  SEL R67, R202, R67, !P3 ;  /* 0x00000043ca437207 */ /* 0x000fc40005800000 */
[----:B------:R-:W-:Y:S02]  /*4de0*/  SEL R68, R202, R68, !P3 ;  /* 0x00000044ca447207 */ /* 0x000fe40005800000 */
[-C--:B------:R-:W-:Y:S02]  /*4df0*/  LEA R114, P5, R71, R248.reuse, 0x1 ;  /* 0x000000f847727211 */ /* 0x080fe400078a08ff */
[----:B------:R-:W-:Y:S01]  /*4e00*/  ISETP.GE.AND P2, PT, R89, RZ, PT ;  /* 0x000000ff5900720c */ /* 0x000fe20003f46270 */
[----:B------:R-:W-:Y:S01]  /*4e10*/  IMAD R70, R70, UR7, RZ ;  /* 0x0000000746467c24 */ /* 0x000fe2000f8e02ff */
[-C--:B------:R-:W-:Y:S01]  /*4e20*/  LEA.HI.X.SX32 R245, R74, R249.reuse, 0x1, P4 ;  /* 0x000000f94af57211 */ /* 0x080fe200020f0eff */
[----:B------:R-:W-:Y:S01]  /*4e30*/  IMAD R67, R67, UR7, RZ ;  /* 0x0000000743437c24 */ /* 0x000fe2000f8e02ff */
[----:B------:R-:W-:Y:S01]  /*4e40*/  LEA R240, P4, R72, R248, 0x1 ;  /* 0x000000f848f07211 */ /* 0x000fe200078808ff */
[----:B------:R-:W-:Y:S01]  /*4e50*/  IMAD R68, R68, UR7, RZ ;  /* 0x0000000744447c24 */ /* 0x000fe2000f8e02ff */
[----:B------:R-:W-:-:S02]  /*4e60*/  LEA.HI.X.SX32 R115, R71, R249, 0x1, P5 ;  /* 0x000000f947737211 */ /* 0x000fc400028f0eff */
[----:B------:R-:W-:Y:S02]  /*4e70*/  SEL R64, R202, R64, !P3 ;  /* 0x00000040ca407207 */ /* 0x000fe40005800000 */
[-C--:B------:R-:W-:Y:S01]  /*4e80*/  LEA R110, P5, R69, R248.reuse, 0x1 ;  /* 0x000000f8456e7211 */ /* 0x080fe200078a08ff */
[----:B------:R-:W-:Y:S01]  /*4e90*/  @!P6 IMAD.IADD R199, R199, 0x1, -R4 ;  /* 0x00000001c7c7e824 */ /* 0x000fe200078e0a04 */
[-C--:B------:R-:W-:Y:S01]  /*4ea0*/  LEA.HI.X.SX32 R241, R72, R249.reuse, 0x1, P4 ;  /* 0x000000f948f17211 */ /* 0x080fe200020f0eff */
[----:B------:R-:W-:Y:S01]  /*4eb0*/  IMAD R64, R64, UR7, RZ ;  /* 0x0000000740407c24 */ /* 0x000fe2000f8e02ff */
[-C--:B------:R-:W-:Y:S02]  /*4ec0*/  LEA R112, P4, R70, R248.reuse, 0x1 ;  /* 0x000000f846707211 */ /* 0x080fe400078808ff */
[----:B------:R-:W-:Y:S02]  /*4ed0*/  LEA.HI.X.SX32 R111, R69, R249, 0x1, P5 ;  /* 0x000000f9456f7211 */ /* 0x000fe400028f0eff */
[----:B------:R-:W-:-:S02]  /*4ee0*/  LEA R108, P6, R67, R248, 0x1 ;  /* 0x000000f8436c7211 */ /* 0x000fc400078c08ff */
[----:B------:R-:W-:Y:S01]  /*4ef0*/  LEA R106, P5, R68, R248, 0x1 ;  /* 0x000000f8446a7211 */ /* 0x000fe200078a08ff */
[----:B------:R-:W-:Y:S01]  /*4f00*/  @!P2 IMAD.MOV R153, RZ, RZ, -R153 ;  /* 0x000000ffff99a224 */ /* 0x000fe200078e0a99 */
[----:B------:R-:W-:Y:S02]  /*4f10*/  LEA.HI.X.SX32 R113, R70, R249, 0x1, P4 ;  /* 0x000000f946717211 */ /* 0x000fe400020f0eff */
[----:B------:R-:W-:Y:S02]  /*4f20*/  ISETP.GT.U32.AND P4, PT, R4, R199, PT ;  /* 0x000000c70400720c */ /* 0x000fe40003f84070 */
[-C--:B------:R-:W-:Y:S02]  /*4f30*/  LEA.HI.X.SX32 R109, R67, R249.reuse, 0x1, P6 ;  /* 0x000000f9436d7211 */ /* 0x080fe400030f0eff */
[----:B------:R-:W-:Y:S02]  /*4f40*/  LEA.HI.X.SX32 R107, R68, R249, 0x1, P5 ;  /* 0x000000f9446b7211 */ /* 0x000fe400028f0eff */
[----:B------:R-:W-:-:S02]  /*4f50*/  LOP3.LUT R146, R0, 0xf4, RZ, 0xfc, !PT ;  /* 0x000000f400927812 */ /* 0x000fc400078efcff */
[C---:B------:R-:W-:Y:S02]  /*4f60*/  ISETP.GT.U32.AND P2, PT, R4.reuse, R198, PT ;  /* 0x000000c60400720c */ /* 0x040fe40003f44070 */
[----:B------:R-:W-:Y:S02]  /*4f70*/  ISETP.GT.U32.AND P6, PT, R4, R61, PT ;  /* 0x0000003d0400720c */ /* 0x000fe40003fc4070 */
[C---:B------:R-:W-:Y:S02]  /*4f80*/  LEA R104, P5, R64.reuse, R248, 0x1 ;  /* 0x000000f840687211 */ /* 0x040fe400078a08ff */
[----:B------:R-:W-:Y:S02]  /*4f90*/  IABS R179, R146 ;  /* 0x0000009200b37213 */ /* 0x000fe40000000000 */
[----:B------:R-:W-:Y:S02]  /*4fa0*/  LEA.HI.X.SX32 R105, R64, R249, 0x1, P5 ;  /* 0x000000f940697211 */ /* 0x000fe400028f0eff */
[----:B------:R-:W-:Y:S01]  /*4fb0*/  ISETP.GE.AND P5, PT, R97, RZ, PT ;  /* 0x000000ff6100720c */ /* 0x000fe20003fa6270 */
[----:B------:R-:W-:Y:S01]  /*4fc0*/  IMAD.HI.U32 R27, R34, R179, RZ ;  /* 0x000000b3221b7227 */ /* 0x000fe200078e00ff */
[----:B------:R-:W-:Y:S03]  /*4fd0*/  STL.64 [R1+0x40], R140 ;  /* 0x0000408c01007387 */ /* 0x000fe60000100a00 */
[----:B------:R-:W-:Y:S01]  /*4fe0*/  @!P4 IMAD.IADD R199, R199, 0x1, -R4 ;  /* 0x00000001c7c7c824 */ /* 0x000fe200078e0a04 */
[----:B------:R-:W-:Y:S01]  /*4ff0*/  ISETP.GT.U32.AND P4, PT, R4, R28, PT ;  /* 0x0000001c0400720c */ /* 0x000fe20003f84070 */
[----:B------:R-:W-:-:S02]  /*5000*/  IMAD.MOV R27, RZ, RZ, -R27 ;  /* 0x000000ffff1b7224 */ /* 0x000fc400078e0a1b */
[--C-:B------:R-:W-:Y:S01]  /*5010*/  @!P2 IMAD.IADD R198, R198, 0x1, -R4.reuse ;  /* 0x00000001c6c6a824 */ /* 0x100fe200078e0a04 */
[----:B------:R-:W-:Y:S01]  /*5020*/  ISETP.GE.AND P2, PT, R96, RZ, PT ;  /* 0x000000ff6000720c */ /* 0x000fe20003f46270 */
[----:B------:R-:W-:Y:S01]  /*5030*/  @!P6 IMAD.IADD R61, R61, 0x1, -R4 ;  /* 0x000000013d3de824 */ /* 0x000fe200078e0a04 */
[----:B------:R-:W-:Y:S01]  /*5040*/  STL.64 [R1+0x30], R142 ;  /* 0x0000308e01007387 */ /* 0x000fe20000100a00 */
[----:B------:R-:W-:Y:S01]  /*5050*/  IMAD R179, R4, R27, R179 ;  /* 0x0000001b04b37224 */ /* 0x000fe200078e02b3 */
[----:B------:R-:W-:Y:S01]  /*5060*/  SEL R27, R202, R63, !P3 ;  /* 0x0000003fca1b7207 */ /* 0x000fe20005800000 */
[----:B------:R-:W-:Y:S01]  /*5070*/  @!P5 IMAD.MOV R198, RZ, RZ, -R198 ;  /* 0x000000ffffc6d224 */ /* 0x000fe200078e0ac6 */
[----:B------:R-:W-:Y:S01]  /*5080*/  STL [R1+0x370], R250 ;  /* 0x000370fa01007387 */ /* 0x000fe20000100800 */
[C---:B------:R-:W-:Y:S02]  /*5090*/  ISETP.GT.U32.AND P6, PT, R4.reuse, R61, PT ;  /* 0x0000003d0400720c */ /* 0x040fe40003fc4070 */
[----:B------:R-:W-:Y:S01]  /*50a0*/  ISETP.GT.U32.AND P5, PT, R4, R29, PT ;  /* 0x0000001d0400720c */ /* 0x000fe20003fa4070 */
[----:B------:R-:W-:Y:S04]  /*50b0*/  STL [R1+0x390], R250 ;  /* 0x000390fa01007387 */ /* 0x000fe80000100800 */
[----:B------:R-:W-:Y:S01]  /*50c0*/  STL [R1+0x3dc], R250 ;  /* 0x0003dcfa01007387 */ /* 0x000fe20000100800 */
[----:B------:R-:W-:-:S03]  /*50d0*/  IMAD R27, R27, UR7, RZ ;  /* 0x000000071b1b7c24 */ /* 0x000fc6000f8e02ff */
[----:B------:R-:W-:Y:S04]  /*50e0*/  STL.64 [R1+0x38], R144 ;  /* 0x0000389001007387 */ /* 0x000fe80000100a00 */
[----:B------:R-:W-:Y:S04]  /*50f0*/  STL.64 [R1+0x28], R246 ;  /* 0x000028f601007387 */ /* 0x000fe80000100a00 */
[----:B------:R-:W-:Y:S01]  /*5100*/  STL [R1+0x310], R251 ;  /* 0x000310fb01007387 */ /* 0x000fe20000100800 */
[----:B------:R-:W-:-:S03]  /*5110*/  @!P4 IMAD.IADD R28, R28, 0x1, -R4 ;  /* 0x000000011c1cc824 */ /* 0x000fc600078e0a04 */
[----:B------:R-:W-:Y:S01]  /*5120*/  STL [R1+0x394], R251 ;  /* 0x000394fb01007387 */ /* 0x000fe20000100800 */
[----:B------:R-:W-:-:S03]  /*5130*/  @!P2 IMAD.MOV R199, RZ, RZ, -R199 ;  /* 0x000000ffffc7a224 */ /* 0x000fc600078e0ac7 */
[----:B------:R-:W-:Y:S04]  /*5140*/  STL [R1+0x3e0], R251 ;  /* 0x0003e0fb01007387 */ /* 0x000fe80000100800 */
[----:B------:R-:W-:Y:S04]  /*5150*/  STL.64 [R1+0x420], R250 ;  /* 0x000420fa01007387 */ /* 0x000fe80000100a00 */
[----:B------:R-:W-:Y:S04]  /*5160*/  STL [R1+0x170], R103 ;  /* 0x0001706701007387 */ /* 0x000fe80000100800 */
[----:B------:R0:W-:Y:S01]  /*5170*/  STL [R1+0x168], R102 ;  /* 0x0001686601007387 */ /* 0x0001e20000100800 */
[C---:B------:R-:W-:Y:S01]  /*5180*/  ISETP.GT.U32.AND P4, PT, R4.reuse, R28, PT ;  /* 0x0000001c0400720c */ /* 0x040fe20003f84070 */
[--C-:B------:R-:W-:Y:S01]  /*5190*/  @!P6 IMAD.IADD R61, R61, 0x1, -R4.reuse ;  /* 0x000000013d3de824 */ /* 0x100fe200078e0a04 */
[----:B------:R-:W-:Y:S01]  /*51a0*/  ISETP.GT.U32.AND P6, PT, R4, R30, PT ;  /* 0x0000001e0400720c */ /* 0x000fe20003fc4070 */
[----:B------:R-:W-:Y:S01]  /*51b0*/  @!P5 IMAD.IADD R29, R29, 0x1, -R4 ;  /* 0x000000011d1dd824 */ /* 0x000fe200078e0a04 */
[----:B0-----:R-:W-:-:S04]  /*51c0*/  LEA R102, P2, R27, R248, 0x1 ;  /* 0x000000f81b667211 */ /* 0x001fc800078408ff */
[----:B------:R-:W-:Y:S02]  /*51d0*/  LEA.HI.X.SX32 R103, R27, R249, 0x1, P2 ;  /* 0x000000f91b677211 */ /* 0x000fe400010f0eff */
[----:B------:R-:W-:Y:S02]  /*51e0*/  ISETP.GE.AND P2, PT, R95, RZ, PT ;  /* 0x000000ff5f00720c */ /* 0x000fe40003f46270 */
[----:B------:R-:W-:Y:S02]  /*51f0*/  SEL R62, R202, R62, !P3 ;  /* 0x0000003eca3e7207 */ /* 0x000fe40005800000 */
[----:B------:R-:W-:Y:S01]  /*5200*/  ISETP.GT.U32.AND P5, PT, R4, R29, PT ;  /* 0x0000001d0400720c */ /* 0x000fe20003fa4070 */
[----:B------:R-:W-:Y:S02]  /*5210*/  IMAD.MOV.U32 R27, RZ, RZ, R61 ;  /* 0x000000ffff1b7224 */ /* 0x000fe400078e003d */
[----:B------:R-:W-:Y:S01]  /*5220*/  IMAD R62, R62, UR7, RZ ;  /* 0x000000073e3e7c24 */ /* 0x000fe2000f8e02ff */
[----:B------:R-:W-:Y:S01]  /*5230*/  STL [R1+0x160], R101 ;  /* 0x0001606501007387 */ /* 0x000fe20000100800 */
[----:B------:R-:W-:-:S02]  /*5240*/  @!P4 IMAD.IADD R28, R28, 0x1, -R4 ;  /* 0x000000011c1cc824 */ /* 0x000fc400078e0a04 */
[----:B------:R-:W-:Y:S01]  /*5250*/  @!P6 IMAD.IADD R30, R30, 0x1, -R4 ;  /* 0x000000011e1ee824 */ /* 0x000fe200078e0a04 */
[----:B------:R0:W-:Y:S01]  /*5260*/  STL [R1+0x158], R100 ;  /* 0x0001586401007387 */ /* 0x0001e20000100800 */
[----:B------:R-:W-:Y:S01]  /*5270*/  @!P2 IMAD.MOV R27, RZ, RZ, -R27 ;  /* 0x000000ffff1ba224 */ /* 0x000fe200078e0a1b */
[----:B------:R-:W-:-:S03]  /*5280*/  ISETP.GE.AND P2, PT, R94, RZ, PT ;  /* 0x000000ff5e00720c */ /* 0x000fc60003f46270 */
[----:B------:R-:W-:Y:S01]  /*5290*/  @!P5 IMAD.IADD R29, R29, 0x1, -R4 ;  /* 0x000000011d1dd824 */ /* 0x000fe200078e0a04 */
[----:B0-----:R-:W-:Y:S02]  /*52a0*/  LEA R100, P4, R62, R248, 0x1 ;  /* 0x000000f83e647211 */ /* 0x001fe400078808ff */
[----:B------:R-:W-:Y:S02]  /*52b0*/  ISETP.GT.U32.AND P5, PT, R4, R31, PT ;  /* 0x0000001f0400720c */ /* 0x000fe40003fa4070 */
[----:B------:R-:W-:Y:S02]  /*52c0*/  LEA.HI.X.SX32 R101, R62, R249, 0x1, P4 ;  /* 0x000000f93e657211 */ /* 0x000fe400020f0eff */
[----:B------:R-:W-:Y:S02]  /*52d0*/  ISETP.GT.U32.AND P4, PT, R4, R30, PT ;  /* 0x0000001e0400720c */ /* 0x000fe40003f84070 */
[----:B------:R-:W-:Y:S01]  /*52e0*/  SEL R60, R202, R60, !P3 ;  /* 0x0000003cca3c7207 */ /* 0x000fe20005800000 */
[----:B------:R-:W-:Y:S01]  /*52f0*/  @!P2 IMAD.MOV R28, RZ, RZ, -R28 ;  /* 0x000000ffff1ca224 */ /* 0x000fe200078e0a1c */
[----:B------:R-:W-:-:S03]  /*5300*/  ISETP.GE.AND P2, PT, R92, RZ, PT ;  /* 0x000000ff5c00720c */ /* 0x000fc60003f46270 */
[----:B------:R-:W-:Y:S01]  /*5310*/  IMAD R60, R60, UR7, RZ ;  /* 0x000000073c3c7c24 */ /* 0x000fe2000f8e02ff */
[----:B------:R-:W-:Y:S01]  /*5320*/  STL [R1+0x150], R99 ;  /* 0x0001506301007387 */ /* 0x000fe20000100800 */
[----:B------:R-:W-:-:S03]  /*5330*/  @!P5 IMAD.IADD R31, R31, 0x1, -R4 ;  /* 0x000000011f1fd824 */ /* 0x000fc600078e0a04 */
[----:B------:R0:W-:Y:S01]  /*5340*/  STL [R1+0x148], R98 ;  /* 0x0001486201007387 */ /* 0x0001e20000100800 */
[----:B------:R-:W-:Y:S01]  /*5350*/  @!P4 IMAD.IADD R30, R30, 0x1, -R4 ;  /* 0x000000011e1ec824 */ /* 0x000fe200078e0a04 */
[----:B------:R-:W-:Y:S02]  /*5360*/  ISETP.GT.U32.AND P5, PT, R4, R52, PT ;  /* 0x000000340400720c */ /* 0x000fe40003fa4070 */
[----:B0-----:R-:W-:-:S04]  /*5370*/  LEA R98, P4, R60, R248, 0x1 ;  /* 0x000000f83c627211 */ /* 0x001fc800078808ff */
[----:B------:R-:W-:Y:S02]  /*5380*/  LEA.HI.X.SX32 R99, R60, R249, 0x1, P4 ;  /* 0x000000f93c637211 */ /* 0x000fe400020f0eff */
[----:B------:R-:W-:Y:S01]  /*5390*/  ISETP.GT.U32.AND P4, PT, R4, R31, PT ;  /* 0x0000001f0400720c */ /* 0x000fe20003f84070 */
[----:B------:R-:W-:Y:S01]  /*53a0*/  @!P2 IMAD.MOV R30, RZ, RZ, -R30 ;  /* 0x000000ffff1ea224 */ /* 0x000fe200078e0a1e */
[----:B------:R-:W-:Y:S02]  /*53b0*/  ISETP.GE.AND P6, PT, R93, RZ, PT ;  /* 0x000000ff5d00720c */ /* 0x000fe40003fc6270 */
[----:B------:R-:W-:Y:S02]  /*53c0*/  SEL R62, R202, R33, !P3 ;  /* 0x00000021ca3e7207 */ /* 0x000fe40005800000 */
[----:B------:R-:W-:-:S03]  /*53d0*/  ISETP.GT.U32.AND P2, PT, R4, R156, PT ;  /* 0x0000009c0400720c */ /* 0x000fc60003f44070 */
[----:B------:R-:W-:Y:S02]  /*53e0*/  IMAD R62, R62, UR7, RZ ;  /* 0x000000073e3e7c24 */ /* 0x000fe4000f8e02ff */
[--C-:B------:R-:W-:Y:S02]  /*53f0*/  @!P5 IMAD.IADD R52, R52, 0x1, -R4.reuse ;  /* 0x000000013434d824 */ /* 0x100fe400078e0a04 */
[--C-:B------:R-:W-:Y:S01]  /*5400*/  @!P4 IMAD.IADD R31, R31, 0x1, -R4.reuse ;  /* 0x000000011f1fc824 */ /* 0x100fe200078e0a04 */
[----:B------:R-:W-:Y:S01]  /*5410*/  LEA R96, P4, R62, R248, 0x1 ;  /* 0x000000f83e607211 */ /* 0x000fe200078808ff */
[----:B------:R-:W-:Y:S01]  /*5420*/  @!P6 IMAD.MOV R29, RZ, RZ, -R29 ;  /* 0x000000ffff1de224 */ /* 0x000fe200078e0a1d */
[----:B------:R-:W-:Y:S02]  /*5430*/  ISETP.GE.AND P6, PT, R90, RZ, PT ;  /* 0x000000ff5a00720c */ /* 0x000fe40003fc6270 */
[----:B------:R-:W-:Y:S01]  /*5440*/  LEA.HI.X.SX32 R97, R62, R249, 0x1, P4 ;  /* 0x000000f93e617211 */ /* 0x000fe200020f0eff */
[----:B------:R-:W-:Y:S01]  /*5450*/  @!P2 IMAD.IADD R156, R156, 0x1, -R4 ;  /* 0x000000019c9ca824 */ /* 0x000fe200078e0a04 */
[----:B------:R-:W-:-:S02]  /*5460*/  ISETP.GT.U32.AND P4, PT, R4, R52, PT ;  /* 0x000000340400720c */ /* 0x000fc40003f84070 */
[----:B------:R-:W-:Y:S02]  /*5470*/  SEL R26, R202, R26, !P3 ;  /* 0x0000001aca1a7207 */ /* 0x000fe40005800000 */
[C---:B------:R-:W-:Y:S02]  /*5480*/  ISETP.GT.U32.AND P2, PT, R4.reuse, R156, PT ;  /* 0x0000009c0400720c */ /* 0x040fe40003f44070 */
[----:B------:R-:W-:Y:S01]  /*5490*/  ISETP.GT.U32.AND P5, PT, R4, R157, PT ;  /* 0x0000009d0400720c */ /* 0x000fe20003fa4070 */
[----:B------:R-:W-:Y:S02]  /*54a0*/  IMAD R26, R26, UR7, RZ ;  /* 0x000000071a1a7c24 */ /* 0x000fe4000f8e02ff */
[----:B------:R-:W-:-:S03]  /*54b0*/  @!P6 IMAD.MOV R31, RZ, RZ, -R31 ;  /* 0x000000ffff1fe224 */ /* 0x000fc600078e0a1f */
[----:B------:R-:W-:Y:S01]  /*54c0*/  LEA R94, P6, R26, R248, 0x1 ;  /* 0x000000f81a5e7211 */ /* 0x000fe200078c08ff */
[--C-:B------:R-:W-:Y:S01]  /*54d0*/  @!P4 IMAD.IADD R52, R52, 0x1, -R4.reuse ;  /* 0x000000013434c824 */ /* 0x100fe200078e0a04 */
[----:B------:R-:W-:Y:S02]  /*54e0*/  ISETP.GE.AND P4, PT, R88, RZ, PT ;  /* 0x000000ff5800720c */ /* 0x000fe40003f86270 */
[----:B------:R-:W-:Y:S01]  /*54f0*/  LEA.HI.X.SX32 R95, R26, R249, 0x1, P6 ;  /* 0x000000f91a5f7211 */ /* 0x000fe200030f0eff */
[--C-:B------:R-:W-:Y:S01]  /*5500*/  @!P2 IMAD.IADD R156, R156, 0x1, -R4.reuse ;  /* 0x000000019c9ca824 */ /* 0x100fe200078e0a04 */
[----:B------:R-:W-:Y:S01]  /*5510*/  ISETP.GE.AND P6, PT, R86, RZ, PT ;  /* 0x000000ff5600720c */ /* 0x000fe20003fc6270 */
[----:B------:R-:W-:Y:S01]  /*5520*/  @!P5 IMAD.IADD R157, R157, 0x1, -R4 ;  /* 0x000000019d9dd824 */ /* 0x000fe200078e0a04 */
[----:B------:R-:W-:Y:S01]  /*5530*/  ISETP.GT.U32.AND P2, PT, R4, R159, PT ;  /* 0x0000009f0400720c */ /* 0x000fe20003f44070 */
[----:B------:R-:W-:Y:S01]  /*5540*/  IMAD.MOV.U32 R26, RZ, RZ, R52 ;  /* 0x000000ffff1a7224 */ /* 0x000fe200078e0034 */
[----:B------:R-:W-:-:S02]  /*5550*/  SEL R57, R202, R57, !P3 ;  /* 0x00000039ca397207 */ /* 0x000fc40005800000 */
[----:B------:R-:W-:-:S03]  /*5560*/  ISETP.GT.U32.AND P5, PT, R4, R157, PT ;  /* 0x0000009d0400720c */ /* 0x000fc60003fa4070 */
[----:B------:R-:W-:Y:S02]  /*5570*/  IMAD R52, R57, UR7, RZ ;  /* 0x0000000739347c24 */ /* 0x000fe4000f8e02ff */
[----:B------:R-:W-:Y:S01]  /*5580*/  @!P4 IMAD.MOV R26, RZ, RZ, -R26 ;  /* 0x000000ffff1ac224 */ /* 0x000fe200078e0a1a */
[----:B------:R-:W-:Y:S01]  /*5590*/  ISETP.GE.AND P4, PT, R85, RZ, PT ;  /* 0x000000ff5500720c */ /* 0x000fe20003f86270 */
[----:B------:R-:W-:Y:S01]  /*55a0*/  @!P6 IMAD.MOV R156, RZ, RZ, -R156 ;  /* 0x000000ffff9ce224 */ /* 0x000fe200078e0a9c */
[----:B------:R-:W-:Y:S01]  /*55b0*/  LEA R92, P6, R52, R248, 0x1 ;  /* 0x000000f8345c7211 */ /* 0x000fe200078c08ff */
[--C-:B------:R-:W-:Y:S01]  /*55c0*/  @!P2 IMAD.IADD R159, R159, 0x1, -R4.reuse ;  /* 0x000000019f9fa824 */ /* 0x100fe200078e0a04 */
[----:B------:R-:W-:Y:S02]  /*55d0*/  SEL R59, R202, R59, !P3 ;  /* 0x0000003bca3b7207 */ /* 0x000fe40005800000 */
[----:B------:R-:W-:Y:S01]  /*55e0*/  LEA.HI.X.SX32 R93, R52, R249, 0x1, P6 ;  /* 0x000000f9345d7211 */ /* 0x000fe200030f0eff */
[----:B------:R-:W-:Y:S01]  /*55f0*/  @!P5 IMAD.IADD R157, R157, 0x1, -R4 ;  /* 0x000000019d9dd824 */ /* 0x000fe200078e0a04 */
[----:B------:R-:W-:Y:S01]  /*5600*/  LOP3.LUT R204, R0, 0x124, RZ, 0xfc, !PT ;  /* 0x0000012400cc7812 */ /* 0x000fe200078efcff */
[----:B------:R-:W-:Y:S01]  /*5610*/  IMAD R59, R59, UR7, RZ ;  /* 0x000000073b3b7c24 */ /* 0x000fe2000f8e02ff */
[----:B------:R-:W-:-:S02]  /*5620*/  ISETP.GT.U32.AND P6, PT, R4, R160, PT ;  /* 0x000000a00400720c */ /* 0x000fc40003fc4070 */
[----:B------:R-:W-:Y:S02]  /*5630*/  ISETP.GT.U32.AND P2, PT, R4, R159, PT ;  /* 0x0000009f0400720c */ /* 0x000fe40003f44070 */
[----:B------:R-:W-:Y:S01]  /*5640*/  SEL R58, R202, R58, !P3 ;  /* 0x0000003aca3a7207 */ /* 0x000fe20005800000 */
[----:B------:R-:W-:Y:S01]  /*5650*/  @!P4 IMAD.MOV R157, RZ, RZ, -R157 ;  /* 0x000000ffff9dc224 */ /* 0x000fe200078e0a9d */
[----:B------:R-:W-:Y:S02]  /*5660*/  IABS R57, R204 ;  /* 0x000000cc00397213 */ /* 0x000fe40000000000 */
[----:B------:R-:W-:Y:S01]  /*5670*/  LEA R90, P4, R59, R248, 0x1 ;  /* 0x000000f83b5a7211 */ /* 0x000fe200078808ff */
[----:B------:R-:W-:Y:S01]  /*5680*/  IMAD R58, R58, UR7, RZ ;  /* 0x000000073a3a7c24 */ /* 0x000fe2000f8e02ff */
[----:B------:R0:W-:Y:S01]  /*5690*/  STL [R1+0x140], R91 ;  /* 0x0001405b01007387 */ /* 0x0001e20000100800 */
[----:B------:R-:W-:-:S03]  /*56a0*/  IMAD.HI.U32 R184, R34, R57, RZ ;  /* 0x0000003922b87227 */ /* 0x000fc600078e00ff */
[----:B------:R1:W-:Y:S01]  /*56b0*/  STL [R1+0x138], R89 ;  /* 0x0001385901007387 */ /* 0x0003e20000100800 */
[----:B------:R-:W-:Y:S01]  /*56c0*/  @!P6 IMAD.IADD R160, R160, 0x1, -R4 ;  /* 0x00000001a0a0e824 */ /* 0x000fe200078e0a04 */
[-C--:B0-----:R-:W-:Y:S02]  /*56d0*/  LEA.HI.X.SX32 R91, R59, R249.reuse, 0x1, P4 ;  /* 0x000000f93b5b7211 */ /* 0x081fe400020f0eff */
[C---:B------:R-:W-:Y:S01]  /*56e0*/  LEA R88, P4, R58.reuse, R248, 0x1 ;  /* 0x000000f83a587211 */ /* 0x040fe200078808ff */
[----:B------:R-:W-:Y:S02]  /*56f0*/  IMAD.MOV R184, RZ, RZ, -R184 ;  /* 0x000000ffffb87224 */ /* 0x000fe400078e0ab8 */
[----:B------:R-:W-:Y:S01]  /*5700*/  @!P2 IMAD.IADD R159, R159, 0x1, -R4 ;  /* 0x000000019f9fa824 */ /* 0x000fe200078e0a04 */
[----:B-1----:R-:W-:Y:S02]  /*5710*/  LEA.HI.X.SX32 R89, R58, R249, 0x1, P4 ;  /* 0x000000f93a597211 */ /* 0x002fe400020f0eff */
[----:B------:R-:W-:-:S02]  /*5720*/  ISETP.GT.U32.AND P2, PT, R4, R161, PT ;  /* 0x000000a10400720c */ /* 0x000fc40003f44070 */
[C---:B------:R-:W-:Y:S01]  /*5730*/  ISETP.GT.U32.AND P4, PT, R4.reuse, R162, PT ;  /* 0x000000a20400720c */ /* 0x040fe20003f84070 */
[----:B------:R-:W-:Y:S01]  /*5740*/  IMAD R184, R4, R184, R57 ;  /* 0x000000b804b87224 */ /* 0x000fe200078e0239 */
[----:B------:R-:W-:Y:S02]  /*5750*/  ISETP.GE.AND P5, PT, R84, RZ, PT ;  /* 0x000000ff5400720c */ /* 0x000fe40003fa6270 */
[----:B------:R-:W-:Y:S02]  /*5760*/  SEL R56, R202, R56, !P3 ;  /* 0x00000038ca387207 */ /* 0x000fe40005800000 */
[----:B------:R-:W-:Y:S02]  /*5770*/  ISETP.GT.U32.AND P6, PT, R4, R160, PT ;  /* 0x000000a00400720c */ /* 0x000fe40003fc4070 */
[----:B------:R-:W-:Y:S01]  /*5780*/  SEL R57, R202, R55, !P3 ;  /* 0x00000037ca397207 */ /* 0x000fe20005800000 */
[----:B------:R-:W-:Y:S01]  /*5790*/  IMAD R55, R56, UR7, RZ ;  /* 0x0000000738377c24 */ /* 0x000fe2000f8e02ff */
[----:B------:R-:W-:Y:S03]  /*57a0*/  STL [R1+0x130], R87 ;  /* 0x0001305701007387 */ /* 0x000fe60000100800 */
[----:B------:R-:W-:Y:S01]  /*57b0*/  IMAD R56, R57, UR7, RZ ;  /* 0x0000000739387c24 */ /* 0x000fe2000f8e02ff */
[----:B------:R-:W-:Y:S01]  /*57c0*/  STL [R1+0x128], R2 ;  /* 0x0001280201007387 */ /* 0x000fe20000100800 */
[----:B------:R-:W-:-:S03]  /*57d0*/  @!P2 IMAD.IADD R161, R161, 0x1, -R4 ;  /* 0x00000001a1a1a824 */ /* 0x000fc600078e0a04 */
[----:B------:R0:W-:Y:S01]  /*57e0*/  STL [R1+0x1f0], R86 ;  /* 0x0001f05601007387 */ /* 0x0001e20000100800 */
[----:B------:R-:W-:-:S03]  /*57f0*/  @!P4 IMAD.IADD R162, R162, 0x1, -R4 ;  /* 0x00000001a2a2c824 */ /* 0x000fc600078e0a04 */
[----:B------:R-:W-:Y:S01]  /*5800*/  STL [R1+0x1ec], R85 ;  /* 0x0001ec5501007387 */ /* 0x000fe20000100800 */
[----:B------:R-:W-:-:S03]  /*5810*/  @!P5 IMAD.MOV R159, RZ, RZ, -R159 ;  /* 0x000000ffff9fd224 */ /* 0x000fc600078e0a9f */
[----:B------:R1:W-:Y:S01]  /*5820*/  STL [R1+0x1e8], R84 ;  /* 0x0001e85401007387 */ /* 0x0003e20000100800 */
[----:B------:R-:W-:Y:S01]  /*5830*/  ISETP.GE.AND P5, PT, R82, RZ, PT ;  /* 0x000000ff5200720c */ /* 0x000fe20003fa6270 */
[----:B------:R-:W-:Y:S01]  /*5840*/  @!P6 IMAD.IADD R160, R160, 0x1, -R4 ;  /* 0x00000001a0a0e824 */ /* 0x000fe200078e0a04 */
[-C--:B0-----:R-:W-:Y:S02]  /*5850*/  LEA R86, P6, R55, R248.reuse, 0x1 ;  /* 0x000000f837567211 */ /* 0x081fe400078c08ff */
[----:B-1----:R-:W-:Y:S02]  /*5860*/  LEA R84, P2, R56, R248, 0x1 ;  /* 0x000000f838547211 */ /* 0x002fe400078408ff */
[----:B------:R-:W-:Y:S02]  /*5870*/  ISETP.GT.U32.AND P4, PT, R4, R163, PT ;  /* 0x000000a30400720c */ /* 0x000fe40003f84070 */
[----:B------:R-:W-:Y:S02]  /*5880*/  LEA.HI.X.SX32 R85, R56, R249, 0x1, P2 ;  /* 0x000000f938557211 */ /* 0x000fe400010f0eff */
[----:B------:R-:W-:-:S02]  /*5890*/  ISETP.GT.U32.AND P2, PT, R4, R162, PT ;  /* 0x000000a20400720c */ /* 0x000fc40003f44070 */
[----:B------:R-:W-:Y:S02]  /*58a0*/  LEA.HI.X.SX32 R87, R55, R249, 0x1, P6 ;  /* 0x000000f937577211 */ /* 0x000fe400030f0eff */
[----:B------:R-:W-:Y:S02]  /*58b0*/  SEL R55, R202, R24, !P3 ;  /* 0x00000018ca377207 */ /* 0x000fe40005800000 */
[----:B------:R-:W-:Y:S01]  /*58c0*/  ISETP.GT.U32.AND P6, PT, R4, R161, PT ;  /* 0x000000a10400720c */ /* 0x000fe20003fc4070 */
[----:B------:R-:W-:Y:S02]  /*58d0*/  @!P5 IMAD.MOV R160, RZ, RZ, -R160 ;  /* 0x000000ffffa0d224 */ /* 0x000fe400078e0aa0 */
[----:B------:R-:W-:Y:S01]  /*58e0*/  IMAD R55, R55, UR7, RZ ;  /* 0x0000000737377c24 */ /* 0x000fe2000f8e02ff */
[----:B------:R-:W-:Y:S01]  /*58f0*/  ISETP.GE.AND P5, PT, R80, RZ, PT ;  /* 0x000000ff5000720c */ /* 0x000fe20003fa6270 */
[----:B------:R0:W-:Y:S01]  /*5900*/  STL [R1+0x238], R82 ;  /* 0x0002385201007387 */ /* 0x0001e20000100800 */
[----:B------:R-:W-:-:S02]  /*5910*/  @!P4 IMAD.IADD R163, R163, 0x1, -R4 ;  /* 0x00000001a3a3c824 */ /* 0x000fc400078e0a04 */
[--C-:B------:R-:W-:Y:S01]  /*5920*/  @!P2 IMAD.IADD R162, R162, 0x1, -R4.reuse ;  /* 0x00000001a2a2a824 */ /* 0x100fe200078e0a04 */
[----:B------:R-:W-:Y:S02]  /*5930*/  LOP3.LUT R190, R0, 0xa4, RZ, 0xfc, !PT ;  /* 0x000000a400be7812 */ /* 0x000fe400078efcff */
[----:B0-----:R-:W-:Y:S02]  /*5940*/  LEA R82, P2, R55, R248, 0x1 ;  /* 0x000000f837527211 */ /* 0x001fe400078408ff */
[----:B------:R-:W-:Y:S01]  /*5950*/  @!P6 IMAD.IADD R161, R161, 0x1, -R4 ;  /* 0x00000001a1a1e824 */ /* 0x000fe200078e0a04 */
[----:B------:R-:W-:Y:S02]  /*5960*/  IABS R169, R190 ;  /* 0x000000be00a97213 */ /* 0x000fe40000000000 */
[----:B------:R-:W-:Y:S02]  /*5970*/  LEA.HI.X.SX32 R83, R55, R249, 0x1, P2 ;  /* 0x000000f937537211 */ /* 0x000fe400010f0eff */
[----:B------:R-:W-:Y:S01]  /*5980*/  ISETP.GT.U32.AND P2, PT, R4, R163, PT ;  /* 0x000000a30400720c */ /* 0x000fe20003f44070 */
[----:B------:R-:W-:Y:S01]  /*5990*/  @!P5 IMAD.MOV R161, RZ, RZ, -R161 ;  /* 0x000000ffffa1d224 */ /* 0x000fe200078e0aa1 */
[----:B------:R-:W-:-:S02]  /*59a0*/  ISETP.GE.AND P6, PT, R78, RZ, PT ;  /* 0x000000ff4e00720c */ /* 0x000fc40003fc6270 */
[----:B------:R-:W-:Y:S01]  /*59b0*/  SEL R55, R202, R53, !P3 ;  /* 0x00000035ca377207 */ /* 0x000fe20005800000 */
[----:B------:R-:W-:Y:S01]  /*59c0*/  IMAD.HI.U32 R66, R34, R169, RZ ;  /* 0x000000a922427227 */ /* 0x000fe200078e00ff */
[----:B------:R-:W-:Y:S02]  /*59d0*/  LOP3.LUT R188, R0, 0xb4, RZ, 0xfc, !PT ;  /* 0x000000b400bc7812 */ /* 0x000fe400078efcff */
[----:B------:R-:W-:Y:S02]  /*59e0*/  ISETP.GT.U32.AND P5, PT, R4, R165, PT ;  /* 0x000000a50400720c */ /* 0x000fe40003fa4070 */
[C---:B------:R-:W-:Y:S01]  /*59f0*/  SEL R53, R202.reuse, R54, !P3 ;  /* 0x00000036ca357207 */ /* 0x040fe20005800000 */
[----:B------:R-:W-:Y:S01]  /*5a00*/  IMAD R54, R55, UR7, RZ ;  /* 0x0000000737367c24 */ /* 0x000fe2000f8e02ff */
[----:B------:R-:W-:Y:S01]  /*5a10*/  SEL R51, R202, R51, !P3 ;  /* 0x00000033ca337207 */ /* 0x000fe20005800000 */
[----:B------:R-:W-:Y:S01]  /*5a20*/  IMAD.MOV R66, RZ, RZ, -R66 ;  /* 0x000000ffff427224 */ /* 0x000fe200078e0a42 */
[----:B------:R-:W-:-:S02]  /*5a30*/  IABS R171, R188 ;  /* 0x000000bc00ab7213 */ /* 0x000fc40000000000 */
[----:B------:R-:W-:Y:S01]  /*5a40*/  LOP3.LUT R116, R0, 0xcc, RZ, 0xfc, !PT ;  /* 0x000000cc00747812 */ /* 0x000fe200078efcff */
[----:B------:R0:W-:Y:S01]  /*5a50*/  STL [R1+0x234], R80 ;  /* 0x0002345001007387 */ /* 0x0001e20000100800 */
[C---:B------:R-:W-:Y:S01]  /*5a60*/  ISETP.GT.U32.AND P4, PT, R4.reuse, R164, PT ;  /* 0x000000a40400720c */ /* 0x040fe20003f84070 */
[----:B------:R-:W-:Y:S01]  /*5a70*/  @!P2 IMAD.IADD R163, R163, 0x1, -R4 ;  /* 0x00000001a3a3a824 */ /* 0x000fe200078e0a04 */
[----:B------:R-:W-:Y:S01]  /*5a80*/  IABS R79, R116 ;  /* 0x00000074004f7213 */ /* 0x000fe20000000000 */
[----:B------:R-:W-:Y:S01]  /*5a90*/  IMAD R169, R4, R66, R169 ;  /* 0x0000004204a97224 */ /* 0x000fe200078e02a9 */
[----:B------:R-:W-:Y:S01]  /*5aa0*/  LOP3.LUT R138, R0, 0xc4, RZ, 0xfc, !PT ;  /* 0x000000c4008a7812 */ /* 0x000fe200078efcff */
[----:B------:R-:W-:Y:S02]  /*5ab0*/  IMAD R51, R51, UR7, RZ ;  /* 0x0000000733337c24 */ /* 0x000fe4000f8e02ff */
[----:B------:R-:W-:Y:S01]  /*5ac0*/  IMAD.HI.U32 R66, R34, R171, RZ ;  /* 0x000000ab22427227 */ /* 0x000fe200078e00ff */
[----:B0-----:R-:W-:Y:S01]  /*5ad0*/  LEA R80, P2, R54, R248, 0x1 ;  /* 0x000000f836507211 */ /* 0x001fe200078408ff */
[----:B------:R-:W-:Y:S02]  /*5ae0*/  STL [R1+0x230], R78 ;  /* 0x0002304e01007387 */ /* 0x000fe40000100800 */
[----:B------:R-:W-:Y:S01]  /*5af0*/  @!P6 IMAD.MOV R162, RZ, RZ, -R162 ;  /* 0x000000ffffa2e224 */ /* 0x000fe200078e0aa2 */
[----:B------:R-:W-:Y:S01]  /*5b00*/  ISETP.GE.AND P6, PT, R76, RZ, PT ;  /* 0x000000ff4c00720c */ /* 0x000fe20003fc6270 */
[----:B------:R-:W-:Y:S01]  /*5b10*/  IMAD.MOV R66, RZ, RZ, -R66 ;  /* 0x000000ffff427224 */ /* 0x000fe200078e0a42 */
[----:B------:R0:W-:Y:S01]  /*5b20*/  STL [R1+0x22c], R76 ;  /* 0x00022c4c01007387 */ /* 0x0001e20000100800 */
[----:B------:R-:W-:Y:S01]  /*5b30*/  LEA.HI.X.SX32 R81, R54, R249, 0x1, P2 ;  /* 0x000000f936517211 */ /* 0x000fe200010f0eff */
[----:B------:R-:W-:Y:S01]  /*5b40*/  IMAD.HI.U32 R75, R34, R79, RZ ;  /* 0x0000004f224b7227 */ /* 0x000fe200078e00ff */
[----:B------:R-:W-:-:S03]  /*5b50*/  IABS R173, R138 ;  /* 0x0000008a00ad7213 */ /* 0x000fc60000000000 */
[----:B------:R-:W-:Y:S02]  /*5b60*/  @!P5 IMAD.IADD R165, R165, 0x1, -R4 ;  /* 0x00000001a5a5d824 */ /* 0x000fe400078e0a04 */
[----:B------:R-:W-:Y:S01]  /*5b70*/  IMAD R53, R53, UR7, RZ ;  /* 0x0000000735357c24 */ /* 0x000fe2000f8e02ff */
[C---:B0-----:R-:W-:Y:S01]  /*5b80*/  LEA R76, P2, R51.reuse, R248, 0x1 ;  /* 0x000000f8334c7211 */ /* 0x041fe200078408ff */
[----:B------:R-:W-:Y:S01]  /*5b90*/  IMAD R172, R4, R172, R77 ;  /* 0x000000ac04ac7224 */ /* 0x000fe200078e024d */
[----:B------:R-:W-:Y:S01]  /*5ba0*/  LOP3.LUT R196, R0, 0xdc, RZ, 0xfc, !PT ;  /* 0x000000dc00c47812 */ /* 0x000fe200078efcff */
[C---:B------:R-:W-:Y:S01]  /*5bb0*/  IMAD R171, R4.reuse, R66, R171 ;  /* 0x0000004204ab7224 */ /* 0x040fe200078e02ab */
[----:B------:R-:W-:Y:S01]  /*5bc0*/  LEA.HI.X.SX32 R77, R51, R249, 0x1, P2 ;  /* 0x000000f9334d7211 */ /* 0x000fe200010f0eff */
[----:B------:R-:W-:Y:S01]  /*5bd0*/  IMAD.MOV R75, RZ, RZ, -R75 ;  /* 0x000000ffff4b7224 */ /* 0x000fe200078e0a4b */
[----:B------:R-:W-:Y:S01]  /*5be0*/  ISETP.GT.U32.AND P2, PT, R4, R165, PT ;  /* 0x000000a50400720c */ /* 0x000fe20003f44070 */
[----:B------:R-:W-:Y:S01]  /*5bf0*/  IMAD.HI.U32 R66, R34, R173, RZ ;  /* 0x000000ad22427227 */ /* 0x000fe200078e00ff */
[----:B------:R-:W-:-:S03]  /*5c00*/  ISETP.GT.U32.AND P5, PT, R4, R166, PT ;  /* 0x000000a60400720c */ /* 0x000fc60003fa4070 */
[----:B------:R-:W-:Y:S01]  /*5c10*/  @!P4 IMAD.IADD R164, R164, 0x1, -R4 ;  /* 0x00000001a4a4c824 */ /* 0x000fe200078e0a04 */
[C---:B------:R-:W-:Y:S01]  /*5c20*/  LEA R78, P4, R53.reuse, R248, 0x1 ;  /* 0x000000f8354e7211 */ /* 0x040fe200078808ff */
[----:B------:R-:W-:Y:S01]  /*5c30*/  IMAD R174, R4, R75, R79 ;  /* 0x0000004b04ae7224 */ /* 0x000fe200078e024f */
[----:B------:R-:W-:Y:S01]  /*5c40*/  IABS R75, R196 ;  /* 0x000000c4004b7213 */ /* 0x000fe20000000000 */
[----:B------:R-:W-:Y:S01]  /*5c50*/  IMAD.MOV R66, RZ, RZ, -R66 ;  /* 0x000000ffff427224 */ /* 0x000fe200078e0a42 */
[----:B------:R-:W-:Y:S02]  /*5c60*/  SEL R50, R202, R50, !P3 ;  /* 0x00000032ca327207 */ /* 0x000fe40005800000 */
[----:B------:R-:W-:Y:S01]  /*5c70*/  LEA.HI.X.SX32 R79, R53, R249, 0x1, P4 ;  /* 0x000000f9354f7211 */ /* 0x000fe200020f0eff */
[C---:B------:R-:W-:Y:S01]  /*5c80*/  IMAD R173, R4.reuse, R66, R173 ;  /* 0x0000004204ad7224 */ /* 0x040fe200078e02ad */
[----:B------:R-:W-:Y:S01]  /*5c90*/  ISETP.GT.U32.AND P4, PT, R4, R164, PT ;  /* 0x000000a40400720c */ /* 0x000fe20003f84070 */
[----:B------:R-:W-:-:S04]  /*5ca0*/  IMAD.HI.U32 R66, R34, R75, RZ ;  /* 0x0000004b22427227 */ /* 0x000fc800078e00ff */
[----:B------:R-:W-:Y:S02]  /*5cb0*/  IMAD R50, R50, UR7, RZ ;  /* 0x0000000732327c24 */ /* 0x000fe4000f8e02ff */
[----:B------:R-:W-:Y:S01]  /*5cc0*/  @!P6 IMAD.MOV R163, RZ, RZ, -R163 ;  /* 0x000000ffffa3e224 */ /* 0x000fe200078e0aa3 */
[----:B------:R-:W-:Y:S01]  /*5cd0*/  ISETP.GE.AND P6, PT, R187, RZ, PT ;  /* 0x000000ffbb00720c */ /* 0x000fe20003fc6270 */
[----:B------:R-:W-:Y:S02]  /*5ce0*/  IMAD.MOV R66, RZ, RZ, -R66 ;  /* 0x000000ffff427224 */ /* 0x000fe400078e0a42 */
[--C-:B------:R-:W-:Y:S01]  /*5cf0*/  @!P2 IMAD.IADD R165, R165, 0x1, -R4.reuse ;  /* 0x00000001a5a5a824 */ /* 0x100fe200078e0a04 */
[----:B------:R-:W-:Y:S01]  /*5d00*/  LEA R74, P2, R50, R248, 0x1 ;  /* 0x000000f8324a7211 */ /* 0x000fe200078408ff */
[--C-:B------:R-:W-:Y:S02]  /*5d10*/  @!P5 IMAD.IADD R166, R166, 0x1, -R4.reuse ;  /* 0x00000001a6a6d824 */ /* 0x100fe400078e0a04 */
[----:B------:R-:W-:Y:S01]  /*5d20*/  IMAD R176, R4, R66, R75 ;  /* 0x0000004204b07224 */ /* 0x000fe200078e024b */
[----:B------:R-:W-:Y:S01]  /*5d30*/  LEA.HI.X.SX32 R75, R50, R249, 0x1, P2 ;  /* 0x000000f9324b7211 */ /* 0x000fe200010f0eff */
[----:B------:R-:W-:Y:S01]  /*5d40*/  @!P4 IMAD.IADD R164, R164, 0x1, -R4 ;  /* 0x00000001a4a4c824 */ /* 0x000fe200078e0a04 */
[----:B------:R-:W-:-:S02]  /*5d50*/  ISETP.GT.U32.AND P2, PT, R4, R166, PT ;  /* 0x000000a60400720c */ /* 0x000fc40003f44070 */
[----:B------:R-:W-:Y:S01]  /*5d60*/  ISETP.GE.AND P4, PT, R186, RZ, PT ;  /* 0x000000ffba00720c */ /* 0x000fe20003f86270 */
[----:B------:R-:W-:Y:S01]  /*5d70*/  @!P6 IMAD.MOV R164, RZ, RZ, -R164 ;  /* 0x000000ffffa4e224 */ /* 0x000fe200078e0aa4 */
[----:B------:R-:W-:Y:S02]  /*5d80*/  SEL R50, R202, R45, !P3 ;  /* 0x0000002dca327207 */ /* 0x000fe40005800000 */
[----:B------:R-:W-:Y:S02]  /*5d90*/  ISETP.GT.U32.AND P6, PT, R4, R168, PT ;  /* 0x000000a80400720c */ /* 0x000fe40003fc4070 */
[----:B------:R-:W-:Y:S01]  /*5da0*/  SEL R48, R202, R48, !P3 ;  /* 0x00000030ca307207 */ /* 0x000fe20005800000 */
[----:B------:R-:W-:Y:S01]  /*5db0*/  IMAD R50, R50, UR7, RZ ;  /* 0x0000000732327c24 */ /* 0x000fe2000f8e02ff */
[----:B------:R-:W-:-:S03]  /*5dc0*/  ISETP.GT.U32.AND P5, PT, R4, R167, PT ;  /* 0x000000a70400720c */ /* 0x000fc60003fa4070 */
[--C-:B------:R-:W-:Y:S01]  /*5dd0*/  @!P2 IMAD.IADD R166, R166, 0x1, -R4.reuse ;  /* 0x00000001a6a6a824 */ /* 0x100fe200078e0a04 */
[-C--:B------:R-:W-:Y:S01]  /*5de0*/  LEA R72, P2, R50, R248.reuse, 0x1 ;  /* 0x000000f832487211 */ /* 0x080fe200078408ff */
[----:B------:R-:W-:Y:S02]  /*5df0*/  IMAD R48, R48, UR7, RZ ;  /* 0x0000000730307c24 */ /* 0x000fe4000f8e02ff */
[----:B------:R-:W-:Y:S01]  /*5e00*/  @!P4 IMAD.MOV R165, RZ, RZ, -R165 ;  /* 0x000000ffffa5c224 */ /* 0x000fe200078e0aa5 */
[----:B------:R-:W-:Y:S01]  /*5e10*/  ISETP.GE.AND P4, PT, R185, RZ, PT ;  /* 0x000000ffb900720c */ /* 0x000fe20003f86270 */
[--C-:B------:R-:W-:Y:S01]  /*5e20*/  @!P6 IMAD.IADD R168, R168, 0x1, -R4.reuse ;  /* 0x00000001a8a8e824 */ /* 0x100fe200078e0a04 */
[----:B------:R-:W-:Y:S02]  /*5e30*/  LEA.HI.X.SX32 R73, R50, R249, 0x1, P2 ;  /* 0x000000f932497211 */ /* 0x000fe400010f0eff */
[----:B------:R-:W-:Y:S01]  /*5e40*/  LEA R68, P2, R48, R248, 0x1 ;  /* 0x000000f830447211 */ /* 0x000fe200078408ff */
[----:B------:R-:W-:-:S03]  /*5e50*/  @!P5 IMAD.IADD R167, R167, 0x1, -R4 ;  /* 0x00000001a7a7d824 */ /* 0x000fc600078e0a04 */
[----:B------:R-:W-:Y:S02]  /*5e60*/  LEA.HI.X.SX32 R69, R48, R249, 0x1, P2 ;  /* 0x000000f930457211 */ /* 0x000fe400010f0eff */
[----:B------:R-:W-:Y:S02]  /*5e70*/  ISETP.GT.U32.AND P2, PT, R4, R168, PT ;  /* 0x000000a80400720c */ /* 0x000fe40003f44070 */
[C---:B------:R-:W-:Y:S02]  /*5e80*/  LOP3.LUT R137, R0.reuse, 0xd4, RZ, 0xfc, !PT ;  /* 0x000000d400897812 */ /* 0x040fe400078efcff */
[----:B------:R-:W-:Y:S02]  /*5e90*/  LOP3.LUT R195, R0, 0xe4, RZ, 0xfc, !PT ;  /* 0x000000e400c37812 */ /* 0x000fe400078efcff */
[----:B------:R-:W-:Y:S01]  /*5ea0*/  ISETP.GT.U32.AND P6, PT, R4, R167, PT ;  /* 0x000000a70400720c */ /* 0x000fe20003fc4070 */
[----:B------:R-:W-:Y:S01]  /*5eb0*/  @!P4 IMAD.MOV R166, RZ, RZ, -R166 ;  /* 0x000000ffffa6c224 */ /* 0x000fe200078e0aa6 */
[----:B------:R-:W-:-:S02]  /*5ec0*/  IABS R175, R137 ;  /* 0x0000008900af7213 */ /* 0x000fc40000000000 */
[----:B------:R-:W-:Y:S02]  /*5ed0*/  IABS R177, R195 ;  /* 0x000000c300b17213 */ /* 0x000fe40000000000 */
[----:B------:R-:W-:Y:S02]  /*5ee0*/  ISETP.GE.AND P4, PT, R193, RZ, PT ;  /* 0x000000ffc100720c */ /* 0x000fe40003f86270 */
[----:B------:R-:W-:Y:S01]  /*5ef0*/  SEL R49, R202, R49, !P3 ;  /* 0x00000031ca317207 */ /* 0x000fe20005800000 */
[----:B------:R-:W-:Y:S01]  /*5f00*/  IMAD.HI.U32 R65, R34, R175, RZ ;  /* 0x000000af22417227 */ /* 0x000fe200078e00ff */
[----:B------:R-:W-:Y:S02]  /*5f10*/  SEL R47, R202, R47, !P3 ;  /* 0x0000002fca2f7207 */ /* 0x000fe40005800000 */
[----:B------:R-:W-:Y:S01]  /*5f20*/  LOP3.LUT R194, R0, 0xec, RZ, 0xfc, !PT ;  /* 0x000000ec00c27812 */ /* 0x000fe200078efcff */
[----:B------:R-:W-:-:S04]  /*5f30*/  IMAD.HI.U32 R66, R34, R177, RZ ;  /* 0x000000b122427227 */ /* 0x000fc800078e00ff */
[----:B------:R-:W-:Y:S01]  /*5f40*/  @!P2 IMAD.IADD R168, R168, 0x1, -R4 ;  /* 0x00000001a8a8a824 */ /* 0x000fe200078e0a04 */
[----:B------:R-:W-:Y:S01]  /*5f50*/  ISETP.GT.U32.AND P2, PT, R4, R170, PT ;  /* 0x000000aa0400720c */ /* 0x000fe20003f44070 */
[----:B------:R-:W-:Y:S01]  /*5f60*/  IMAD R49, R49, UR7, RZ ;  /* 0x0000000731317c24 */ /* 0x000fe2000f8e02ff */
[----:B------:R-:W-:Y:S01]  /*5f70*/  IABS R178, R194 ;  /* 0x000000c200b27213 */ /* 0x000fe20000000000 */
[----:B------:R-:W-:Y:S01]  /*5f80*/  IMAD.MOV R65, RZ, RZ, -R65 ;  /* 0x000000ffff417224 */ /* 0x000fe200078e0a41 */
[----:B------:R-:W-:Y:S01]  /*5f90*/  SEL R46, R202, R46, !P3 ;  /* 0x0000002eca2e7207 */ /* 0x000fe20005800000 */
[----:B------:R-:W-:Y:S02]  /*5fa0*/  IMAD.MOV R66, RZ, RZ, -R66 ;  /* 0x000000ffff427224 */ /* 0x000fe400078e0a42 */
[----:B------:R-:W-:Y:S02]  /*5fb0*/  @!P6 IMAD.IADD R167, R167, 0x1, -R4 ;  /* 0x00000001a7a7e824 */ /* 0x000fe400078e0a04 */
[----:B------:R-:W-:Y:S01]  /*5fc0*/  IMAD R47, R47, UR7, RZ ;  /* 0x000000072f2f7c24 */ /* 0x000fe2000f8e02ff */
[----:B------:R-:W-:Y:S01]  /*5fd0*/  LEA R70, P5, R49, R248, 0x1 ;  /* 0x000000f831467211 */ /* 0x000fe200078a08ff */
[----:B------:R-:W-:-:S02]  /*5fe0*/  IMAD R175, R4, R65, R175 ;  /* 0x0000004104af7224 */ /* 0x000fc400078e02af */
[----:B------:R-:W-:Y:S02]  /*5ff0*/  IMAD R177, R4, R66, R177 ;  /* 0x0000004204b17224 */ /* 0x000fe400078e02b1 */
[----:B------:R-:W-:Y:S01]  /*6000*/  @!P4 IMAD.MOV R167, RZ, RZ, -R167 ;  /* 0x000000ffffa7c224 */ /* 0x000fe200078e0aa7 */
[----:B------:R-:W-:Y:S01]  /*6010*/  LEA R66, P4, R47, R248, 0x1 ;  /* 0x000000f82f427211 */ /* 0x000fe200078808ff */
[----:B------:R-:W-:Y:S01]  /*6020*/  IMAD.HI.U32 R65, R34, R178, RZ ;  /* 0x000000b222417227 */ /* 0x000fe200078e00ff */
[----:B------:R-:W-:-:S03]  /*6030*/  LEA.HI.X.SX32 R71, R49, R249, 0x1, P5 ;  /* 0x000000f931477211 */ /* 0x000fc600028f0eff */
[----:B------:R-:W-:Y:S01]  /*6040*/  IMAD R46, R46, UR7, RZ ;  /* 0x000000072e2e7c24 */ /* 0x000fe2000f8e02ff */
[----:B------:R-:W-:Y:S01]  /*6050*/  ISETP.GT.U32.AND P5, PT, R4, R169, PT ;  /* 0x000000a90400720c */ /* 0x000fe20003fa4070 */
[----:B------:R-:W-:Y:S01]  /*6060*/  IMAD.MOV R65, RZ, RZ, -R65 ;  /* 0x000000ffff417224 */ /* 0x000fe200078e0a41 */
[----:B------:R-:W-:Y:S01]  /*6070*/  LEA.HI.X.SX32 R67, R47, R249, 0x1, P4 ;  /* 0x000000f92f437211 */ /* 0x000fe200020f0eff */
[----:B------:R-:W-:Y:S01]  /*6080*/  @!P2 IMAD.IADD R170, R170, 0x1, -R4 ;  /* 0x00000001aaaaa824 */ /* 0x000fe200078e0a04 */
[----:B------:R-:W-:Y:S01]  /*6090*/  LEA R64, P4, R46, R248, 0x1 ;  /* 0x000000f82e407211 */ /* 0x000fe200078808ff */
[----:B------:R-:W-:-:S03]  /*60a0*/  IMAD R178, R4, R65, R178 ;  /* 0x0000004104b27224 */ /* 0x000fc600078e02b2 */
[----:B------:R-:W-:Y:S02]  /*60b0*/  LEA.HI.X.SX32 R65, R46, R249, 0x1, P4 ;  /* 0x000000f92e417211 */ /* 0x000fe400020f0eff */
[C---:B------:R-:W-:Y:S02]  /*60c0*/  ISETP.GT.U32.AND P4, PT, R4.reuse, R171, PT ;  /* 0x000000ab0400720c */ /* 0x040fe40003f84070 */
[----:B------:R-:W-:Y:S01]  /*60d0*/  ISETP.GT.U32.AND P2, PT, R4, R170, PT ;  /* 0x000000aa0400720c */ /* 0x000fe20003f44070 */
[----:B------:R-:W-:Y:S01]  /*60e0*/  @!P5 IMAD.IADD R169, R169, 0x1, -R4 ;  /* 0x00000001a9a9d824 */ /* 0x000fe200078e0a04 */
[----:B------:R-:W-:Y:S02]  /*60f0*/  ISETP.GE.AND P6, PT, R192, RZ, PT ;  /* 0x000000ffc000720c */ /* 0x000fe40003fc6270 */
[----:B------:R-:W-:Y:S02]  /*6100*/  LOP3.LUT R206, R0, 0x114, RZ, 0xfc, !PT ;  /* 0x0000011400ce7812 */ /* 0x000fe400078efcff */
[----:B------:R-:W-:-:S02]  /*6110*/  ISETP.GT.U32.AND P5, PT, R4, R169, PT ;  /* 0x000000a90400720c */ /* 0x000fc40003fa4070 */
[----:B------:R-:W-:-:S03]  /*6120*/  LOP3.LUT R203, R0, 0x104, RZ, 0xfc, !PT ;  /* 0x0000010400cb7812 */ /* 0x000fc600078efcff */
[--C-:B------:R-:W-:Y:S02]  /*6130*/  @!P4 IMAD.IADD R171, R171, 0x1, -R4.reuse ;  /* 0x00000001ababc824 */ /* 0x100fe400078e0a04 */
[----:B------:R-:W-:Y:S01]  /*6140*/  @!P2 IMAD.IADD R170, R170, 0x1, -R4 ;  /* 0x00000001aaaaa824 */ /* 0x000fe200078e0a04 */
[----:B------:R-:W-:Y:S02]  /*6150*/  ISETP.GE.AND P2, PT, R189, RZ, PT ;  /* 0x000000ffbd00720c */ /* 0x000fe40003f46270 */
[----:B------:R-:W-:Y:S01]  /*6160*/  IABS R158, R206 ;  /* 0x000000ce009e7213 */ /* 0x000fe20000000000 */
[----:B------:R-:W-:Y:S01]  /*6170*/  @!P6 IMAD.MOV R168, RZ, RZ, -R168 ;  /* 0x000000ffffa8e224 */ /* 0x000fe200078e0aa8 */
[----:B------:R-:W-:Y:S02]  /*6180*/  ISETP.GT.U32.AND P4, PT, R4, R171, PT ;  /* 0x000000ab0400720c */ /* 0x000fe40003f84070 */
[----:B------:R-:W-:Y:S01]  /*6190*/  LOP3.LUT R139, R0, 0xfc, RZ, 0xfc, !PT ;  /* 0x000000fc008b7812 */ /* 0x000fe200078efcff */
[----:B------:R-:W-:Y:S01]  /*61a0*/  IMAD.HI.U32 R60, R34, R158, RZ ;  /* 0x0000009e223c7227 */ /* 0x000fe200078e00ff */
[----:B------:R-:W-:-:S02]  /*61b0*/  IABS R181, R203 ;  /* 0x000000cb00b57213 */ /* 0x000fc40000000000 */
[----:B------:R-:W-:Y:S02]  /*61c0*/  ISETP.GE.AND P6, PT, R190, RZ, PT ;  /* 0x000000ffbe00720c */ /* 0x000fe40003fc6270 */
[----:B------:R-:W-:Y:S01]  /*61d0*/  LOP3.LUT R205, R0, 0x11c, RZ, 0xfc, !PT ;  /* 0x0000011c00cd7812 */ /* 0x000fe200078efcff */
[----:B------:R-:W-:Y:S01]  /*61e0*/  IMAD.HI.U32 R61, R34, R181, RZ ;  /* 0x000000b5223d7227 */ /* 0x000fe200078e00ff */
[----:B------:R-:W-:Y:S02]  /*61f0*/  IABS R180, R139 ;  /* 0x0000008b00b47213 */ /* 0x000fe40000000000 */
[----:B------:R-:W-:Y:S01]  /*6200*/  SEL R43, R202, R43, !P3 ;  /* 0x0000002bca2b7207 */ /* 0x000fe20005800000 */
[----:B------:R-:W-:Y:S01]  /*6210*/  IMAD.MOV R60, RZ, RZ, -R60 ;  /* 0x000000ffff3c7224 */ /* 0x000fe200078e0a3c */
[----:B------:R-:W-:Y:S01]  /*6220*/  LOP3.LUT R2, R0, 0x10c, RZ, 0xfc, !PT ;  /* 0x0000010c00027812 */ /* 0x000fe200078efcff */
[----:B------:R-:W-:Y:S01]  /*6230*/  @!P5 IMAD.IADD R169, R169, 0x1, -R4 ;  /* 0x00000001a9a9d824 */ /* 0x000fe200078e0a04 */
[----:B------:R-:W-:-:S02]  /*6240*/  IABS R33, R205 ;  /* 0x000000cd00217213 */ /* 0x000fc40000000000 */
[----:B------:R-:W-:Y:S01]  /*6250*/  ISETP.GT.U32.AND P5, PT, R4, R172, PT ;  /* 0x000000ac0400720c */ /* 0x000fe20003fa4070 */
[----:B------:R-:W-:Y:S01]  /*6260*/  @!P2 IMAD.MOV R170, RZ, RZ, -R170 ;  /* 0x000000ffffaaa224 */ /* 0x000fe200078e0aaa */
[----:B------:R-:W-:Y:S01]  /*6270*/  IABS R182, R2 ;  /* 0x0000000200b67213 */ /* 0x000fe20000000000 */
[----:B------:R-:W-:Y:S01]  /*6280*/  IMAD.HI.U32 R63, R34, R180, RZ ;  /* 0x000000b4223f7227 */ /* 0x000fe200078e00ff */
[----:B------:R-:W-:Y:S02]  /*6290*/  SEL R42, R202, R42, !P3 ;  /* 0x0000002aca2a7207 */ /* 0x000fe40005800000 */
[C---:B------:R-:W-:Y:S01]  /*62a0*/  ISETP.GT.U32.AND P2, PT, R4.reuse, R173, PT ;  /* 0x000000ad0400720c */ /* 0x040fe20003f44070 */
[----:B------:R-:W-:Y:S02]  /*62b0*/  IMAD.MOV R61, RZ, RZ, -R61 ;  /* 0x000000ffff3d7224 */ /* 0x000fe400078e0a3d */
[----:B------:R-:W-:Y:S02]  /*62c0*/  IMAD R158, R4, R60, R158 ;  /* 0x0000003c049e7224 */ /* 0x000fe400078e029e */
[----:B------:R-:W-:-:S02]  /*62d0*/  IMAD R43, R43, UR7, RZ ;  /* 0x000000072b2b7c24 */ /* 0x000fc4000f8e02ff */
[----:B------:R-:W-:-:S04]  /*62e0*/  IMAD.HI.U32 R60, R34, R33, RZ ;  /* 0x00000021223c7227 */ /* 0x000fc800078e00ff */
[----:B------:R-:W-:Y:S01]  /*62f0*/  @!P4 IMAD.IADD R171, R171, 0x1, -R4 ;  /* 0x00000001ababc824 */ /* 0x000fe200078e0a04 */
[C---:B------:R-:W-:Y:S01]  /*6300*/  ISETP.GT.U32.AND P4, PT, R4.reuse, R174, PT ;  /* 0x000000ae0400720c */ /* 0x040fe20003f84070 */
[----:B------:R-:W-:Y:S02]  /*6310*/  IMAD.MOV R63, RZ, RZ, -R63 ;  /* 0x000000ffff3f7224 */ /* 0x000fe400078e0a3f */
[----:B------:R-:W-:Y:S02]  /*6320*/  IMAD R181, R4, R61, R181 ;  /* 0x0000003d04b57224 */ /* 0x000fe400078e02b5 */
[----:B------:R-:W-:Y:S01]  /*6330*/  @!P6 IMAD.MOV R169, RZ, RZ, -R169 ;  /* 0x000000ffffa9e224 */ /* 0x000fe200078e0aa9 */
[----:B------:R-:W-:Y:S01]  /*6340*/  LEA R62, P6, R43, R248, 0x1 ;  /* 0x000000f82b3e7211 */ /* 0x000fe200078c08ff */
[----:B------:R-:W-:-:S04]  /*6350*/  IMAD.HI.U32 R61, R34, R182, RZ ;  /* 0x000000b6223d7227 */ /* 0x000fc800078e00ff */
[----:B------:R-:W-:Y:S02]  /*6360*/  IMAD.MOV R60, RZ, RZ, -R60 ;  /* 0x000000ffff3c7224 */ /* 0x000fe400078e0a3c */
[----:B------:R-:W-:Y:S02]  /*6370*/  IMAD R42, R42, UR7, RZ ;  /* 0x000000072a2a7c24 */ /* 0x000fe4000f8e02ff */
[C---:B------:R-:W-:Y:S01]  /*6380*/  IMAD R180, R4.reuse, R63, R180 ;  /* 0x0000003f04b47224 */ /* 0x040fe200078e02b4 */
[----:B------:R-:W-:Y:S01]  /*6390*/  LEA.HI.X.SX32 R63, R43, R249, 0x1, P6 ;  /* 0x000000f92b3f7211 */ /* 0x000fe200030f0eff */
[----:B------:R-:W-:Y:S02]  /*63a0*/  IMAD.MOV R61, RZ, RZ, -R61 ;  /* 0x000000ffff3d7224 */ /* 0x000fe400078e0a3d */
[----:B------:R-:W-:Y:S01]  /*63b0*/  IMAD R33, R4, R60, R33 ;  /* 0x0000003c04217224 */ /* 0x000fe200078e0221 */
[----:B------:R-:W-:Y:S01]  /*63c0*/  LEA R60, P6, R42, R248, 0x1 ;  /* 0x000000f82a3c7211 */ /* 0x000fe200078c08ff */
[----:B------:R-:W-:-:S02]  /*63d0*/  @!P5 IMAD.IADD R172, R172, 0x1, -R4 ;  /* 0x00000001acacd824 */ /* 0x000fc400078e0a04 */
[----:B------:R-:W-:Y:S01]  /*63e0*/  IMAD R182, R4, R61, R182 ;  /* 0x0000003d04b67224 */ /* 0x000fe200078e02b6 */
[----:B------:R-:W-:Y:S01]  /*63f0*/  LEA.HI.X.SX32 R61, R42, R249, 0x1, P6 ;  /* 0x000000f92a3d7211 */ /* 0x000fe200030f0eff */
[--C-:B------:R-:W-:Y:S01]  /*6400*/  @!P2 IMAD.IADD R173, R173, 0x1, -R4.reuse ;  /* 0x00000001adada824 */ /* 0x100fe200078e0a04 */
[----:B------:R-:W-:Y:S01]  /*6410*/  ISETP.GT.U32.AND P6, PT, R4, R172, PT ;  /* 0x000000ac0400720c */ /* 0x000fe20003fc4070 */
[----:B------:R-:W-:Y:S01]  /*6420*/  @!P4 IMAD.IADD R174, R174, 0x1, -R4 ;  /* 0x00000001aeaec824 */ /* 0x000fe200078e0a04 */
[----:B------:R-:W-:Y:S02]  /*6430*/  ISETP.GE.AND P5, PT, R188, RZ, PT ;  /* 0x000000ffbc00720c */ /* 0x000fe40003fa6270 */
[----:B------:R-:W-:Y:S02]  /*6440*/  ISETP.GT.U32.AND P4, PT, R4, R173, PT ;  /* 0x000000ad0400720c */ /* 0x000fe40003f84070 */
[----:B------:R-:W-:-:S05]  /*6450*/  SEL R44, R202, R44, !P3 ;  /* 0x0000002cca2c7207 */ /* 0x000fca0005800000 */
[----:B------:R-:W-:Y:S02]  /*6460*/  IMAD R44, R44, UR7, RZ ;  /* 0x000000072c2c7c24 */ /* 0x000fe4000f8e02ff */
[--C-:B------:R-:W-:Y:S01]  /*6470*/  @!P6 IMAD.IADD R172, R172, 0x1, -R4.reuse ;  /* 0x00000001acace824 */ /* 0x100fe200078e0a04 */
[----:B------:R-:W-:Y:S01]  /*6480*/  ISETP.GE.AND P6, PT, R191, RZ, PT ;  /* 0x000000ffbf00720c */ /* 0x000fe20003fc6270 */
[----:B------:R-:W-:Y:S01]  /*6490*/  @!P5 IMAD.MOV R171, RZ, RZ, -R171 ;  /* 0x000000ffffabd224 */ /* 0x000fe200078e0aab */
[----:B------:R-:W-:Y:S01]  /*64a0*/  ISETP.GE.AND P5, PT, R138, RZ, PT ;  /* 0x000000ff8a00720c */ /* 0x000fe20003fa6270 */
[----:B------:R-:W-:Y:S01]  /*64b0*/  @!P4 IMAD.IADD R173, R173, 0x1, -R4 ;  /* 0x00000001adadc824 */ /* 0x000fe200078e0a04 */
[----:B------:R-:W-:Y:S02]  /*64c0*/  ISETP.GT.U32.AND P4, PT, R4, R175, PT ;  /* 0x000000af0400720c */ /* 0x000fe40003f84070 */
[----:B------:R-:W-:-:S04]  /*64d0*/  LEA R58, P2, R44, R248, 0x1 ;  /* 0x000000f82c3a7211 */ /* 0x000fc800078408ff */
[----:B------:R-:W-:Y:S02]  /*64e0*/  LEA.HI.X.SX32 R59, R44, R249, 0x1, P2 ;  /* 0x000000f92c3b7211 */ /* 0x000fe400010f0eff */
[----:B------:R-:W-:Y:S01]  /*64f0*/  ISETP.GT.U32.AND P2, PT, R4, R174, PT ;  /* 0x000000ae0400720c */ /* 0x000fe20003f44070 */
[----:B------:R-:W-:Y:S01]  /*6500*/  @!P6 IMAD.MOV R172, RZ, RZ, -R172 ;  /* 0x000000fffface224 */ /* 0x000fe200078e0aac */
[----:B------:R-:W-:Y:S01]  /*6510*/  ISETP.GE.AND P6, PT, R116, RZ, PT ;  /* 0x000000ff7400720c */ /* 0x000fe20003fc6270 */
[----:B------:R-:W-:Y:S01]  /*6520*/  @!P5 IMAD.MOV R173, RZ, RZ, -R173 ;  /* 0x000000ffffadd224 */ /* 0x000fe200078e0aad */
[----:B------:R-:W-:Y:S01]  /*6530*/  ISETP.GT.U32.AND P5, PT, R4, R176, PT ;  /* 0x000000b00400720c */ /* 0x000fe20003fa4070 */
[----:B------:R-:W-:Y:S01]  /*6540*/  @!P4 IMAD.IADD R175, R175, 0x1, -R4 ;  /* 0x00000001afafc824 */ /* 0x000fe200078e0a04 */
[----:B------:R-:W-:-:S04]  /*6550*/  SEL R41, R202, R41, !P3 ;  /* 0x00000029ca297207 */ /* 0x000fc80005800000 */
[----:B------:R-:W-:Y:S01]  /*6560*/  ISETP.GT.U32.AND P4, PT, R4, R175, PT ;  /* 0x000000af0400720c */ /* 0x000fe20003f84070 */
[----:B------:R-:W-:Y:S02]  /*6570*/  IMAD R41, R41, UR7, RZ ;  /* 0x0000000729297c24 */ /* 0x000fe4000f8e02ff */
[----:B------:R-:W-:Y:S01]  /*6580*/  @!P2 IMAD.IADD R174, R174, 0x1, -R4 ;  /* 0x00000001aeaea824 */ /* 0x000fe200078e0a04 */
[----:B------:R-:W-:-:S03]  /*6590*/  ISETP.GE.AND P2, PT, R137, RZ, PT ;  /* 0x000000ff8900720c */ /* 0x000fc60003f46270 */
[----:B------:R-:W-:Y:S01]  /*65a0*/  @!P6 IMAD.MOV R174, RZ, RZ, -R174 ;  /* 0x000000ffffaee224 */ /* 0x000fe200078e0aae */
[----:B------:R-:W-:Y:S01]  /*65b0*/  ISETP.GT.U32.AND P6, PT, R4, R177, PT ;  /* 0x000000b10400720c */ /* 0x000fe20003fc4070 */
[----:B------:R-:W-:Y:S01]  /*65c0*/  @!P5 IMAD.IADD R176, R176, 0x1, -R4 ;  /* 0x00000001b0b0d824 */ /* 0x000fe200078e0a04 */
[----:B------:R-:W-:-:S03]  /*65d0*/  LEA R56, P5, R41, R248, 0x1 ;  /* 0x000000f829387211 */ /* 0x000fc600078a08ff */
[----:B------:R-:W-:Y:S01]  /*65e0*/  @!P4 IMAD.IADD R175, R175, 0x1, -R4 ;  /* 0x00000001afafc824 */ /* 0x000fe200078e0a04 */
[----:B------:R-:W-:Y:S02]  /*65f0*/  LEA.HI.X.SX32 R57, R41, R249, 0x1, P5 ;  /* 0x000000f929397211 */ /* 0x000fe400028f0eff */
[----:B------:R-:W-:Y:S01]  /*6600*/  ISETP.GT.U32.AND P5, PT, R4, R176, PT ;  /* 0x000000b00400720c */ /* 0x000fe20003fa4070 */
[----:B------:R-:W-:Y:S01]  /*6610*/  @!P2 IMAD.MOV R175, RZ, RZ, -R175 ;  /* 0x000000ffffafa224 */ /* 0x000fe200078e0aaf */
[----:B------:R-:W-:-:S03]  /*6620*/  ISETP.GE.AND P2, PT, R196, RZ, PT ;  /* 0x000000ffc400720c */ /* 0x000fc60003f46270 */
[----:B------:R-:W-:-:S05]  /*6630*/  @!P6 IMAD.IADD R177, R177, 0x1, -R4 ;  /* 0x00000001b1b1e824 */ /* 0x000fca00078e0a04 */
[----:B------:R-:W-:-:S03]  /*6640*/  ISETP.GT.U32.AND P6, PT, R4, R177, PT ;  /* 0x000000b10400720c */ /* 0x000fc60003fc4070 */
[----:B------:R-:W-:Y:S01]  /*6650*/  @!P5 IMAD.IADD R176, R176, 0x1, -R4 ;  /* 0x00000001b0b0d824 */ /* 0x000fe200078e0a04 */
[----:B------:R-:W-:-:S03]  /*6660*/  ISETP.GT.U32.AND P4, PT, R4, R178, PT ;  /* 0x000000b20400720c */ /* 0x000fc60003f84070 */
[----:B------:R-:W-:Y:S01]  /*6670*/  @!P2 IMAD.MOV R176, RZ, RZ, -R176 ;  /* 0x000000ffffb0a224 */ /* 0x000fe200078e0ab0 */
[----:B------:R-:W-:Y:S02]  /*6680*/  ISETP.GT.U32.AND P2, PT, R4, R180, PT ;  /* 0x000000b40400720c */ /* 0x000fe40003f44070 */
[----:B------:R-:W-:-:S03]  /*6690*/  ISETP.GE.AND P5, PT, R195, RZ, PT ;  /* 0x000000ffc300720c */ /* 0x000fc60003fa6270 */
[--C-:B------:R-:W-:Y:S01]  /*66a0*/  @!P6 IMAD.IADD R177, R177, 0x1, -R4.reuse ;  /* 0x00000001b1b1e824 */ /* 0x100fe200078e0a04 */
[----:B------:R-:W-:Y:S02]  /*66b0*/  ISETP.GT.U32.AND P6, PT, R4, R179, PT ;  /* 0x000000b30400720c */ /* 0x000fe40003fc4070 */
[----:B------:R-:W-:Y:S01]  /*66c0*/  SEL R36, R202, R36, !P3 ;  /* 0x00000024ca247207 */ /* 0x000fe20005800000 */
[----:B------:R-:W-:Y:S01]  /*66d0*/  @!P4 IMAD.IADD R178, R178, 0x1, -R4 ;  /* 0x00000001b2b2c824 */ /* 0x000fe200078e0a04 */
[----:B------:R-:W-:-:S03]  /*66e0*/  LOP3.LUT R238, R0, 0x12c, RZ, 0xfc, !PT ;  /* 0x0000012c00ee7812 */ /* 0x000fc600078efcff */
[--C-:B------:R-:W-:Y:S01]  /*66f0*/  @!P2 IMAD.IADD R180, R180, 0x1, -R4.reuse ;  /* 0x00000001b4b4a824 */ /* 0x100fe200078e0a04 */
[----:B------:R-:W-:Y:S01]  /*6700*/  IABS R52, R238 ;  /* 0x000000ee00347213 */ /* 0x000fe20000000000 */
[----:B------:R-:W-:Y:S01]  /*6710*/  IMAD R36, R36, UR7, RZ ;  /* 0x0000000724247c24 */ /* 0x000fe2000f8e02ff */
[C---:B------:R-:W-:Y:S01]  /*6720*/  ISETP.GT.U32.AND P4, PT, R4.reuse, R178, PT ;  /* 0x000000b20400720c */ /* 0x040fe20003f84070 */
[----:B------:R-:W-:Y:S01]  /*6730*/  @!P5 IMAD.MOV R177, RZ, RZ, -R177 ;  /* 0x000000ffffb1d224 */ /* 0x000fe200078e0ab1 */
[----:B------:R-:W-:Y:S01]  /*6740*/  ISETP.GT.U32.AND P2, PT, R4, R180, PT ;  /* 0x000000b40400720c */ /* 0x000fe20003f44070 */
[----:B------:R-:W-:Y:S01]  /*6750*/  @!P6 IMAD.IADD R179, R179, 0x1, -R4 ;  /* 0x00000001b3b3e824 */ /* 0x000fe200078e0a04 */
[----:B------:R-:W-:Y:S01]  /*6760*/  LEA R54, P5, R36, R248, 0x1 ;  /* 0x000000f824367211 */ /* 0x000fe200078a08ff */
[----:B------:R-:W-:Y:S01]  /*6770*/  IMAD.HI.U32 R183, R34, R52, RZ ;  /* 0x0000003422b77227 */ /* 0x000fe200078e00ff */
[----:B------:R-:W-:Y:S02]  /*6780*/  LOP3.LUT R237, R0, 0x134, RZ, 0xfc, !PT ;  /* 0x0000013400ed7812 */ /* 0x000fe400078efcff */
[----:B------:R-:W-:Y:S01]  /*6790*/  LEA.HI.X.SX32 R55, R36, R249, 0x1, P5 ;  /* 0x000000f924377211 */ /* 0x000fe200028f0eff */
[----:B------:R-:W-:Y:S01]  /*67a0*/  IMAD.MOV R183, RZ, RZ, -R183 ;  /* 0x000000ffffb77224 */ /* 0x000fe200078e0ab7 */
[----:B------:R-:W-:-:S02]  /*67b0*/  IABS R24, R237 ;  /* 0x000000ed00187213 */ /* 0x000fc40000000000 */
[----:B------:R-:W-:Y:S02]  /*67c0*/  ISETP.GE.AND P5, PT, R194, RZ, PT ;  /* 0x000000ffc200720c */ /* 0x000fe40003fa6270 */
[C---:B------:R-:W-:Y:S01]  /*67d0*/  ISETP.GT.U32.AND P6, PT, R4.reuse, R179, PT ;  /* 0x000000b30400720c */ /* 0x040fe20003fc4070 */
[----:B------:R-:W-:Y:S01]  /*67e0*/  IMAD R183, R4, R183, R52 ;  /* 0x000000b704b77224 */ /* 0x000fe200078e0234 */
[----:B------:R-:W-:Y:S01]  /*67f0*/  SEL R38, R202, R38, !P3 ;  /* 0x00000026ca267207 */ /* 0x000fe20005800000 */
[----:B------:R-:W-:-:S04]  /*6800*/  IMAD.HI.U32 R52, R34, R24, RZ ;  /* 0x0000001822347227 */ /* 0x000fc800078e00ff */
[--C-:B------:R-:W-:Y:S01]  /*6810*/  @!P4 IMAD.IADD R178, R178, 0x1, -R4.reuse ;  /* 0x00000001b2b2c824 */ /* 0x100fe200078e0a04 */
[----:B------:R-:W-:Y:S01]  /*6820*/  ISETP.GT.U32.AND P4, PT, R4, R181, PT ;  /* 0x000000b50400720c */ /* 0x000fe20003f84070 */
[----:B------:R-:W-:Y:S01]  /*6830*/  @!P2 IMAD.IADD R180, R180, 0x1, -R4 ;  /* 0x00000001b4b4a824 */ /* 0x000fe200078e0a04 */
[----:B------:R-:W-:Y:S01]  /*6840*/  ISETP.GT.U32.AND P2, PT, R4, R182, PT ;  /* 0x000000b60400720c */ /* 0x000fe20003f44070 */
[----:B------:R-:W-:Y:S01]  /*6850*/  IMAD.MOV R52, RZ, RZ, -R52 ;  /* 0x000000ffff347224 */ /* 0x000fe200078e0a34 */
[----:B------:R-:W-:Y:S01]  /*6860*/  SEL R8, R202, R8, !P3 ;  /* 0x00000008ca087207 */ /* 0x000fe20005800000 */
[----:B------:R-:W-:Y:S02]  /*6870*/  IMAD R38, R38, UR7, RZ ;  /* 0x0000000726267c24 */ /* 0x000fe4000f8e02ff */
[----:B------:R-:W-:Y:S02]  /*6880*/  IMAD R24, R4, R52, R24 ;  /* 0x0000003404187224 */ /* 0x000fe400078e0218 */
[----:B------:R-:W-:Y:S01]  /*6890*/  @!P5 IMAD.MOV R178, RZ, RZ, -R178 ;  /* 0x000000ffffb2d224 */ /* 0x000fe200078e0ab2 */
[-C--:B------:R-:W-:Y:S01]  /*68a0*/  LEA R52, P5, R38, R248.reuse, 0x1 ;  /* 0x000000f826347211 */ /* 0x080fe200078a08ff */
[--C-:B------:R-:W-:Y:S01]  /*68b0*/  @!P6 IMAD.IADD R179, R179, 0x1, -R4.reuse ;  /* 0x00000001b3b3e824 */ /* 0x100fe200078e0a04 */
[----:B------:R-:W-:Y:S01]  /*68c0*/  ISETP.GE.AND P6, PT, R146, RZ, PT ;  /* 0x000000ff9200720c */ /* 0x000fe20003fc6270 */
[----:B------:R-:W-:Y:S01]  /*68d0*/  IMAD R8, R8, UR7, RZ ;  /* 0x0000000708087c24 */ /* 0x000fe2000f8e02ff */
[----:B------:R-:W-:Y:S01]  /*68e0*/  LEA.HI.X.SX32 R53, R38, R249, 0x1, P5 ;  /* 0x000000f926357211 */ /* 0x000fe200028f0eff */
[--C-:B------:R-:W-:Y:S01]  /*68f0*/  @!P4 IMAD.IADD R181, R181, 0x1, -R4.reuse ;  /* 0x00000001b5b5c824 */ /* 0x100fe200078e0a04 */
[----:B------:R-:W-:Y:S01]  /*6900*/  ISETP.GE.AND P4, PT, R139, RZ, PT ;  /* 0x000000ff8b00720c */ /* 0x000fe20003f86270 */
[----:B------:R-:W-:Y:S01]  /*6910*/  @!P2 IMAD.IADD R182, R182, 0x1, -R4 ;  /* 0x00000001b6b6a824 */ /* 0x000fe200078e0a04 */
[----:B------:R-:W-:-:S04]  /*6920*/  LEA R50, P5, R8, R248, 0x1 ;  /* 0x000000f808327211 */ /* 0x000fc800078a08ff */
[----:B------:R-:W-:Y:S02]  /*6930*/  LEA.HI.X.SX32 R51, R8, R249, 0x1, P5 ;  /* 0x000000f908337211 */ /* 0x000fe400028f0eff */
[C---:B------:R-:W-:Y:S02]  /*6940*/  ISETP.GT.U32.AND P5, PT, R4.reuse, R181, PT ;  /* 0x000000b50400720c */ /* 0x040fe40003fa4070 */
[C---:B------:R-:W-:Y:S01]  /*6950*/  ISETP.GT.U32.AND P2, PT, R4.reuse, R182, PT ;  /* 0x000000b60400720c */ /* 0x040fe20003f44070 */
[----:B------:R-:W-:Y:S01]  /*6960*/  @!P6 IMAD.MOV R179, RZ, RZ, -R179 ;  /* 0x000000ffffb3e224 */ /* 0x000fe200078e0ab3 */
[----:B------:R-:W-:Y:S01]  /*6970*/  ISETP.GE.AND P6, PT, R203, RZ, PT ;  /* 0x000000ffcb00720c */ /* 0x000fe20003fc6270 */
[----:B------:R-:W-:Y:S01]  /*6980*/  @!P4 IMAD.MOV R180, RZ, RZ, -R180 ;  /* 0x000000ffffb4c224 */ /* 0x000fe200078e0ab4 */
[----:B------:R-:W-:-:S07]  /*6990*/  ISETP.GT.U32.AND P4, PT, R4, R158, PT ;  /* 0x0000009e0400720c */ /* 0x000fce0003f84070 */
[--C-:B------:R-:W-:Y:S01]  /*69a0*/  @!P5 IMAD.IADD R181, R181, 0x1, -R4.reuse ;  /* 0x00000001b5b5d824 */ /* 0x100fe200078e0a04 */
[----:B------:R-:W-:Y:S01]  /*69b0*/  ISETP.GT.U32.AND P5, PT, R4, R33, PT ;  /* 0x000000210400720c */ /* 0x000fe20003fa4070 */
[--C-:B------:R-:W-:Y:S01]  /*69c0*/  @!P2 IMAD.IADD R182, R182, 0x1, -R4.reuse ;  /* 0x00000001b6b6a824 */ /* 0x100fe200078e0a04 */
[----:B------:R-:W-:Y:S01]  /*69d0*/  ISETP.GT.U32.AND P2, PT, R4, R184, PT ;  /* 0x000000b80400720c */ /* 0x000fe20003f44070 */
[----:B------:R-:W-:Y:S01]  /*69e0*/  @!P6 IMAD.MOV R181, RZ, RZ, -R181 ;  /* 0x000000ffffb5e224 */ /* 0x000fe200078e0ab5 */
[----:B------:R-:W-:Y:S01]  /*69f0*/  ISETP.GE.AND P6, PT, R2, RZ, PT ;  /* 0x000000ff0200720c */ /* 0x000fe20003fc6270 */
[--C-:B------:R-:W-:Y:S01]  /*6a00*/  @!P4 IMAD.IADD R158, R158, 0x1, -R4.reuse ;  /* 0x000000019e9ec824 */ /* 0x100fe200078e0a04 */
[----:B------:R-:W-:Y:S01]  /*6a10*/  LOP3.LUT R209, R0, 0x13c, RZ, 0xfc, !PT ;  /* 0x0000013c00d17812 */ /* 0x000fe200078efcff */
[----:B------:R0:W-:Y:S06]  /*6a20*/  STL [R1+0x228], R187 ;  /* 0x000228bb01007387 */ /* 0x0001ec0000100800 */
[--C-:B------:R-:W-:Y:S01]  /*6a30*/  @!P5 IMAD.IADD R33, R33, 0x1, -R4.reuse ;  /* 0x000000012121d824 */ /* 0x100fe200078e0a04 */
[----:B------:R-:W-:Y:S01]  /*6a40*/  ISETP.GT.U32.AND P5, PT, R4, R158, PT ;  /* 0x0000009e0400720c */ /* 0x000fe20003fa4070 */
[----:B------:R-:W-:Y:S01]  /*6a50*/  @!P2 IMAD.IADD R184, R184, 0x1, -R4 ;  /* 0x00000001b8b8a824 */ /* 0x000fe200078e0a04 */
[----:B0-----:R-:W-:Y:S01]  /*6a60*/  IABS R187, R209 ;  /* 0x000000d100bb7213 */ /* 0x001fe20000000000 */
[----:B------:R-:W-:Y:S01]  /*6a70*/  @!P6 IMAD.MOV R182, RZ, RZ, -R182 ;  /* 0x000000ffffb6e224 */ /* 0x000fe200078e0ab6 */
[----:B------:R-:W-:-:S02]  /*6a80*/  ISETP.GE.AND P6, PT, R206, RZ, PT ;  /* 0x000000ffce00720c */ /* 0x000fc40003fc6270 */
[----:B------:R-:W-:Y:S01]  /*6a90*/  ISETP.GT.U32.AND P2, PT, R4, R184, PT ;  /* 0x000000b80400720c */ /* 0x000fe20003f44070 */
[----:B------:R-:W-:-:S04]  /*6aa0*/  IMAD.HI.U32 R45, R34, R187, RZ ;  /* 0x000000bb222d7227 */ /* 0x000fc800078e00ff */
[----:B------:R-:W-:Y:S02]  /*6ab0*/  IMAD.MOV R45, RZ, RZ, -R45 ;  /* 0x000000ffff2d7224 */ /* 0x000fe400078e0a2d */
[----:B------:R-:W-:Y:S02]  /*6ac0*/  @!P5 IMAD.IADD R158, R158, 0x1, -R4 ;  /* 0x000000019e9ed824 */ /* 0x000fe400078e0a04 */
[C---:B------:R-:W-:Y:S02]  /*6ad0*/  IMAD R187, R4.reuse, R45, R187 ;  /* 0x0000002d04bb7224 */ /* 0x040fe400078e02bb */
[----:B------:R-:W-:Y:S01]  /*6ae0*/  @!P6 IMAD.MOV R158, RZ, RZ, -R158 ;  /* 0x000000ffff9ee224 */ /* 0x000fe200078e0a9e */
[----:B------:R-:W-:Y:S01]  /*6af0*/  ISETP.GT.U32.AND P6, PT, R4, R183, PT ;  /* 0x000000b70400720c */ /* 0x000fe20003fc4070 */
[----:B------:R-:W-:Y:S01]  /*6b00*/  @!P2 IMAD.IADD R184, R184, 0x1, -R4 ;  /* 0x00000001b8b8a824 */ /* 0x000fe200078e0a04 */
[----:B------:R-:W-:Y:S02]  /*6b10*/  ISETP.GT.U32.AND P2, PT, R4, R187, PT ;  /* 0x000000bb0400720c */ /* 0x000fe40003f44070 */
[----:B------:R-:W-:-:S02]  /*6b20*/  SEL R9, R202, R9, !P3 ;  /* 0x00000009ca097207 */ /* 0x000fc40005800000 */
[----:B------:R-:W-:-:S03]  /*6b30*/  SEL R39, R202, R39, !P3 ;  /* 0x00000027ca277207 */ /* 0x000fc60005800000 */
[----:B------:R-:W-:Y:S02]  /*6b40*/  IMAD R9, R9, UR7, RZ ;  /* 0x0000000709097c24 */ /* 0x000fe4000f8e02ff */
[----:B------:R-:W-:Y:S01]  /*6b50*/  IMAD R39, R39, UR7, RZ ;  /* 0x0000000727277c24 */ /* 0x000fe2000f8e02ff */
[----:B------:R-:W-:Y:S01]  /*6b60*/  LOP3.LUT R208, R0, 0x144, RZ, 0xfc, !PT ;  /* 0x0000014400d07812 */ /* 0x000fe200078efcff */
[--C-:B------:R-:W-:Y:S01]  /*6b70*/  @!P6 IMAD.IADD R183, R183, 0x1, -R4.reuse ;  /* 0x00000001b7b7e824 */ /* 0x100fe200078e0a04 */
[----:B------:R0:W-:Y:S01]  /*6b80*/  STL [R1+0x224], R186 ;  /* 0x000224ba01007387 */ /* 0x0001e20000100800 */
[-C--:B------:R-:W-:Y:S01]  /*6b90*/  LEA R48, P4, R9, R248.reuse, 0x1 ;  /* 0x000000f809307211 */ /* 0x080fe200078808ff */
[----:B------:R-:W-:Y:S01]  /*6ba0*/  @!P2 IMAD.IADD R187, R187, 0x1, -R4 ;  /* 0x00000001bbbba824 */ /* 0x000fe200078e0a04 */
[----:B------:R-:W-:Y:S02]  /*6bb0*/  LEA R46, P6, R39, R248, 0x1 ;  /* 0x000000f8272e7211 */ /* 0x000fe400078c08ff */
[----:B------:R-:W-:-:S02]  /*6bc0*/  LEA.HI.X.SX32 R49, R9, R249, 0x1, P4 ;  /* 0x000000f909317211 */ /* 0x000fc400020f0eff */
[----:B------:R-:W-:Y:S02]  /*6bd0*/  LEA.HI.X.SX32 R47, R39, R249, 0x1, P6 ;  /* 0x000000f9272f7211 */ /* 0x000fe400030f0eff */
[----:B0-----:R-:W-:Y:S02]  /*6be0*/  IABS R186, R208 ;  /* 0x000000d000ba7213 */ /* 0x001fe40000000000 */
[C---:B------:R-:W-:Y:S02]  /*6bf0*/  ISETP.GT.U32.AND P4, PT, R4.reuse, R33, PT ;  /* 0x000000210400720c */ /* 0x040fe40003f84070 */
[----:B------:R-:W-:Y:S01]  /*6c00*/  ISETP.GT.U32.AND P6, PT, R4, R187, PT ;  /* 0x000000bb0400720c */ /* 0x000fe20003fc4070 */
[----:B------:R-:W-:Y:S01]  /*6c10*/  IMAD.HI.U32 R45, R34, R186, RZ ;  /* 0x000000ba222d7227 */ /* 0x000fe200078e00ff */
[----:B------:R-:W-:-:S03]  /*6c20*/  ISETP.GE.AND P5, PT, R205, RZ, PT ;  /* 0x000000ffcd00720c */ /* 0x000fc60003fa6270 */
[----:B------:R-:W-:Y:S01]  /*6c30*/  IMAD.MOV R45, RZ, RZ, -R45 ;  /* 0x000000ffff2d7224 */ /* 0x000fe200078e0a2d */
[----:B------:R0:W-:Y:S01]  /*6c40*/  STL [R1+0x220], R185 ;  /* 0x000220b901007387 */ /* 0x0001e20000100800 */
[----:B------:R-:W-:Y:S02]  /*6c50*/  LOP3.LUT R236, R0, 0x14c, RZ, 0xfc, !PT ;  /* 0x0000014c00ec7812 */ /* 0x000fe400078efcff */
[----:B------:R-:W-:Y:S01]  /*6c60*/  IMAD R186, R4, R45, R186 ;  /* 0x0000002d04ba7224 */ /* 0x000fe200078e02ba */
[----:B------:R-:W-:Y:S01]  /*6c70*/  STL [R1+0x21c], R193 ;  /* 0x00021cc101007387 */ /* 0x000fe20000100800 */
[----:B------:R-:W-:-:S03]  /*6c80*/  @!P4 IMAD.IADD R33, R33, 0x1, -R4 ;  /* 0x000000012121c824 */ /* 0x000fc600078e0a04 */
[----:B------:R-:W-:Y:S01]  /*6c90*/  STL [R1+0x218], R192 ;  /* 0x000218c001007387 */ /* 0x000fe20000100800 */
[----:B------:R-:W-:Y:S01]  /*6ca0*/  @!P6 IMAD.IADD R187, R187, 0x1, -R4 ;  /* 0x00000001bbbbe824 */ /* 0x000fe200078e0a04 */
[----:B0-----:R-:W-:Y:S02]  /*6cb0*/  IABS R185, R236 ;  /* 0x000000ec00b97213 */ /* 0x001fe40000000000 */
[----:B------:R0:W-:Y:S01]  /*6cc0*/  STL [R1+0x214], R190 ;  /* 0x000214be01007387 */ /* 0x0001e20000100800 */
[----:B------:R-:W-:-:S03]  /*6cd0*/  ISETP.GT.U32.AND P6, PT, R4, R186, PT ;  /* 0x000000ba0400720c */ /* 0x000fc60003fc4070 */
[----:B------:R-:W-:Y:S01]  /*6ce0*/  STL [R1+0x210], R189 ;  /* 0x000210bd01007387 */ /* 0x000fe20000100800 */
[----:B------:R-:W-:-:S03]  /*6cf0*/  @!P5 IMAD.MOV R33, RZ, RZ, -R33 ;  /* 0x000000ffff21d224 */ /* 0x000fc600078e0a21 */
[----:B------:R-:W-:Y:S01]  /*6d00*/  STL [R1+0x20c], R188 ;  /* 0x00020cbc01007387 */ /* 0x000fe20000100800 */
[----:B------:R-:W-:-:S03]  /*6d10*/  IMAD.HI.U32 R45, R34, R185, RZ ;  /* 0x000000b9222d7227 */ /* 0x000fc600078e00ff */
[----:B------:R-:W-:Y:S01]  /*6d20*/  STL [R1+0x208], R191 ;  /* 0x000208bf01007387 */ /* 0x000fe20000100800 */
[----:B------:R-:W-:-:S03]  /*6d30*/  LOP3.LUT R235, R0, 0x154, RZ, 0xfc, !PT ;  /* 0x0000015400eb7812 */ /* 0x000fc600078efcff */
[----:B------:R-:W-:Y:S01]  /*6d40*/  STL [R1+0x204], R138 ;  /* 0x0002048a01007387 */ /* 0x000fe20000100800 */
[----:B------:R-:W-:-:S03]  /*6d50*/  ISETP.GT.U32.AND P5, PT, R4, R24, PT ;  /* 0x000000180400720c */ /* 0x000fc60003fa4070 */
[----:B------:R1:W-:Y:S01]  /*6d60*/  STL [R1+0x200], R116 ;  /* 0x0002007401007387 */ /* 0x0003e20000100800 */
[----:B------:R-:W-:Y:S01]  /*6d70*/  IMAD.MOV R45, RZ, RZ, -R45 ;  /* 0x000000ffff2d7224 */ /* 0x000fe200078e0a2d */
[----:B0-----:R-:W-:Y:S02]  /*6d80*/  IABS R190, R235 ;  /* 0x000000eb00be7213 */ /* 0x001fe40000000000 */
[----:B------:R-:W-:Y:S02]  /*6d90*/  SEL R40, R202, R40, !P3 ;  /* 0x00000028ca287207 */ /* 0x000fe40005800000 */
[C---:B-1----:R-:W-:Y:S02]  /*6da0*/  LOP3.LUT R116, R0.reuse, 0x17c, RZ, 0xfc, !PT ;  /* 0x0000017c00747812 */ /* 0x042fe400078efcff */
[----:B------:R-:W-:Y:S02]  /*6db0*/  LOP3.LUT R251, R0, 0x15c, RZ, 0xfc, !PT ;  /* 0x0000015c00fb7812 */ /* 0x000fe400078efcff */
[----:B------:R-:W-:Y:S01]  /*6dc0*/  IABS R191, R116 ;  /* 0x0000007400bf7213 */ /* 0x000fe20000000000 */
[C---:B------:R-:W-:Y:S01]  /*6dd0*/  IMAD R185, R4.reuse, R45, R185 ;  /* 0x0000002d04b97224 */ /* 0x040fe200078e02b9 */
[----:B------:R-:W-:Y:S01]  /*6de0*/  ISETP.GT.U32.AND P2, PT, R4, R183, PT ;  /* 0x000000b70400720c */ /* 0x000fe20003f44070 */
[----:B------:R-:W-:Y:S01]  /*6df0*/  IMAD.HI.U32 R45, R34, R190, RZ ;  /* 0x000000be222d7227 */ /* 0x000fe200078e00ff */
[----:B------:R-:W-:-:S03]  /*6e00*/  IABS R189, R251 ;  /* 0x000000fb00bd7213 */ /* 0x000fc60000000000 */
[----:B------:R-:W-:-:S04]  /*6e10*/  IMAD.HI.U32 R44, R34, R191, RZ ;  /* 0x000000bf222c7227 */ /* 0x000fc800078e00ff */
[----:B------:R-:W-:Y:S02]  /*6e20*/  IMAD R40, R40, UR7, RZ ;  /* 0x0000000728287c24 */ /* 0x000fe4000f8e02ff */
[----:B------:R-:W-:Y:S02]  /*6e30*/  @!P6 IMAD.IADD R186, R186, 0x1, -R4 ;  /* 0x00000001babae824 */ /* 0x000fe400078e0a04 */
[----:B------:R-:W-:Y:S02]  /*6e40*/  IMAD.MOV R45, RZ, RZ, -R45 ;  /* 0x000000ffff2d7224 */ /* 0x000fe400078e0a2d */
[----:B------:R-:W-:Y:S01]  /*6e50*/  IMAD.MOV R41, RZ, RZ, -R44 ;  /* 0x000000ffff297224 */ /* 0x000fe200078e0a2c */
[----:B------:R-:W-:Y:S01]  /*6e60*/  ISETP.GT.U32.AND P6, PT, R4, R186, PT ;  /* 0x000000ba0400720c */ /* 0x000fe20003fc4070 */
[----:B------:R-:W-:Y:S01]  /*6e70*/  @!P5 IMAD.IADD R24, R24, 0x1, -R4 ;  /* 0x000000011818d824 */ /* 0x000fe200078e0a04 */
[----:B------:R-:W-:Y:S01]  /*6e80*/  LEA R44, P5, R40, R248, 0x1 ;  /* 0x000000f8282c7211 */ /* 0x000fe200078a08ff */
[----:B------:R-:W-:Y:S01]  /*6e90*/  IMAD.HI.U32 R43, R34, R189, RZ ;  /* 0x000000bd222b7227 */ /* 0x000fe200078e00ff */
[----:B------:R-:W-:-:S03]  /*6ea0*/  ISETP.GE.AND P4, PT, R204, RZ, PT ;  /* 0x000000ffcc00720c */ /* 0x000fc60003f86270 */
[----:B------:R-:W-:Y:S01]  /*6eb0*/  IMAD R190, R4, R45, R190 ;  /* 0x0000002d04be7224 */ /* 0x000fe200078e02be */
[----:B------:R-:W-:Y:S01]  /*6ec0*/  LEA.HI.X.SX32 R45, R40, R249, 0x1, P5 ;  /* 0x000000f9282d7211 */ /* 0x000fe200028f0eff */
[----:B------:R-:W-:Y:S01]  /*6ed0*/  IMAD.MOV R43, RZ, RZ, -R43 ;  /* 0x000000ffff2b7224 */ /* 0x000fe200078e0a2b */
[C---:B------:R-:W-:Y:S01]  /*6ee0*/  ISETP.GT.U32.AND P5, PT, R4.reuse, R24, PT ;  /* 0x000000180400720c */ /* 0x040fe20003fa4070 */
[--C-:B------:R-:W-:Y:S01]  /*6ef0*/  @!P2 IMAD.IADD R183, R183, 0x1, -R4.reuse ;  /* 0x00000001b7b7a824 */ /* 0x100fe200078e0a04 */
[----:B------:R-:W-:Y:S01]  /*6f00*/  ISETP.GE.AND P2, PT, R237, RZ, PT ;  /* 0x000000ffed00720c */ /* 0x000fe20003f46270 */
[----:B------:R-:W-:Y:S01]  /*6f10*/  IMAD R189, R4, R43, R189 ;  /* 0x0000002b04bd7224 */ /* 0x000fe200078e02bd */
[----:B------:R-:W-:Y:S01]  /*6f20*/  LOP3.LUT R234, R0, 0x164, RZ, 0xfc, !PT ;  /* 0x0000016400ea7812 */ /* 0x000fe200078efcff */
[----:B------:R-:W-:-:S03]  /*6f30*/  @!P6 IMAD.IADD R186, R186, 0x1, -R4 ;  /* 0x00000001babae824 */ /* 0x000fc600078e0a04 */
[----:B------:R-:W-:Y:S02]  /*6f40*/  IABS R188, R234 ;  /* 0x000000ea00bc7213 */ /* 0x000fe40000000000 */
[----:B------:R-:W-:Y:S01]  /*6f50*/  ISETP.GT.U32.AND P6, PT, R4, R189, PT ;  /* 0x000000bd0400720c */ /* 0x000fe20003fc4070 */
[----:B------:R-:W-:Y:S01]  /*6f60*/  @!P4 IMAD.MOV R184, RZ, RZ, -R184 ;  /* 0x000000ffffb8c224 */ /* 0x000fe200078e0ab8 */
[----:B------:R-:W-:Y:S01]  /*6f70*/  ISETP.GE.AND P4, PT, R238, RZ, PT ;  /* 0x000000ffee00720c */ /* 0x000fe20003f86270 */
[----:B------:R-:W-:Y:S01]  /*6f80*/  @!P5 IMAD.IADD R24, R24, 0x1, -R4 ;  /* 0x000000011818d824 */ /* 0x000fe200078e0a04 */
[----:B------:R-:W-:Y:S01]  /*6f90*/  LOP3.LUT R250, R0, 0x174, RZ, 0xfc, !PT ;  /* 0x0000017400fa7812 */ /* 0x000fe200078efcff */
[----:B------:R-:W-:Y:S01]  /*6fa0*/  IMAD.HI.U32 R42, R34, R188, RZ ;  /* 0x000000bc222a7227 */ /* 0x000fe200078e00ff */
[----:B------:R-:W-:Y:S02]  /*6fb0*/  LOP3.LUT R233, R0, 0x16c, RZ, 0xfc, !PT ;  /* 0x0000016c00e97812 */ /* 0x000fe400078efcff */
[----:B------:R-:W-:Y:S01]  /*6fc0*/  IABS R192, R250 ;  /* 0x000000fa00c07213 */ /* 0x000fe20000000000 */
[----:B------:R-:W-:Y:S01]  /*6fd0*/  @!P2 IMAD.MOV R24, RZ, RZ, -R24 ;  /* 0x000000ffff18a224 */ /* 0x000fe200078e0a18 */
[----:B------:R-:W-:Y:S01]  /*6fe0*/  ISETP.GT.U32.AND P2, PT, R4, R185, PT ;  /* 0x000000b90400720c */ /* 0x000fe20003f44070 */
[----:B------:R-:W-:Y:S01]  /*6ff0*/  IMAD.MOV R42, RZ, RZ, -R42 ;  /* 0x000000ffff2a7224 */ /* 0x000fe200078e0a2a */
[----:B------:R-:W-:Y:S01]  /*7000*/  IABS R193, R233 ;  /* 0x000000e900c17213 */ /* 0x000fe20000000000 */
[----:B------:R-:W-:Y:S01]  /*7010*/  @!P6 IMAD.IADD R189, R189, 0x1, -R4 ;  /* 0x00000001bdbde824 */ /* 0x000fe200078e0a04 */
[----:B------:R-:W-:Y:S01]  /*7020*/  SEL R7, R202, R7, !P3 ;  /* 0x00000007ca077207 */ /* 0x000fe20005800000 */
[----:B------:R-:W-:-:S02]  /*7030*/  IMAD R188, R4, R42, R188 ;  /* 0x0000002a04bc7224 */ /* 0x000fc400078e02bc */
[----:B------:R-:W-:Y:S01]  /*7040*/  IMAD.HI.U32 R42, R34, R192, RZ ;  /* 0x000000c0222a7227 */ /* 0x000fe200078e00ff */
[----:B------:R-:W-:-:S03]  /*7050*/  ISETP.GT.U32.AND P6, PT, R4, R189, PT ;  /* 0x000000bd0400720c */ /* 0x000fc60003fc4070 */
[----:B------:R-:W-:Y:S01]  /*7060*/  @!P4 IMAD.MOV R183, RZ, RZ, -R183 ;  /* 0x000000ffffb7c224 */ /* 0x000fe200078e0ab7 */
[----:B------:R-:W-:Y:S01]  /*7070*/  ISETP.GE.AND P4, PT, R208, RZ, PT ;  /* 0x000000ffd000720c */ /* 0x000fe20003f86270 */
[----:B------:R-:W-:-:S04]  /*7080*/  IMAD.HI.U32 R43, R34, R193, RZ ;  /* 0x000000c1222b7227 */ /* 0x000fc800078e00ff */
[----:B------:R-:W-:Y:S02]  /*7090*/  IMAD.MOV R42, RZ, RZ, -R42 ;  /* 0x000000ffff2a7224 */ /* 0x000fe400078e0a2a */
[----:B------:R-:W-:Y:S02]  /*70a0*/  IMAD R7, R7, UR7, RZ ;  /* 0x0000000707077c24 */ /* 0x000fe4000f8e02ff */
[----:B------:R-:W-:Y:S02]  /*70b0*/  IMAD.MOV R43, RZ, RZ, -R43 ;  /* 0x000000ffff2b7224 */ /* 0x000fe400078e0a2b */
[C---:B------:R-:W-:Y:S02]  /*70c0*/  IMAD R192, R4.reuse, R42, R192 ;  /* 0x0000002a04c07224 */ /* 0x040fe400078e02c0 */
[----:B------:R-:W-:Y:S01]  /*70d0*/  @!P2 IMAD.IADD R185, R185, 0x1, -R4 ;  /* 0x00000001b9b9a824 */ /* 0x000fe200078e0a04 */
[----:B------:R-:W-:Y:S01]  /*70e0*/  LEA R42, P2, R7, R248, 0x1 ;  /* 0x000000f8072a7211 */ /* 0x000fe200078408ff */
[----:B------:R-:W-:-:S03]  /*70f0*/  IMAD R193, R4, R43, R193 ;  /* 0x0000002b04c17224 */ /* 0x000fc600078e02c1 */
[----:B------:R-:W-:Y:S02]  /*7100*/  LEA.HI.X.SX32 R43, R7, R249, 0x1, P2 ;  /* 0x000000f9072b7211 */ /* 0x000fe400010f0eff */
[----:B------:R-:W-:Y:S01]  /*7110*/  ISETP.GT.U32.AND P2, PT, R4, R185, PT ;  /* 0x000000b90400720c */ /* 0x000fe20003f44070 */
[----:B------:R-:W-:Y:S01]  /*7120*/  @!P4 IMAD.MOV R186, RZ, RZ, -R186 ;  /* 0x000000ffffbac224 */ /* 0x000fe200078e0aba */
[----:B------:R-:W-:Y:S01]  /*7130*/  ISETP.GE.AND P4, PT, R236, RZ, PT ;  /* 0x000000ffec00720c */ /* 0x000fe20003f86270 */
[----:B------:R-:W-:Y:S01]  /*7140*/  @!P6 IMAD.IADD R189, R189, 0x1, -R4 ;  /* 0x00000001bdbde824 */ /* 0x000fe200078e0a04 */
[----:B------:R-:W-:Y:S02]  /*7150*/  ISETP.GT.U32.AND P6, PT, R4, R192, PT ;  /* 0x000000c00400720c */ /* 0x000fe40003fc4070 */
[----:B------:R-:W-:Y:S01]  /*7160*/  ISETP.GE.AND P5, PT, R209, RZ, PT ;  /* 0x000000ffd100720c */ /* 0x000fe20003fa6270 */
[----:B------:R-:W-:Y:S01]  /*7170*/  STL [R1+0x1e4], R137 ;  /* 0x0001e48901007387 */ /* 0x000fe20000100800 */
[----:B------:R-:W-:-:S05]  /*7180*/  LOP3.LUT R138, R0, 0x18c, RZ, 0xfc, !PT ;  /* 0x0000018c008a7812 */ /* 0x000fca00078efcff */
[--C-:B------:R-:W-:Y:S01]  /*7190*/  @!P2 IMAD.IADD R185, R185, 0x1, -R4.reuse ;  /* 0x00000001b9b9a824 */ /* 0x100fe200078e0a04 */
[----:B------:R-:W-:Y:S03]  /*71a0*/  STL [R1+0x1e0], R196 ;  /* 0x0001e0c401007387 */ /* 0x000fe60000100800 */
[----:B------:R-:W-:Y:S01]  /*71b0*/  @!P4 IMAD.MOV R185, RZ, RZ, -R185 ;  /* 0x000000ffffb9c224 */ /* 0x000fe200078e0ab9 */
[----:B------:R0:W-:Y:S01]  /*71c0*/  STL [R1+0x1dc], R195 ;  /* 0x0001dcc301007387 */ /* 0x0001e20000100800 */
[----:B------:R-:W-:Y:S01]  /*71d0*/  @!P6 IMAD.IADD R192, R192, 0x1, -R4 ;  /* 0x00000001c0c0e824 */ /* 0x000fe200078e0a04 */
[C---:B------:R-:W-:Y:S01]  /*71e0*/  ISETP.GT.U32.AND P4, PT, R4.reuse, R193, PT ;  /* 0x000000c10400720c */ /* 0x040fe20003f84070 */
[----:B------:R-:W-:Y:S01]  /*71f0*/  @!P5 IMAD.MOV R187, RZ, RZ, -R187 ;  /* 0x000000ffffbbd224 */ /* 0x000fe200078e0abb */
[C---:B------:R-:W-:Y:S02]  /*7200*/  ISETP.GT.U32.AND P5, PT, R4.reuse, R190, PT ;  /* 0x000000be0400720c */ /* 0x040fe40003fa4070 */
[----:B------:R-:W-:-:S02]  /*7210*/  ISETP.GT.U32.AND P6, PT, R4, R192, PT ;  /* 0x000000c00400720c */ /* 0x000fc40003fc4070 */
[----:B0-----:R-:W-:-:S05]  /*7220*/  IABS R195, R138 ;  /* 0x0000008a00c37213 */ /* 0x001fca0000000000 */
[----:B------:R-:W-:-:S04]  /*7230*/  IMAD.HI.U32 R36, R34, R195, RZ ;  /* 0x000000c322247227 */ /* 0x000fc800078e00ff */
[----:B------:R-:W-:Y:S02]  /*7240*/  IMAD.MOV R36, RZ, RZ, -R36 ;  /* 0x000000ffff247224 */ /* 0x000fe400078e0a24 */
[--C-:B------:R-:W-:Y:S02]  /*7250*/  @!P4 IMAD.IADD R193, R193, 0x1, -R4.reuse ;  /* 0x00000001c1c1c824 */ /* 0x100fe400078e0a04 */
[----:B------:R-:W-:Y:S02]  /*7260*/  IMAD R195, R4, R36, R195 ;  /* 0x0000002404c37224 */ /* 0x000fe400078e02c3 */
[--C-:B------:R-:W-:Y:S01]  /*7270*/  @!P5 IMAD.IADD R190, R190, 0x1, -R4.reuse ;  /* 0x00000001bebed824 */ /* 0x100fe200078e0a04 */
[----:B------:R-:W-:Y:S01]  /*7280*/  ISETP.GT.U32.AND P4, PT, R4, R193, PT ;  /* 0x000000c10400720c */ /* 0x000fe20003f84070 */
[----:B------:R-:W-:Y:S01]  /*7290*/  @!P6 IMAD.IADD R192, R192, 0x1, -R4 ;  /* 0x00000001c0c0e824 */ /* 0x000fe200078e0a04 */
[C---:B------:R-:W-:Y:S02]  /*72a0*/  ISETP.GT.U32.AND P6, PT, R4.reuse, R195, PT ;  /* 0x000000c30400720c */ /* 0x040fe40003fc4070 */
[C---:B------:R-:W-:Y:S01]  /*72b0*/  ISETP.GT.U32.AND P5, PT, R4.reuse, R190, PT ;  /* 0x000000be0400720c */ /* 0x040fe20003fa4070 */
[----:B------:R-:W-:Y:S01]  /*72c0*/  STL [R1+0x1d8], R194 ;  /* 0x0001d8c201007387 */ /* 0x000fe20000100800 */
[----:B------:R-:W-:-:S03]  /*72d0*/  IMAD R191, R4, R41, R191 ;  /* 0x0000002904bf7224 */ /* 0x000fc600078e02bf */
[----:B------:R-:W-:Y:S04]  /*72e0*/  STL [R1+0x1d4], R146 ;  /* 0x0001d49201007387 */ /* 0x000fe80000100800 */
[----:B------:R-:W-:Y:S04]  /*72f0*/  STL.64 [R1+0x20], R244 ;  /* 0x000020f401007387 */ /* 0x000fe80000100a00 */
[----:B------:R-:W-:Y:S04]  /*7300*/  STL.64 [R1+0x10], R242 ;  /* 0x000010f201007387 */ /* 0x000fe80000100a00 */
[----:B------:R-:W-:Y:S01]  /*7310*/  STL.64 [R1], R240 ;  /* 0x000000f001007387 */ /* 0x000fe20000100a00 */
[----:B------:R-:W-:-:S03]  /*7320*/  @!P4 IMAD.IADD R193, R193, 0x1, -R4 ;  /* 0x00000001c1c1c824 */ /* 0x000fc600078e0a04 */
[----:B------:R0:W-:Y:S01]  /*7330*/  STL [R1+0x1d0], R139 ;  /* 0x0001d08b01007387 */ /* 0x0001e20000100800 */
[----:B------:R-:W-:-:S03]  /*7340*/  @!P6 IMAD.IADD R195, R195, 0x1, -R4 ;  /* 0x00000001c3c3e824 */ /* 0x000fc600078e0a04 */
[----:B------:R-:W-:Y:S01]  /*7350*/  STL [R1+0x1cc], R203 ;  /* 0x0001cccb01007387 */ /* 0x000fe20000100800 */
[----:B------:R-:W-:-:S03]  /*7360*/  ISETP.GT.U32.AND P4, PT, R4, R191, PT ;  /* 0x000000bf0400720c */ /* 0x000fc60003f84070 */
[----:B------:R1:W-:Y:S01]  /*7370*/  STL [R1+0x1c8], R2 ;  /* 0x0001c80201007387 */ /* 0x0003e20000100800 */
[----:B------:R-:W-:Y:S01]  /*7380*/  LOP3.LUT R137, R0, 0x184, RZ, 0xfc, !PT ;  /* 0x0000018400897812 */ /* 0x000fe200078efcff */
[----:B------:R-:W-:Y:S02]  /*7390*/  @!P5 IMAD.IADD R190, R190, 0x1, -R4 ;  /* 0x00000001bebed824 */ /* 0x000fe400078e0a04 */
[----:B------:R-:W-:Y:S01]  /*73a0*/  STL [R1+0x1c4], R206 ;  /* 0x0001c4ce01007387 */ /* 0x000fe20000100800 */
[----:B------:R-:W-:-:S03]  /*73b0*/  ISETP.GE.AND P2, PT, R235, RZ, PT ;  /* 0x000000ffeb00720c */ /* 0x000fc60003f46270 */
[----:B------:R-:W-:Y:S01]  /*73c0*/  STL [R1+0x1c0], R205 ;  /* 0x0001c0cd01007387 */ /* 0x000fe20000100800 */
[----:B------:R-:W-:-:S03]  /*73d0*/  ISETP.GT.U32.AND P5, PT, R4, R188, PT ;  /* 0x000000bc0400720c */ /* 0x000fc60003fa4070 */
[----:B------:R0:W-:Y:S01]  /*73e0*/  STL [R1+0x1bc], R204 ;  /* 0x0001bccc01007387 */ /* 0x0001e20000100800 */
[----:B------:R-:W-:-:S03]  /*73f0*/  ISETP.GT.U32.AND P6, PT, R4, R195, PT ;  /* 0x000000c30400720c */ /* 0x000fc60003fc4070 */
[----:B------:R-:W-:Y:S01]  /*7400*/  STL [R1+0x1b8], R238 ;  /* 0x0001b8ee01007387 */ /* 0x000fe20000100800 */
[----:B------:R-:W-:-:S03]  /*7410*/  IABS R196, R137 ;  /* 0x0000008900c47213 */ /* 0x000fc60000000000 */
[----:B------:R-:W-:Y:S01]  /*7420*/  STL [R1+0x1b4], R237 ;  /* 0x0001b4ed01007387 */ /* 0x000fe20000100800 */
[----:B------:R-:W-:-:S03]  /*7430*/  SEL R6, R202, R6, !P3 ;  /* 0x00000006ca067207 */ /* 0x000fc60005800000 */
[----:B------:R-:W-:Y:S04]  /*7440*/  STL [R1+0x1b0], R209 ;  /* 0x0001b0d101007387 */ /* 0x000fe80000100800 */
[----:B------:R-:W-:Y:S04]  /*7450*/  STL [R1+0x1ac], R208 ;  /* 0x0001acd001007387 */ /* 0x000fe80000100800 */
[----:B------:R-:W-:Y:S01]  /*7460*/  STL [R1+0x1a8], R236 ;  /* 0x0001a8ec01007387 */ /* 0x000fe20000100800 */
[----:B------:R-:W-:-:S03]  /*7470*/  IMAD.HI.U32 R41, R34, R196, RZ ;  /* 0x000000c422297227 */ /* 0x000fc600078e00ff */
[----:B------:R-:W-:Y:S01]  /*7480*/  STL [R1+0x1a4], R235 ;  /* 0x0001a4eb01007387 */ /* 0x000fe20000100800 */
[----:B0-----:R-:W-:Y:S01]  /*7490*/  LOP3.LUT R139, R0, 0x194, RZ, 0xfc, !PT ;  /* 0x00000194008b7812 */ /* 0x001fe200078efcff */
[----:B------:R-:W-:Y:S02]  /*74a0*/  IMAD R6, R6, UR7, RZ ;  /* 0x0000000706067c24 */ /* 0x000fe4000f8e02ff */
[----:B------:R-:W-:Y:S01]  /*74b0*/  STL [R1+0x1a0], R251 ;  /* 0x0001a0fb01007387 */ /* 0x000fe20000100800 */
[----:B-1----:R-:W-:-:S03]  /*74c0*/  LOP3.LUT R2, R0, 0x1a4, RZ, 0xfc, !PT ;  /* 0x000001a400027812 */ /* 0x002fc600078efcff */
[----:B------:R-:W-:Y:S01]  /*74d0*/  STL [R1+0x19c], R234 ;  /* 0x00019cea01007387 */ /* 0x000fe20000100800 */
[----:B------:R-:W-:-:S03]  /*74e0*/  LOP3.LUT R146, R0, 0x19c, RZ, 0xfc, !PT ;  /* 0x0000019c00927812 */ /* 0x000fc600078efcff */
[----:B------:R-:W-:Y:S01]  /*74f0*/  STL [R1+0x198], R233 ;  /* 0x000198e901007387 */ /* 0x000fe20000100800 */
[----:B------:R-:W-:Y:S01]  /*7500*/  LOP3.LUT R38, R0, 0x1b4, RZ, 0xfc, !PT ;  /* 0x000001b400267812 */ /* 0x000fe200078efcff */
[----:B------:R-:W-:Y:S02]  /*7510*/  @!P4 IMAD.IADD R191, R191, 0x1, -R4 ;  /* 0x00000001bfbfc824 */ /* 0x000fe400078e0a04 */
[----:B------:R-:W-:Y:S01]  /*7520*/  STL [R1+0x194], R250 ;  /* 0x000194fa01007387 */ /* 0x000fe20000100800 */
[----:B------:R-:W-:Y:S01]  /*7530*/  IMAD.MOV R41, RZ, RZ, -R41 ;  /* 0x000000ffff297224 */ /* 0x000fe200078e0a29 */
[----:B------:R-:W-:Y:S02]  /*7540*/  IABS R194, R139 ;  /* 0x0000008b00c27213 */ /* 0x000fe40000000000 */
[----:B------:R-:W-:Y:S01]  /*7550*/  STL [R1+0x190], R116 ;  /* 0x0001907401007387 */ /* 0x000fe20000100800 */
[----:B------:R-:W-:Y:S01]  /*7560*/  IABS R204, R2 ;  /* 0x0000000200cc7213 */ /* 0x000fe20000000000 */
[----:B------:R-:W-:-:S02]  /*7570*/  @!P2 IMAD.MOV R190, RZ, RZ, -R190 ;  /* 0x000000ffffbea224 */ /* 0x000fc400078e0abe */
[----:B------:R-:W-:Y:S01]  /*7580*/  STL [R1+0x18c], R137 ;  /* 0x00018c8901007387 */ /* 0x000fe20000100800 */
[----:B------:R-:W-:Y:S01]  /*7590*/  LEA R40, P2, R6, R248, 0x1 ;  /* 0x000000f806287211 */ /* 0x000fe200078408ff */
[--C-:B------:R-:W-:Y:S02]  /*75a0*/  @!P5 IMAD.IADD R188, R188, 0x1, -R4.reuse ;  /* 0x00000001bcbcd824 */ /* 0x100fe400078e0a04 */
[----:B------:R-:W-:Y:S01]  /*75b0*/  STL [R1+0x188], R138 ;  /* 0x0001888a01007387 */ /* 0x000fe20000100800 */
[----:B------:R-:W-:-:S03]  /*75c0*/  @!P6 IMAD.IADD R195, R195, 0x1, -R4 ;  /* 0x00000001c3c3e824 */ /* 0x000fc600078e0a04 */
[----:B------:R-:W-:Y:S01]  /*75d0*/  STL [R1+0x184], R139 ;  /* 0x0001848b01007387 */ /* 0x000fe20000100800 */
[C---:B------:R-:W-:Y:S01]  /*75e0*/  IMAD R196, R4.reuse, R41, R196 ;  /* 0x0000002904c47224 */ /* 0x040fe200078e02c4 */
[----:B------:R-:W-:Y:S02]  /*75f0*/  IABS R206, R38 ;  /* 0x0000002600ce7213 */ /* 0x000fe40000000000 */
[----:B------:R-:W-:Y:S01]  /*7600*/  STL [R1+0x180], R146 ;  /* 0x0001809201007387 */ /* 0x000fe20000100800 */
[----:B------:R-:W-:Y:S01]  /*7610*/  ISETP.GT.U32.AND P4, PT, R4, R191, PT ;  /* 0x000000bf0400720c */ /* 0x000fe20003f84070 */
[----:B------:R-:W-:Y:S01]  /*7620*/  IMAD.HI.U32 R36, R34, R194, RZ ;  /* 0x000000c222247227 */ /* 0x000fe200078e00ff */
[----:B------:R-:W-:Y:S01]  /*7630*/  ISETP.GE.AND P6, PT, R138, RZ, PT ;  /* 0x000000ff8a00720c */ /* 0x000fe20003fc6270 */
[----:B------:R-:W-:Y:S01]  /*7640*/  STL [R1+0x17c], R2 ;  /* 0x00017c0201007387 */ /* 0x000fe20000100800 */
[----:B------:R-:W-:-:S03]  /*7650*/  LEA.HI.X.SX32 R41, R6, R249, 0x1, P2 ;  /* 0x000000f906297211 */ /* 0x000fc600010f0eff */
[----:B------:R0:W-:Y:S01]  /*7660*/  STL [R1+0x16c], R38 ;  /* 0x00016c2601007387 */ /* 0x0001e20000100800 */
[----:B------:R-:W-:Y:S02]  /*7670*/  ISETP.GE.AND P2, PT, R251, RZ, PT ;  /* 0x000000fffb00720c */ /* 0x000fe40003f46270 */
[----:B------:R-:W-:Y:S02]  /*7680*/  ISETP.GT.U32.AND P5, PT, R4, R188, PT ;  /* 0x000000bc0400720c */ /* 0x000fe40003fa4070 */
[----:B------:R-:W-:Y:S01]  /*7690*/  IABS R203, R146 ;  /* 0x0000009200cb7213 */ /* 0x000fe20000000000 */
[----:B------:R-:W-:Y:S02]  /*76a0*/  IMAD.MOV R36, RZ, RZ, -R36 ;  /* 0x000000ffff247224 */ /* 0x000fe400078e0a24 */
[----:B0-----:R-:W-:Y:S01]  /*76b0*/  IMAD.HI.U32 R38, R34, R204, RZ ;  /* 0x000000cc22267227 */ /* 0x001fe200078e00ff */
[----:B------:R-:W-:-:S03]  /*76c0*/  SEL R5, R202, R5, !P3 ;  /* 0x00000005ca057207 */ /* 0x000fc60005800000 */
[----:B------:R-:W-:Y:S01]  /*76d0*/  IMAD.MOV R38, RZ, RZ, -R38 ;  /* 0x000000ffff267224 */ /* 0x000fe200078e0a26 */
[----:B------:R-:W-:Y:S01]  /*76e0*/  LOP3.LUT R231, R0, 0x1bc, RZ, 0xfc, !PT ;  /* 0x000001bc00e77812 */ /* 0x000fe200078efcff */
[----:B------:R-:W-:-:S04]  /*76f0*/  IMAD.HI.U32 R8, R34, R203, RZ ;  /* 0x000000cb22087227 */ /* 0x000fc800078e00ff */
[C---:B------:R-:W-:Y:S02]  /*7700*/  IMAD R194, R4.reuse, R36, R194 ;  /* 0x0000002404c27224 */ /* 0x040fe400078e02c2 */
[----:B------:R-:W-:Y:S01]  /*7710*/  IMAD R204, R4, R38, R204 ;  /* 0x0000002604cc7224 */ /* 0x000fe200078e02cc */
[----:B------:R-:W-:Y:S01]  /*7720*/  IABS R207, R231 ;  /* 0x000000e700cf7213 */ /* 0x000fe20000000000 */
[----:B------:R-:W-:Y:S01]  /*7730*/  IMAD R5, R5, UR7, RZ ;  /* 0x0000000705057c24 */ /* 0x000fe2000f8e02ff */
[----:B------:R-:W-:Y:S01]  /*7740*/  LOP3.LUT R232, R0, 0x1ac, RZ, 0xfc, !PT ;  /* 0x000001ac00e87812 */ /* 0x000fe200078efcff */
[----:B------:R-:W-:Y:S02]  /*7750*/  IMAD.MOV R8, RZ, RZ, -R8 ;  /* 0x000000ffff087224 */ /* 0x000fe400078e0a08 */
[--C-:B------:R-:W-:Y:S01]  /*7760*/  @!P4 IMAD.IADD R191, R191, 0x1, -R4.reuse ;  /* 0x00000001bfbfc824 */ /* 0x100fe200078e0a04 */
[C---:B------:R-:W-:Y:S01]  /*7770*/  ISETP.GT.U32.AND P4, PT, R4.reuse, R194, PT ;  /* 0x000000c20400720c */ /* 0x040fe20003f84070 */
[----:B------:R-:W-:Y:S01]  /*7780*/  @!P6 IMAD.MOV R195, RZ, RZ, -R195 ;  /* 0x000000ffffc3e224 */ /* 0x000fe200078e0ac3 */
[----:B------:R-:W-:Y:S01]  /*7790*/  ISETP.GT.U32.AND P6, PT, R4, R204, PT ;  /* 0x000000cc0400720c */ /* 0x000fe20003fc4070 */
[----:B------:R-:W-:Y:S01]  /*77a0*/  @!P2 IMAD.MOV R189, RZ, RZ, -R189 ;  /* 0x000000ffffbda224 */ /* 0x000fe200078e0abd */
[----:B------:R-:W-:Y:S01]  /*77b0*/  ISETP.GE.AND P2, PT, R234, RZ, PT ;  /* 0x000000ffea00720c */ /* 0x000fe20003f46270 */
[----:B------:R-:W-:Y:S01]  /*77c0*/  @!P5 IMAD.IADD R188, R188, 0x1, -R4 ;  /* 0x00000001bcbcd824 */ /* 0x000fe200078e0a04 */
[----:B------:R-:W-:Y:S01]  /*77d0*/  LEA R38, P5, R5, R248, 0x1 ;  /* 0x000000f805267211 */ /* 0x000fe200078a08ff */
[----:B------:R-:W-:Y:S01]  /*77e0*/  IMAD R203, R4, R8, R203 ;  /* 0x0000000804cb7224 */ /* 0x000fe200078e02cb */
[----:B------:R-:W-:Y:S01]  /*77f0*/  IABS R205, R232 ;  /* 0x000000e800cd7213 */ /* 0x000fe20000000000 */
[----:B------:R-:W-:Y:S01]  /*7800*/  IMAD.HI.U32 R8, R34, R207, RZ ;  /* 0x000000cf22087227 */ /* 0x000fe200078e00ff */
[----:B------:R-:W-:-:S02]  /*7810*/  LOP3.LUT R238, R0, 0x1cc, RZ, 0xfc, !PT ;  /* 0x000001cc00ee7812 */ /* 0x000fc400078efcff */
[----:B------:R-:W-:Y:S01]  /*7820*/  LEA.HI.X.SX32 R39, R5, R249, 0x1, P5 ;  /* 0x000000f905277211 */ /* 0x000fe200028f0eff */
[----:B------:R-:W-:Y:S01]  /*7830*/  IMAD.MOV R8, RZ, RZ, -R8 ;  /* 0x000000ffff087224 */ /* 0x000fe200078e0a08 */
[----:B------:R-:W-:Y:S01]  /*7840*/  IABS R209, R238 ;  /* 0x000000ee00d17213 */ /* 0x000fe20000000000 */
[----:B------:R-:W-:Y:S01]  /*7850*/  IMAD.HI.U32 R36, R34, R205, RZ ;  /* 0x000000cd22247227 */ /* 0x000fe200078e00ff */
[----:B------:R-:W-:Y:S02]  /*7860*/  ISETP.GE.AND P5, PT, R233, RZ, PT ;  /* 0x000000ffe900720c */ /* 0x000fe40003fa6270 */
[----:B------:R-:W-:Y:S01]  /*7870*/  LOP3.LUT R239, R0, 0x1c4, RZ, 0xfc, !PT ;  /* 0x000001c400ef7812 */ /* 0x000fe200078efcff */
[----:B------:R-:W-:Y:S02]  /*7880*/  IMAD R207, R4, R8, R207 ;  /* 0x0000000804cf7224 */ /* 0x000fe400078e02cf */
[----:B------:R-:W-:Y:S01]  /*7890*/  IMAD.MOV R36, RZ, RZ, -R36 ;  /* 0x000000ffff247224 */ /* 0x000fe200078e0a24 */
[----:B------:R-:W-:Y:S01]  /*78a0*/  IABS R208, R239 ;  /* 0x000000ef00d07213 */ /* 0x000fe20000000000 */
[----:B------:R-:W-:-:S04]  /*78b0*/  IMAD.HI.U32 R8, R34, R209, RZ ;  /* 0x000000d122087227 */ /* 0x000fc800078e00ff */
[--C-:B------:R-:W-:Y:S02]  /*78c0*/  @!P4 IMAD.IADD R194, R194, 0x1, -R4.reuse ;  /* 0x00000001c2c2c824 */ /* 0x100fe400078e0a04 */
[----:B------:R-:W-:Y:S02]  /*78d0*/  @!P6 IMAD.IADD R204, R204, 0x1, -R4 ;  /* 0x00000001cccce824 */ /* 0x000fe400078e0a04 */
[----:B------:R-:W-:Y:S01]  /*78e0*/  IMAD.HI.U32 R9, R34, R206, RZ ;  /* 0x000000ce22097227 */ /* 0x000fe200078e00ff */
[----:B------:R-:W-:-:S03]  /*78f0*/  LOP3.LUT R236, R0, 0x1dc, RZ, 0xfc, !PT ;  /* 0x000001dc00ec7812 */ /* 0x000fc600078efcff */
[----:B------:R-:W-:Y:S01]  /*7900*/  @!P2 IMAD.MOV R188, RZ, RZ, -R188 ;  /* 0x000000ffffbca224 */ /* 0x000fe200078e0abc */
[----:B------:R-:W-:Y:S01]  /*7910*/  ISETP.GE.AND P2, PT, R250, RZ, PT ;  /* 0x000000fffa00720c */ /* 0x000fe20003f46270 */
[C---:B------:R-:W-:Y:S02]  /*7920*/  IMAD R205, R4.reuse, R36, R205 ;  /* 0x0000002404cd7224 */ /* 0x040fe400078e02cd */
[----:B------:R-:W-:Y:S01]  /*7930*/  IMAD.MOV R8, RZ, RZ, -R8 ;  /* 0x000000ffff087224 */ /* 0x000fe200078e0a08 */
[----:B------:R-:W-:Y:S01]  /*7940*/  ISETP.GT.U32.AND P4, PT, R4, R194, PT ;  /* 0x000000c20400720c */ /* 0x000fe20003f84070 */
[----:B------:R-:W-:Y:S01]  /*7950*/  IMAD.HI.U32 R36, R34, R208, RZ ;  /* 0x000000d022247227 */ /* 0x000fe200078e00ff */
[----:B------:R-:W-:Y:S02]  /*7960*/  ISETP.GT.U32.AND P6, PT, R4, R204, PT ;  /* 0x000000cc0400720c */ /* 0x000fe40003fc4070 */
[----:B------:R-:W-:Y:S01]  /*7970*/  LOP3.LUT R237, R0, 0x1d4, RZ, 0xfc, !PT ;  /* 0x000001d400ed7812 */ /* 0x000fe200078efcff */
[----:B------:R-:W-:-:S02]  /*7980*/  IMAD.MOV R9, RZ, RZ, -R9 ;  /* 0x000000ffff097224 */ /* 0x000fc400078e0a09 */
[C---:B------:R-:W-:Y:S01]  /*7990*/  IMAD R209, R4.reuse, R8, R209 ;  /* 0x0000000804d17224 */ /* 0x040fe200078e02d1 */
[----:B------:R-:W-:Y:S01]  /*79a0*/  IABS R8, R236 ;  /* 0x000000ec00087213 */ /* 0x000fe20000000000 */
[----:B------:R-:W-:Y:S01]  /*79b0*/  @!P5 IMAD.MOV R193, RZ, RZ, -R193 ;  /* 0x000000ffffc1d224 */ /* 0x000fe200078e0ac1 */
[C---:B------:R-:W-:Y:S01]  /*79c0*/  ISETP.GT.U32.AND P5, PT, R4.reuse, R196, PT ;  /* 0x000000c40400720c */ /* 0x040fe20003fa4070 */
[----:B------:R-:W-:Y:S02]  /*79d0*/  IMAD.MOV R36, RZ, RZ, -R36 ;  /* 0x000000ffff247224 */ /* 0x000fe400078e0a24 */
[C---:B------:R-:W-:Y:S01]  /*79e0*/  IMAD R206, R4.reuse, R9, R206 ;  /* 0x0000000904ce7224 */ /* 0x040fe200078e02ce */
[----:B------:R-:W-:Y:S01]  /*79f0*/  IABS R9, R237 ;  /* 0x000000ed00097213 */ /* 0x000fe20000000000 */
[----:B------:R-:W-:Y:S01]  /*7a00*/  IMAD R208, R4, R36, R208 ;  /* 0x0000002404d07224 */ /* 0x000fe200078e02d0 */
[----:B------:R-:W-:Y:S01]  /*7a10*/  SEL R37, R202, R37, !P3 ;  /* 0x00000025ca257207 */ /* 0x000fe20005800000 */
[C---:B------:R-:W-:Y:S01]  /*7a20*/  IMAD.HI.U32 R36, R34.reuse, R8, RZ ;  /* 0x0000000822247227 */ /* 0x040fe200078e00ff */
[----:B------:R-:W0:Y:S03]  /*7a30*/  S2R R251, SR_TID.X ;  /* 0x0000000000fb7919 */ /* 0x000e260000002100 */
[----:B------:R-:W-:-:S04]  /*7a40*/  IMAD.HI.U32 R7, R34, R9, RZ ;  /* 0x0000000922077227 */ /* 0x000fc800078e00ff */
[----:B------:R-:W-:Y:S01]  /*7a50*/  @!P2 IMAD.MOV R192, RZ, RZ, -R192 ;  /* 0x000000ffffc0a224 */ /* 0x000fe200078e0ac0 */
[----:B------:R-:W-:Y:S01]  /*7a60*/  ISETP.GE.AND P2, PT, R116, RZ, PT ;  /* 0x000000ff7400720c */ /* 0x000fe20003f46270 */
[----:B------:R-:W-:Y:S02]  /*7a70*/  IMAD.MOV R36, RZ, RZ, -R36 ;  /* 0x000000ffff247224 */ /* 0x000fe400078e0a24 */
[----:B------:R-:W-:Y:S02]  /*7a80*/  IMAD R37, R37, UR7, RZ ;  /* 0x0000000725257c24 */ /* 0x000fe4000f8e02ff */
[--C-:B------:R-:W-:Y:S01]  /*7a90*/  @!P4 IMAD.IADD R194, R194, 0x1, -R4.reuse ;  /* 0x00000001c2c2c824 */ /* 0x100fe200078e0a04 */
[----:B------:R-:W-:Y:S01]  /*7aa0*/  ISETP.GE.AND P4, PT, R139, RZ, PT ;  /* 0x000000ff8b00720c */ /* 0x000fe20003f86270 */
[----:B------:R-:W-:Y:S01]  /*7ab0*/  @!P6 IMAD.IADD R204, R204, 0x1, -R4 ;  /* 0x00000001cccce824 */ /* 0x000fe200078e0a04 */
[----:B------:R-:W-:Y:S01]  /*7ac0*/  ISETP.GE.AND P6, PT, R2, RZ, PT ;  /* 0x000000ff0200720c */ /* 0x000fe20003fc6270 */
[----:B------:R-:W-:Y:S01]  /*7ad0*/  IMAD.MOV R7, RZ, RZ, -R7 ;  /* 0x000000ffff077224 */ /* 0x000fe200078e0a07 */
[----:B------:R-:W1:Y:S01]  /*7ae0*/  S2R R2, SR_TID.X ;  /* 0x0000000000027919 */ /* 0x000e620000002100 */
[----:B------:R-:W-:Y:S01]  /*7af0*/  LOP3.LUT R235, R0, 0x1e4, RZ, 0xfc, !PT ;  /* 0x000001e400eb7812 */ /* 0x000fe200078efcff */
[----:B------:R-:W-:-:S02]  /*7b00*/  IMAD R8, R4, R36, R8 ;  /* 0x0000002404087224 */ /* 0x000fc400078e0208 */
[----:B------:R-:W-:Y:S01]  /*7b10*/  @!P5 IMAD.IADD R196, R196, 0x1, -R4 ;  /* 0x00000001c4c4d824 */ /* 0x000fe200078e0a04 */
[C---:B------:R-:W-:Y:S01]  /*7b20*/  LEA R36, P5, R37.reuse, R248, 0x1 ;  /* 0x000000f825247211 */ /* 0x040fe200078a08ff */
[C---:B------:R-:W-:Y:S01]  /*7b30*/  IMAD R9, R4.reuse, R7, R9 ;  /* 0x0000000704097224 */ /* 0x040fe200078e0209 */
[----:B------:R-:W-:Y:S02]  /*7b40*/  IABS R7, R235 ;  /* 0x000000eb00077213 */ /* 0x000fe40000000000 */
[----:B------:R-:W-:Y:S02]  /*7b50*/  LEA.HI.X.SX32 R37, R37, R249, 0x1, P5 ;  /* 0x000000f925257211 */ /* 0x000fe400028f0eff */
[----:B------:R-:W-:Y:S01]  /*7b60*/  ISETP.GT.U32.AND P5, PT, R4, R196, PT ;  /* 0x000000c40400720c */ /* 0x000fe20003fa4070 */
[----:B------:R-:W-:-:S04]  /*7b70*/  IMAD.HI.U32 R6, R34, R7, RZ ;  /* 0x0000000722067227 */ /* 0x000fc800078e00ff */
[----:B------:R-:W-:Y:S01]  /*7b80*/  @!P2 IMAD.MOV R191, RZ, RZ, -R191 ;  /* 0x000000ffffbfa224 */ /* 0x000fe200078e0abf */
[----:B------:R-:W-:Y:S01]  /*7b90*/  ISETP.GE.AND P2, PT, R137, RZ, PT ;  /* 0x000000ff8900720c */ /* 0x000fe20003f46270 */
[----:B------:R-:W-:Y:S01]  /*7ba0*/  @!P4 IMAD.MOV R194, RZ, RZ, -R194 ;  /* 0x000000ffffc2c224 */ /* 0x000fe200078e0ac2 */
[----:B------:R-:W-:Y:S01]  /*7bb0*/  ISETP.GT.U32.AND P4, PT, R4, R205, PT ;  /* 0x000000cd0400720c */ /* 0x000fe20003f84070 */
[----:B------:R-:W-:Y:S01]  /*7bc0*/  IMAD.MOV R6, RZ, RZ, -R6 ;  /* 0x000000ffff067224 */ /* 0x000fe200078e0a06 */
[C---:B------:R-:W-:Y:S02]  /*7bd0*/  LOP3.LUT R234, R0.reuse, 0x1ec, RZ, 0xfc, !PT ;  /* 0x000001ec00ea7812 */ /* 0x040fe400078efcff */
[----:B------:R-:W-:Y:S01]  /*7be0*/  LOP3.LUT R233, R0, 0x1f4, RZ, 0xfc, !PT ;  /* 0x000001f400e97812 */ /* 0x000fe200078efcff */
[----:B------:R-:W-:Y:S01]  /*7bf0*/  IMAD R7, R4, R6, R7 ;  /* 0x0000000604077224 */ /* 0x000fe200078e0207 */
[----:B------:R-:W-:Y:S01]  /*7c00*/  IABS R6, R234 ;  /* 0x000000ea00067213 */ /* 0x000fe20000000000 */
[----:B------:R-:W-:Y:S01]  /*7c10*/  @!P5 IMAD.IADD R196, R196, 0x1, -R4 ;  /* 0x00000001c4c4d824 */ /* 0x000fe200078e0a04 */
[----:B------:R-:W-:-:S03]  /*7c20*/  IABS R5, R233 ;  /* 0x000000e900057213 */ /* 0x000fc60000000000 */
[----:B------:R-:W-:-:S04]  /*7c30*/  IMAD.HI.U32 R116, R34, R6, RZ ;  /* 0x0000000622747227 */ /* 0x000fc800078e00ff */
[----:B------:R-:W-:Y:S01]  /*7c40*/  @!P2 IMAD.MOV R196, RZ, RZ, -R196 ;  /* 0x000000ffffc4a224 */ /* 0x000fe200078e0ac4 */
[----:B------:R-:W-:Y:S01]  /*7c50*/  ISETP.GT.U32.AND P2, PT, R4, R203, PT ;  /* 0x000000cb0400720c */ /* 0x000fe20003f44070 */
[----:B------:R-:W-:Y:S01]  /*7c60*/  IMAD.HI.U32 R34, R34, R5, RZ ;  /* 0x0000000522227227 */ /* 0x000fe200078e00ff */
[----:B------:R-:W-:-:S03]  /*7c70*/  SEL R35, R202, R35, !P3 ;  /* 0x00000023ca237207 */ /* 0x000fc60005800000 */
[----:B------:R-:W-:Y:S02]  /*7c80*/  @!P4 IMAD.IADD R205, R205, 0x1, -R4 ;  /* 0x00000001cdcdc824 */ /* 0x000fe400078e0a04 */
[----:B------:R-:W-:Y:S01]  /*7c90*/  IMAD.MOV.U32 R250, RZ, RZ, R117 ;  /* 0x000000fffffa7224 */ /* 0x000fe200078e0075 */
[----:B0-----:R-:W-:Y:S01]  /*7ca0*/  SHF.R.U32.HI R117, RZ, 0x6, R251 ;  /* 0x00000006ff757819 */ /* 0x001fe200000116fb */
[----:B------:R-:W-:Y:S01]  /*7cb0*/  IMAD.MOV R34, RZ, RZ, -R34 ;  /* 0x000000ffff227224 */ /* 0x000fe200078e0a22 */
[C---:B------:R-:W-:Y:S02]  /*7cc0*/  ISETP.GT.U32.AND P4, PT, R4.reuse, R205, PT ;  /* 0x000000cd0400720c */ /* 0x040fe40003f84070 */
[----:B-1----:R-:W-:Y:S01]  /*7cd0*/  SHF.R.U32.HI R2, RZ, 0x6, R2 ;  /* 0x00000006ff027819 */ /* 0x002fe20000011602 */
[----:B------:R-:W-:Y:S01]  /*7ce0*/  IMAD R5, R4, R34, R5 ;  /* 0x0000002204057224 */ /* 0x000fe200078e0205 */
[----:B------:R-:W-:Y:S01]  /*7cf0*/  SGXT.U32 R34, R117, 0x2 ;  /* 0x000000027522781a */ /* 0x000fe20000000000 */
[----:B------:R-:W-:Y:S01]  /*7d00*/  IMAD R35, R35, UR7, RZ ;  /* 0x0000000723237c24 */ /* 0x000fe2000f8e02ff */
[----:B------:R-:W-:Y:S01]  /*7d10*/  SGXT.U32 R2, R2, 0x2 ;  /* 0x000000020202781a */ /* 0x000fe20000000000 */
[----:B------:R-:W-:Y:S01]  /*7d20*/  @!P2 IMAD.IADD R203, R203, 0x1, -R4 ;  /* 0x00000001cbcba824 */ /* 0x000fe200078e0a04 */
[----:B------:R-:W-:-:S02]  /*7d30*/  ISETP.LT.AND P5, PT, R34, R250, P0 ;  /* 0x000000fa2200720c */ /* 0x000fc400007a1270 */
[----:B------:R-:W-:Y:S02]  /*7d40*/  LEA R34, P2, R35, R248, 0x1 ;  /* 0x000000f823227211 */ /* 0x000fe400078408ff */
[----:B------:R-:W-:Y:S01]  /*7d50*/  LOP3.LUT R2, R2, 0x8, RZ, 0xfc, !PT ;  /* 0x0000000802027812 */ /* 0x000fe200078efcff */
[--C-:B------:R-:W-:Y:S01]  /*7d60*/  @!P4 IMAD.IADD R205, R205, 0x1, -R4.reuse ;  /* 0x00000001cdcdc824 */ /* 0x100fe200078e0a04 */
[----:B------:R-:W-:Y:S02]  /*7d70*/  LEA.HI.X.SX32 R35, R35, R249, 0x1, P2 ;  /* 0x000000f923237211 */ /* 0x000fe400010f0eff */
[----:B------:R-:W-:Y:S02]  /*7d80*/  ISETP.GT.U32.AND P2, PT, R4, R203, PT ;  /* 0x000000cb0400720c */ /* 0x000fe40003f44070 */
[----:B------:R-:W-:Y:S02]  /*7d90*/  ISETP.LT.AND P4, PT, R2, R250, P0 ;  /* 0x000000fa0200720c */ /* 0x000fe40000781270 */
[----:B------:R-:W0:Y:S09]  /*7da0*/  S2R R2, SR_TID.X ;  /* 0x0000000000027919 */ /* 0x000e320000002100 */
[----:B------:R-:W-:Y:S01]  /*7db0*/  @!P2 IMAD.IADD R203, R203, 0x1, -R4 ;  /* 0x00000001cbcba824 */ /* 0x000fe200078e0a04 */
[----:B------:R-:W-:Y:S01]  /*7dc0*/  ISETP.GE.AND P2, PT, R146, RZ, PT ;  /* 0x000000ff9200720c */ /* 0x000fe20003f46270 */
[----:B------:R1:W-:Y:S04]  /*7dd0*/  STL [R1+0x174], R232 ;  /* 0x000174e801007387 */ /* 0x0003e80000100800 */
[----:B------:R0:W-:Y:S04]  /*7de0*/  STL [R1+0x164], R231 ;  /* 0x000164e701007387 */ /* 0x0001e80000100800 */
[----:B------:R-:W-:Y:S04]  /*7df0*/  STL [R1+0x15c], R239 ;  /* 0x00015cef01007387 */ /* 0x000fe80000100800 */
[----:B------:R-:W-:Y:S01]  /*7e00*/  STL [R1+0x154], R238 ;  /* 0x000154ee01007387 */ /* 0x000fe20000100800 */
[----:B------:R-:W-:Y:S01]  /*7e10*/  @!P2 IMAD.MOV R203, RZ, RZ, -R203 ;  /* 0x000000ffffcba224 */ /* 0x000fe200078e0acb */
[----:B------:R-:W-:-:S02]  /*7e20*/  ISETP.GT.U32.AND P2, PT, R4, R206, PT ;  /* 0x000000ce0400720c */ /* 0x000fc40003f44070 */
[----:B------:R-:W-:Y:S04]  /*7e30*/  STL [R1+0x14c], R237 ;  /* 0x00014ced01007387 */ /* 0x000fe80000100800 */
[----:B------:R-:W-:Y:S04]  /*7e40*/  STL [R1+0x144], R236 ;  /* 0x000144ec01007387 */ /* 0x000fe80000100800 */
[----:B------:R-:W-:Y:S01]  /*7e50*/  STL [R1+0x13c], R235 ;  /* 0x00013ceb01007387 */ /* 0x000fe20000100800 */
[----:B0-----:R-:W-:-:S03]  /*7e60*/  SHF.R.U32.HI R2, RZ, 0x6, R2 ;  /* 0x00000006ff027819 */ /* 0x001fc60000011602 */
[----:B------:R-:W-:Y:S01]  /*7e70*/  STL [R1+0x2e0], R0 ;  /* 0x0002e00001007387 */ /* 0x000fe20000100800 */
[----:B------:R-:W-:-:S03]  /*7e80*/  PRMT R150, RZ, 0x7610, R150 ;  /* 0x00007610ff967816 */ /* 0x000fc60000000096 */
[----:B------:R-:W-:Y:S01]  /*7e90*/  STL [R1+0x374], R0 ;  /* 0x0003740001007387 */ /* 0x000fe20000100800 */
[----:B------:R-:W-:-:S03]  /*7ea0*/  PRMT R151, RZ, 0x7610, R151 ;  /* 0x00007610ff977816 */ /* 0x000fc60000000097 */
[----:B------:R-:W-:Y:S04]  /*7eb0*/  STL [R1+0x134], R234 ;  /* 0x000134ea01007387 */ /* 0x000fe80000100800 */
[----:B------:R-:W-:Y:S01]  /*7ec0*/  STL [R1+0x3a0], R0 ;  /* 0x0003a00001007387 */ /* 0x000fe20000100800 */
[----:B------:R-:W-:-:S03]  /*7ed0*/  SGXT.U32 R2, R2, 0x2 ;  /* 0x000000020202781a */ /* 0x000fc60000000000 */
[----:B------:R-:W-:Y:S04]  /*7ee0*/  STL [R1+0x12c], R233 ;  /* 0x00012ce901007387 */ /* 0x000fe80000100800 */
[----:B------:R-:W-:Y:S04]  /*7ef0*/  STL [R1+0x3e4], R0 ;  /* 0x0003e40001007387 */ /* 0x000fe80000100800 */
[----:B------:R-:W-:Y:S01]  /*7f00*/  STL [R1+0x434], R0 ;  /* 0x0004340001007387 */ /* 0x000fe20000100800 */
[----:B------:R-:W-:-:S03]  /*7f10*/  @!P2 IMAD.IADD R206, R206, 0x1, -R4 ;  /* 0x00000001cecea824 */ /* 0x000fc600078e0a04 */
[----:B------:R-:W2:Y:S01]  /*7f20*/  LDL.LU R137, [R1+0x49c] ;  /* 0x00049c0001897983 */ /* 0x000ea20000300800 */
[----:B------:R-:W-:-:S03]  /*7f30*/  ISETP.GE.AND P2, PT, R232, RZ, PT ;  /* 0x000000ffe800720c */ /* 0x000fc60003f46270 */
[----:B------:R-:W2:Y:S01]  /*7f40*/  LDL.LU R138, [R1+0x498] ;  /* 0x00049800018a7983 */ /* 0x000ea20000300800 */
[----:B-1----:R-:W-:-:S03]  /*7f50*/  LOP3.LUT R232, R2, 0x4, RZ, 0xfc, !PT ;  /* 0x0000000402e87812 */ /* 0x002fc600078efcff */
[----:B------:R-:W2:Y:S04]  /*7f60*/  LDL.LU R139, [R1+0x494] ;  /* 0x00049400018b7983 */ /* 0x000ea80000300800 */
[----:B------:R-:W2:Y:S04]  /*7f70*/  LDL.LU R146, [R1+0x490] ;  /* 0x0004900001927983 */ /* 0x000ea80000300800 */
[----:B------:R0:W2:Y:S04]  /*7f80*/  @P5 LDG.E.U16 R150, desc[UR20][R140.64] ;  /* 0x000000148c965981 */ /* 0x0000a8000c1e1500 */
[----:B------:R1:W2:Y:S04]  /*7f90*/  @P4 LDG.E.U16 R151, desc[UR20][R142.64] ;  /* 0x000000148e974981 */ /* 0x0002a8000c1e1500 */
[----:B------:R-:W0:Y:S04]  /*7fa0*/  LDL.LU.64 R140, [R1+0x488] ;  /* 0x00048800018c7983 */ /* 0x000e280000300a00 */
[----:B------:R-:W1:Y:S04]  /*7fb0*/  LDL.LU.64 R142, [R1+0x480] ;  /* 0x00048000018e7983 */ /* 0x000e680000300a00 */
[----:B------:R-:W2:Y:S01]  /*7fc0*/  LDL R2, [R1+0x16c] ;  /* 0x00016c0001027983 */ /* 0x000ea20000100800 */
[----:B------:R-:W-:Y:S01]  /*7fd0*/  @!P6 IMAD.MOV R204, RZ, RZ, -R204 ;  /* 0x000000ffffcce224 */ /* 0x000fe200078e0acc */
[----:B------:R-:W-:-:S13]  /*7fe0*/  ISETP.GT.U32.AND P6, PT, R4, R207, PT ;  /* 0x000000cf0400720c */ /* 0x000fda0003fc4070 */
[----:B------:R-:W-:Y:S01]  /*7ff0*/  @!P6 IMAD.IADD R207, R207, 0x1, -R4 ;  /* 0x00000001cfcfe824 */ /* 0x000fe200078e0a04 */
[----:B------:R-:W-:Y:S02]  /*8000*/  ISETP.GT.U32.AND P6, PT, R4, R206, PT ;  /* 0x000000ce0400720c */ /* 0x000fe40003fc4070 */
[----:B------:R-:W-:-:S11]  /*8010*/  PRMT R230, RZ, 0x7610, R230 ;  /* 0x00007610ffe67816 */ /* 0x000fd600000000e6 */
[----:B------:R-:W-:Y:S01]  /*8020*/  @!P6 IMAD.IADD R206, R206, 0x1, -R4 ;  /* 0x00000001cecee824 */ /* 0x000fe200078e0a04 */
[----:B------:R-:W-:Y:S02]  /*8030*/  ISETP.LT.AND P6, PT, R232, R250, P0 ;  /* 0x000000fae800720c */ /* 0x000fe400007c1270 */
[----:B------:R-:W3:Y:S11]  /*8040*/  LDL.LU R232, [R1+0x478] ;  /* 0x0004780001e87983 */ /* 0x000ef60000300800 */
[----:B------:R0:W3:Y:S04]  /*8050*/  @P6 LDG.E.U16 R230, desc[UR20][R144.64] ;  /* 0x0000001490e66981 */ /* 0x0000e8000c1e1500 */
[----:B------:R-:W3:Y:S01]  /*8060*/  LDL.LU.64 R144, [R1+0x470] ;  /* 0x0004700001907983 */ /* 0x000ee20000300a00 */
[----:B------:R-:W-:-:S13]  /*8070*/  ISETP.GT.U32.AND P4, PT, R4, R207, PT ;  /* 0x000000cf0400720c */ /* 0x000fda0003f84070 */
[----:B------:R-:W-:Y:S01]  /*8080*/  @!P4 IMAD.IADD R207, R207, 0x1, -R4 ;  /* 0x00000001cfcfc824 */ /* 0x000fe200078e0a04 */
[----:B------:R-:W-:-:S13]  /*8090*/  ISETP.GT.U32.AND P5, PT, R4, R208, PT ;  /* 0x000000d00400720c */ /* 0x000fda0003fa4070 */
[----:B------:R-:W-:Y:S01]  /*80a0*/  @!P5 IMAD.IADD R208, R208, 0x1, -R4 ;  /* 0x00000001d0d0d824 */ /* 0x000fe200078e0a04 */
[----:B------:R-:W-:Y:S02]  /*80b0*/  ISETP.GE.AND P5, PT, R231, RZ, PT ;  /* 0x000000ffe700720c */ /* 0x000fe40003fa6270 */
[----:B------:R-:W-:Y:S02]  /*80c0*/  LOP3.LUT R251, R251, 0x3f, RZ, 0xc0, !PT ;  /* 0x0000003ffbfb7812 */ /* 0x000fe400078ec0ff */
[----:B------:R-:W-:-:S09]  /*80d0*/  PRMT R229, RZ, 0x7610, R229 ;  /* 0x00007610ffe57816 */ /* 0x000fd200000000e5 */
[----:B------:R-:W-:Y:S01]  /*80e0*/  @!P5 IMAD.MOV R207, RZ, RZ, -R207 ;  /* 0x000000ffffcfd224 */ /* 0x000fe200078e0acf */
[----:B------:R-:W-:Y:S02]  /*80f0*/  PRMT R122, RZ, 0x7610, R122 ;  /* 0x00007610ff7a7816 */ /* 0x000fe4000000007a */
[----:B------:R-:W-:Y:S02]  /*8100*/  PRMT R119, RZ, 0x7610, R119 ;  /* 0x00007610ff777816 */ /* 0x000fe40000000077 */
[----:B------:R-:W-:Y:S02]  /*8110*/  PRMT R120, RZ, 0x7610, R120 ;  /* 0x00007610ff787816 */ /* 0x000fe40000000078 */
[----:B------:R-:W-:Y:S01]  /*8120*/  PRMT R123, RZ, 0x7610, R123 ;  /* 0x00007610ff7b7816 */ /* 0x000fe2000000007b */
[----:B------:R-:W-:Y:S01]  /*8130*/  @!P2 IMAD.MOV R205, RZ, RZ, -R205 ;  /* 0x000000ffffcda224 */ /* 0x000fe200078e0acd */
[----:B------:R-:W-:Y:S01]  /*8140*/  PRMT R117, RZ, 0x7610, R117 ;  /* 0x00007610ff757816 */ /* 0x000fe20000000075 */
[----:B------:R-:W-:Y:S01]  /*8150*/  STL.64 [R1+0x2e8], R114 ;  /* 0x0002e87201007387 */ /* 0x000fe20000100a00 */
[----:B------:R-:W-:-:S02]  /*8160*/  ISETP.GT.U32.AND P2, PT, R4, R209, PT ;  /* 0x000000d10400720c */ /* 0x000fc40003f44070 */
[----:B------:R-:W-:Y:S01]  /*8170*/  PRMT R118, RZ, 0x7610, R118 ;  /* 0x00007610ff767816 */ /* 0x000fe20000000076 */
[----:B------:R-:W-:Y:S01]  /*8180*/  STL [R1+0x3a8], R114 ;  /* 0x0003a87201007387 */ /* 0x000fe20000100800 */
[----:B------:R-:W-:Y:S02]  /*8190*/  PRMT R121, RZ, 0x7610, R121 ;  /* 0x00007610ff797816 */ /* 0x000fe40000000079 */
[----:B------:R-:W-:Y:S01]  /*81a0*/  PRMT R127, RZ, 0x7610, R127 ;  /* 0x00007610ff7f7816 */ /* 0x000fe2000000007f */
[----:B------:R-:W-:Y:S01]  /*81b0*/  STL [R1+0x3e8], R114 ;  /* 0x0003e87201007387 */ /* 0x000fe20000100800 */
[----:B------:R-:W-:-:S03]  /*81c0*/  PRMT R129, RZ, 0x7610, R129 ;  /* 0x00007610ff817816 */ /* 0x000fc60000000081 */
[----:B------:R-:W-:Y:S01]  /*81d0*/  STL [R1+0x3a4], R115 ;  /* 0x0003a47301007387 */ /* 0x000fe20000100800 */
[----:B------:R-:W-:-:S03]  /*81e0*/  PRMT R126, RZ, 0x7610, R126 ;  /* 0x00007610ff7e7816 */ /* 0x000fc6000000007e */
[----:B------:R-:W-:Y:S01]  /*81f0*/  STL [R1+0x3ec], R115 ;  /* 0x0003ec7301007387 */ /* 0x000fe20000100800 */
[----:B------:R-:W-:Y:S02]  /*8200*/  PRMT R128, RZ, 0x7610, R128 ;  /* 0x00007610ff807816 */ /* 0x000fe40000000080 */
[----:B------:R-:W-:Y:S01]  /*8210*/  PRMT R131, RZ, 0x7610, R131 ;  /* 0x00007610ff837816 */ /* 0x000fe20000000083 */
[----:B------:R-:W-:Y:S01]  /*8220*/  STL.64 [R1+0x428], R114 ;  /* 0x0004287201007387 */ /* 0x000fe20000100a00 */
[----:B------:R-:W-:Y:S02]  /*8230*/  PRMT R133, RZ, 0x7610, R133 ;  /* 0x00007610ff857816 */ /* 0x000fe40000000085 */
[----:B------:R-:W-:Y:S01]  /*8240*/  PRMT R135, RZ, 0x7610, R135 ;  /* 0x00007610ff877816 */ /* 0x000fe20000000087 */
[----:B------:R-:W-:Y:S01]  /*8250*/  STL [R1+0x300], R112 ;  /* 0x0003007001007387 */ /* 0x000fe20000100800 */
[----:B------:R-:W-:-:S03]  /*8260*/  IMAD.MOV R116, RZ, RZ, -R116 ;  /* 0x000000ffff747224 */ /* 0x000fc600078e0a74 */
[----:B------:R-:W-:Y:S01]  /*8270*/  STL [R1+0x3ac], R112 ;  /* 0x0003ac7001007387 */ /* 0x000fe20000100800 */
[----:B------:R-:W-:-:S03]  /*8280*/  PRMT R130, RZ, 0x7610, R130 ;  /* 0x00007610ff827816 */ /* 0x000fc60000000082 */
[----:B------:R-:W-:Y:S01]  /*8290*/  STL [R1+0x3f0], R112 ;  /* 0x0003f07001007387 */ /* 0x000fe20000100800 */
[----:B------:R-:W-:-:S03]  /*82a0*/  PRMT R132, RZ, 0x7610, R132 ;  /* 0x00007610ff847816 */ /* 0x000fc60000000084 */
[----:B------:R-:W-:Y:S01]  /*82b0*/  STL [R1+0x438], R112 ;  /* 0x0004387001007387 */ /* 0x000fe20000100800 */
[----:B------:R-:W-:Y:S01]  /*82c0*/  PRMT R134, RZ, 0x7610, R134 ;  /* 0x00007610ff867816 */ /* 0x000fe20000000086 */
[----:B------:R-:W-:Y:S02]  /*82d0*/  @!P2 IMAD.IADD R209, R209, 0x1, -R4 ;  /* 0x00000001d1d1a824 */ /* 0x000fe400078e0a04 */
[----:B------:R-:W-:Y:S01]  /*82e0*/  STL [R1+0x2f0], R113 ;  /* 0x0002f07101007387 */ /* 0x000fe20000100800 */
[----:B------:R-:W-:-:S03]  /*82f0*/  IMAD R6, R4, R116, R6 ;  /* 0x0000007404067224 */ /* 0x000fc600078e0206 */
[----:B------:R-:W-:Y:S01]  /*8300*/  STL [R1+0x3b0], R113 ;  /* 0x0003b07101007387 */ /* 0x000fe20000100800 */
[----:B------:R-:W-:-:S03]  /*8310*/  PRMT R116, RZ, 0x7610, R116 ;  /* 0x00007610ff747816 */ /* 0x000fc60000000074 */
[----:B------:R-:W-:Y:S01]  /*8320*/  STL [R1+0x3f4], R113 ;  /* 0x0003f47101007387 */ /* 0x000fe20000100800 */
[----:B------:R-:W-:-:S03]  /*8330*/  PRMT R125, RZ, 0x7610, R125 ;  /* 0x00007610ff7d7816 */ /* 0x000fc6000000007d */
[----:B------:R-:W-:Y:S01]  /*8340*/  STL [R1+0x43c], R113 ;  /* 0x00043c7101007387 */ /* 0x000fe20000100800 */
[----:B------:R-:W-:-:S03]  /*8350*/  PRMT R136, RZ, 0x7610, R136 ;  /* 0x00007610ff887816 */ /* 0x000fc60000000088 */
[----:B------:R-:W-:Y:S01]  /*8360*/  STL.64 [R1+0x2f8], R110 ;  /* 0x0002f86e01007387 */ /* 0x000fe20000100a00 */
[----:B------:R-:W-:-:S03]  /*8370*/  ISETP.GT.U32.AND P6, PT, R4, R208, PT ;  /* 0x000000d00400720c */ /* 0x000fc60003fc4070 */
[----:B------:R-:W-:Y:S01]  /*8380*/  STL [R1+0x3b8], R110 ;  /* 0x0003b86e01007387 */ /* 0x000fe20000100800 */
[----:B------:R-:W-:-:S03]  /*8390*/  ISETP.GT.U32.AND P2, PT, R4, R209, PT ;  /* 0x000000d10400720c */ /* 0x000fc60003f44070 */
[----:B------:R-:W-:Y:S01]  /*83a0*/  STL [R1+0x3f8], R110 ;  /* 0x0003f86e01007387 */ /* 0x000fe20000100800 */
[----:B------:R-:W-:-:S03]  /*83b0*/  PRMT R124, RZ, 0x7610, R124 ;  /* 0x00007610ff7c7816 */ /* 0x000fc6000000007c */
[----:B------:R-:W-:Y:S04]  /*83c0*/  STL [R1+0x440], R110 ;  /* 0x0004406e01007387 */ /* 0x000fe80000100800 */
[----:B------:R-:W-:Y:S04]  /*83d0*/  STL [R1+0x3b4], R111 ;  /* 0x0003b46f01007387 */ /* 0x000fe80000100800 */
[----:B------:R-:W-:Y:S04]  /*83e0*/  STL [R1+0x3fc], R111 ;  /* 0x0003fc6f01007387 */ /* 0x000fe80000100800 */
[----:B------:R-:W-:Y:S04]  /*83f0*/  STL [R1+0x444], R111 ;  /* 0x0004446f01007387 */ /* 0x000fe80000100800 */
[----:B------:R-:W-:Y:S01]  /*8400*/  STL.64 [R1+0x308], R108 ;  /* 0x0003086c01007387 */ /* 0x000fe20000100a00 */
[----:B------:R-:W-:-:S03]  /*8410*/  PRMT R215, RZ, 0x7610, R215 ;  /* 0x00007610ffd77816 */ /* 0x000fc600000000d7 */
[----:B------:R-:W-:Y:S04]  /*8420*/  STL [R1+0x3c0], R108 ;  /* 0x0003c06c01007387 */ /* 0x000fe80000100800 */
[----:B------:R-:W-:Y:S04]  /*8430*/  STL [R1+0x400], R108 ;  /* 0x0004006c01007387 */ /* 0x000fe80000100800 */
[----:B------:R-:W-:Y:S04]  /*8440*/  STL [R1+0x448], R108 ;  /* 0x0004486c01007387 */ /* 0x000fe80000100800 */
[----:B------:R-:W-:Y:S04]  /*8450*/  STL [R1+0x3bc], R109 ;  /* 0x0003bc6d01007387 */ /* 0x000fe80000100800 */
[----:B------:R-:W-:Y:S01]  /*8460*/  STL [R1+0x404], R109 ;  /* 0x0004046d01007387 */ /* 0x000fe20000100800 */
[----:B--2---:R-:W-:-:S02]  /*8470*/  ISETP.GE.AND P4, PT, R2, RZ, PT ;  /* 0x000000ff0200720c */ /* 0x004fc40003f86270 */
[----:B------:R-:W2:Y:S02]  /*8480*/  S2R R2, SR_TID.X ;  /* 0x0000000000027919 */ /* 0x000ea40000002100 */
[----:B--2---:R-:W-:-:S04]  /*8490*/  SHF.R.U32.HI R2, RZ, 0x6, R2 ;  /* 0x00000006ff027819 */ /* 0x004fc80000011602 */
[----:B------:R-:W-:-:S04]  /*84a0*/  SGXT.U32 R2, R2, 0x2 ;  /* 0x000000020202781a */ /* 0x000fc80000000000 */
[----:B------:R-:W-:-:S04]  /*84b0*/  LOP3.LUT R2, R2, 0xc, RZ, 0xfc, !PT ;  /* 0x0000000c02027812 */ /* 0x000fc800078efcff */
[-C--:B------:R-:W-:Y:S02]  /*84c0*/  ISETP.LT.AND P5, PT, R2, R250.reuse, P0 ;  /* 0x000000fa0200720c */ /* 0x080fe400007a1270 */
[----:B------:R-:W-:Y:S01]  /*84d0*/  ISETP.LT.AND P0, PT, R251, R250, P0 ;  /* 0x000000fafb00720c */ /* 0x000fe20000701270 */
[----:B------:R-:W-:Y:S01]  /*84e0*/  @!P4 IMAD.MOV R206, RZ, RZ, -R206 ;  /* 0x000000ffffcec224 */ /* 0x000fe200078e0ace */
[----:B------:R-:W-:-:S09]  /*84f0*/  ISETP.GT.U32.AND P4, PT, R4, R9, PT ;  /* 0x000000090400720c */ /* 0x000fd20003f84070 */
[----:B------:R-:W2:Y:S04]  /*8500*/  @P5 LDG.E.U16 R229, desc[UR20][R246.64] ;  /* 0x00000014f6e55981 */ /* 0x000ea8000c1e1500 */
        /* <DEDUP_REMOVED lines=8> */
[----:B------:R-:W2:Y:S01]  /*8590*/  @P0 LDG.E.U16 R129, desc[UR20][R68.64] ;  /* 0x0000001444810981 */ /* 0x000ea2000c1e1500 */
[----:B------:R-:W-:-:S02]  /*85a0*/  PRMT R137, RZ, 0x7610, R137 ;  /* 0x00007610ff897816 */ /* 0x000fc40000000089 */
[----:B------:R-:W-:Y:S01]  /*85b0*/  PRMT R139, RZ, 0x7610, R139 ;  /* 0x00007610ff8b7816 */ /* 0x000fe2000000008b */
[----:B------:R-:W2:Y:S01]  /*85c0*/  @P0 LDG.E.U16 R126, desc[UR20][R74.64] ;  /* 0x000000144a7e0981 */ /* 0x000ea2000c1e1500 */
[----:B0-----:R-:W-:-:S03]  /*85d0*/  PRMT R141, RZ, 0x7610, R141 ;  /* 0x00007610ff8d7816 */ /* 0x001fc6000000008d */
[----:B------:R-:W2:Y:S04]  /*85e0*/  @P0 LDG.E.U16 R128, desc[UR20][R70.64] ;  /* 0x0000001446800981 */ /* 0x000ea8000c1e1500 */
[----:B------:R-:W2:Y:S04]  /*85f0*/  @P0 LDG.E.U16 R131, desc[UR20][R64.64] ;  /* 0x0000001440830981 */ /* 0x000ea8000c1e1500 */
[----:B------:R-:W2:Y:S04]  /*8600*/  @P0 LDG.E.U16 R133, desc[UR20][R60.64] ;  /* 0x000000143c850981 */ /* 0x000ea8000c1e1500 */
[----:B------:R-:W2:Y:S01]  /*8610*/  @P0 LDG.E.U16 R135, desc[UR20][R56.64] ;  /* 0x0000001438870981 */ /* 0x000ea2000c1e1500 */
[----:B------:R-:W-:Y:S01]  /*8620*/  PRMT R138, RZ, 0x7610, R138 ;  /* 0x00007610ff8a7816 */ /* 0x000fe2000000008a */
[----:B------:R-:W-:Y:S01]  /*8630*/  @!P4 IMAD.IADD R9, R9, 0x1, -R4 ;  /* 0x000000010909c824 */ /* 0x000fe200078e0a04 */
[----:B------:R-:W-:Y:S01]  /*8640*/  PRMT R140, RZ, 0x7610, R140 ;  /* 0x00007610ff8c7816 */ /* 0x000fe2000000008c */
[----:B------:R-:W2:Y:S01]  /*8650*/  @P0 LDG.E.U16 R130, desc[UR20][R66.64] ;  /* 0x0000001442820981 */ /* 0x000ea2000c1e1500 */
[----:B-1----:R-:W-:-:S03]  /*8660*/  PRMT R143, RZ, 0x7610, R143 ;  /* 0x00007610ff8f7816 */ /* 0x002fc6000000008f */
[----:B------:R-:W2:Y:S01]  /*8670*/  @P0 LDG.E.U16 R132, desc[UR20][R62.64] ;  /* 0x000000143e840981 */ /* 0x000ea2000c1e1500 */
[----:B---3--:R-:W-:-:S03]  /*8680*/  PRMT R145, RZ, 0x7610, R145 ;  /* 0x00007610ff917816 */ /* 0x008fc60000000091 */
[----:B------:R-:W3:Y:S04]  /*8690*/  @P0 LDG.E.U16 R134, desc[UR20][R58.64] ;  /* 0x000000143a860981 */ /* 0x000ee8000c1e1500 */
[----:B------:R-:W2:Y:S04]  /*86a0*/  @P0 LDG.E.U16 R137, desc[UR20][R52.64] ;  /* 0x0000001434890981 */ /* 0x000ea8000c1e1500 */
[----:B------:R-:W2:Y:S04]  /*86b0*/  @P0 LDG.E.U16 R139, desc[UR20][R48.64] ;  /* 0x00000014308b0981 */ /* 0x000ea8000c1e1500 */
[----:B------:R-:W2:Y:S01]  /*86c0*/  @P0 LDG.E.U16 R141, desc[UR20][R44.64] ;  /* 0x000000142c8d0981 */ /* 0x000ea2000c1e1500 */
[----:B------:R-:W-:-:S02]  /*86d0*/  PRMT R142, RZ, 0x7610, R142 ;  /* 0x00007610ff8e7816 */ /* 0x000fc4000000008e */
[----:B------:R-:W-:Y:S01]  /*86e0*/  PRMT R146, RZ, 0x7610, R146 ;  /* 0x00007610ff927816 */ /* 0x000fe20000000092 */
[----:B------:R-:W2:Y:S01]  /*86f0*/  @P0 LDG.E.U16 R116, desc[UR20][R94.64] ;  /* 0x000000145e740981 */ /* 0x000ea2000c1e1500 */
[----:B------:R-:W-:-:S03]  /*8700*/  ISETP.GT.U32.AND P5, PT, R4, R9, PT ;  /* 0x000000090400720c */ /* 0x000fc60003fa4070 */
[----:B------:R-:W2:Y:S01]  /*8710*/  @P0 LDG.E.U16 R125, desc[UR20][R76.64] ;  /* 0x000000144c7d0981 */ /* 0x000ea2000c1e1500 */
[----:B------:R-:W-:-:S03]  /*8720*/  PRMT R144, RZ, 0x7610, R144 ;  /* 0x00007610ff907816 */ /* 0x000fc60000000090 */
[----:B------:R-:W2:Y:S04]  /*8730*/  @P0 LDG.E.U16 R136, desc[UR20][R54.64] ;  /* 0x0000001436880981 */ /* 0x000ea8000c1e1500 */
[----:B------:R-:W2:Y:S04]  /*8740*/  @P0 LDG.E.U16 R138, desc[UR20][R50.64] ;  /* 0x00000014328a0981 */ /* 0x000ea8000c1e1500 */
[----:B------:R-:W2:Y:S04]  /*8750*/  @P0 LDG.E.U16 R140, desc[UR20][R46.64] ;  /* 0x000000142e8c0981 */ /* 0x000ea8000c1e1500 */
[----:B------:R-:W2:Y:S04]  /*8760*/  @P0 LDG.E.U16 R143, desc[UR20][R40.64] ;  /* 0x00000014288f0981 */ /* 0x000ea8000c1e1500 */
[----:B------:R-:W2:Y:S04]  /*8770*/  @P0 LDG.E.U16 R124, desc[UR20][R78.64] ;  /* 0x000000144e7c0981 */ /* 0x000ea8000c1e1500 */
[----:B------:R-:W2:Y:S01]  /*8780*/  @P0 LDG.E.U16 R145, desc[UR20][R36.64] ;  /* 0x0000001424910981 */ /* 0x000ea2000c1e1500 */
[----:B------:R-:W-:-:S03]  /*8790*/  PRMT R217, RZ, 0x7610, R217 ;  /* 0x00007610ffd97816 */ /* 0x000fc600000000d9 */
[----:B------:R-:W-:Y:S01]  /*87a0*/  STL [R1+0x44c], R109 ;  /* 0x00044c6d01007387 */ /* 0x000fe20000100800 */
[----:B------:R-:W-:-:S03]  /*87b0*/  PRMT R213, RZ, 0x7610, R213 ;  /* 0x00007610ffd57816 */ /* 0x000fc600000000d5 */
[----:B------:R-:W2:Y:S01]  /*87c0*/  @P0 LDG.E.U16 R142, desc[UR20][R42.64] ;  /* 0x000000142a8e0981 */ /* 0x000ea2000c1e1500 */
[----:B------:R-:W-:-:S03]  /*87d0*/  @!P6 IMAD.IADD R208, R208, 0x1, -R4 ;  /* 0x00000001d0d0e824 */ /* 0x000fc600078e0a04 */
[----:B------:R-:W2:Y:S01]  /*87e0*/  @P0 LDG.E.U16 R146, desc[UR20][R34.64] ;  /* 0x0000001422920981 */ /* 0x000ea2000c1e1500 */
[----:B------:R-:W-:-:S03]  /*87f0*/  @!P2 IMAD.IADD R209, R209, 0x1, -R4 ;  /* 0x00000001d1d1a824 */ /* 0x000fc600078e0a04 */
[----:B------:R-:W-:Y:S01]  /*8800*/  STL.64 [R1+0x318], R106 ;  /* 0x0003186a01007387 */ /* 0x000fe20000100a00 */
[----:B------:R-:W-:-:S03]  /*8810*/  ISETP.GT.U32.AND P6, PT, R4, R8, PT ;  /* 0x000000080400720c */ /* 0x000fc60003fc4070 */
[----:B------:R-:W-:Y:S01]  /*8820*/  STL [R1+0x388], R107 ;  /* 0x0003886b01007387 */ /* 0x000fe20000100800 */
[----:B------:R-:W-:-:S03]  /*8830*/  ISETP.GT.U32.AND P2, PT, R4, R7, PT ;  /* 0x000000070400720c */ /* 0x000fc60003f44070 */
[----:B------:R-:W-:Y:S04]  /*8840*/  STL [R1+0x3d4], R107 ;  /* 0x0003d46b01007387 */ /* 0x000fe80000100800 */
[----:B------:R-:W2:Y:S04]  /*8850*/  @P0 LDG.E.U16 R215, desc[UR20][R106.64] ;  /* 0x000000146ad70981 */ /* 0x000ea8000c1e1500 */
[----:B------:R-:W-:Y:S04]  /*8860*/  STL [R1+0x418], R107 ;  /* 0x0004186b01007387 */ /* 0x000fe80000100800 */
[----:B------:R-:W2:Y:S01]  /*8870*/  @P0 LDG.E.U16 R144, desc[UR20][R38.64] ;  /* 0x0000001426900981 */ /* 0x000ea2000c1e1500 */
[----:B------:R-:W-:-:S03]  /*8880*/  PRMT R211, RZ, 0x7610, R211 ;  /* 0x00007610ffd37816 */ /* 0x000fc600000000d3 */
[----:B------:R-:W-:Y:S01]  /*8890*/  STL [R1+0x378], R106 ;  /* 0x0003786a01007387 */ /* 0x000fe20000100800 */
[----:B------:R-:W-:Y:S01]  /*88a0*/  PRMT R210, RZ, 0x7610, R210 ;  /* 0x00007610ffd27816 */ /* 0x000fe200000000d2 */
[----:B------:R-:W-:Y:S02]  /*88b0*/  @!P5 IMAD.IADD R9, R9, 0x1, -R4 ;  /* 0x000000010909d824 */ /* 0x000fe400078e0a04 */
[----:B------:R-:W-:Y:S01]  /*88c0*/  STL [R1+0x3c4], R106 ;  /* 0x0003c46a01007387 */ /* 0x000fe20000100800 */
[----:B------:R-:W-:-:S03]  /*88d0*/  ISETP.GT.U32.AND P4, PT, R4, R6, PT ;  /* 0x000000060400720c */ /* 0x000fc60003f84070 */
[----:B------:R-:W-:Y:S01]  /*88e0*/  STL [R1+0x408], R106 ;  /* 0x0004086a01007387 */ /* 0x000fe20000100800 */
[----:B------:R-:W-:-:S03]  /*88f0*/  ISETP.GE.AND P5, PT, R239, RZ, PT ;  /* 0x000000ffef00720c */ /* 0x000fc60003fa6270 */
[----:B------:R-:W-:Y:S04]  /*8900*/  STL [R1+0x450], R106 ;  /* 0x0004506a01007387 */ /* 0x000fe80000100800 */
[----:B------:R-:W2:Y:S04]  /*8910*/  @P0 LDG.E.U16 R217, desc[UR20][R110.64] ;  /* 0x000000146ed90981 */ /* 0x000ea8000c1e1500 */
[----:B------:R-:W-:Y:S04]  /*8920*/  STL [R1+0x330], R104 ;  /* 0x0003306801007387 */ /* 0x000fe80000100800 */
[----:B------:R-:W2:Y:S04]  /*8930*/  @P0 LDG.E.U16 R213, desc[UR20][R102.64] ;  /* 0x0000001466d50981 */ /* 0x000ea8000c1e1500 */
[----:B------:R-:W-:Y:S04]  /*8940*/  STL [R1+0x37c], R104 ;  /* 0x00037c6801007387 */ /* 0x000fe80000100800 */
[----:B------:R-:W-:Y:S04]  /*8950*/  STL [R1+0x3c8], R104 ;  /* 0x0003c86801007387 */ /* 0x000fe80000100800 */
[----:B------:R-:W-:Y:S04]  /*8960*/  STL [R1+0x40c], R104 ;  /* 0x00040c6801007387 */ /* 0x000fe80000100800 */
[----:B------:R-:W-:Y:S01]  /*8970*/  STL [R1+0x454], R104 ;  /* 0x0004546801007387 */ /* 0x000fe20000100800 */
[----:B------:R-:W-:-:S03]  /*8980*/  @!P6 IMAD.IADD R8, R8, 0x1, -R4 ;  /* 0x000000010808e824 */ /* 0x000fc600078e0a04 */
[----:B------:R-:W-:Y:S01]  /*8990*/  STL [R1+0x320], R105 ;  /* 0x0003206901007387 */ /* 0x000fe20000100800 */
[----:B------:R-:W-:-:S03]  /*89a0*/  @!P2 IMAD.IADD R7, R7, 0x1, -R4 ;  /* 0x000000010707a824 */ /* 0x000fc600078e0a04 */
[----:B------:R-:W2:Y:S04]  /*89b0*/  @P0 LDG.E.U16 R211, desc[UR20][R98.64] ;  /* 0x0000001462d30981 */ /* 0x000ea8000c1e1500 */
[----:B------:R-:W2:Y:S01]  /*89c0*/  @P0 LDG.E.U16 R210, desc[UR20][R96.64] ;  /* 0x0000001460d20981 */ /* 0x000ea2000c1e1500 */
[----:B------:R-:W-:-:S03]  /*89d0*/  PRMT R216, RZ, 0x7610, R216 ;  /* 0x00007610ffd87816 */ /* 0x000fc600000000d8 */
[----:B------:R-:W-:Y:S01]  /*89e0*/  STL [R1+0x380], R105 ;  /* 0x0003806901007387 */ /* 0x000fe20000100800 */
[----:B------:R-:W-:-:S03]  /*89f0*/  PRMT R214, RZ, 0x7610, R214 ;  /* 0x00007610ffd67816 */ /* 0x000fc600000000d6 */
[----:B------:R-:W-:Y:S01]  /*8a00*/  STL [R1+0x3cc], R105 ;  /* 0x0003cc6901007387 */ /* 0x000fe20000100800 */
[----:B------:R-:W-:-:S03]  /*8a10*/  ISETP.GT.U32.AND P6, PT, R4, R5, PT ;  /* 0x000000050400720c */ /* 0x000fc60003fc4070 */
[----:B------:R-:W-:Y:S01]  /*8a20*/  STL [R1+0x410], R105 ;  /* 0x0004106901007387 */ /* 0x000fe20000100800 */
[----:B------:R-:W-:-:S03]  /*8a30*/  PRMT R212, RZ, 0x7610, R212 ;  /* 0x00007610ffd47816 */ /* 0x000fc600000000d4 */
[----:B------:R-:W-:Y:S01]  /*8a40*/  STL [R1+0x458], R105 ;  /* 0x0004586901007387 */ /* 0x000fe20000100800 */
[----:B------:R-:W-:-:S03]  /*8a50*/  @!P4 IMAD.IADD R6, R6, 0x1, -R4 ;  /* 0x000000010606c824 */ /* 0x000fc600078e0a04 */
[----:B------:R-:W-:Y:S01]  /*8a60*/  STL.64 [R1+0x328], R102 ;  /* 0x0003286601007387 */ /* 0x000fe20000100a00 */
[----:B------:R-:W-:Y:S01]  /*8a70*/  ISETP.GE.AND P2, PT, R238, RZ, PT ;  /* 0x000000ffee00720c */ /* 0x000fe20003f46270 */
[----:B------:R-:W-:Y:S02]  /*8a80*/  @!P5 IMAD.MOV R208, RZ, RZ, -R208 ;  /* 0x000000ffffd0d224 */ /* 0x000fe400078e0ad0 */
[----:B------:R-:W-:Y:S01]  /*8a90*/  STL [R1+0x3d0], R102 ;  /* 0x0003d06601007387 */ /* 0x000fe20000100800 */
[----:B------:R-:W-:-:S03]  /*8aa0*/  ISETP.GT.U32.AND P4, PT, R4, R7, PT ;  /* 0x000000070400720c */ /* 0x000fc60003f84070 */
[----:B------:R-:W-:Y:S01]  /*8ab0*/  STL [R1+0x414], R102 ;  /* 0x0004146601007387 */ /* 0x000fe20000100800 */
[----:B------:R-:W-:Y:S02]  /*8ac0*/  PRMT R221, RZ, 0x7610, R221 ;  /* 0x00007610ffdd7816 */ /* 0x000fe400000000dd */
[----:B------:R-:W-:Y:S01]  /*8ad0*/  ISETP.GT.U32.AND P5, PT, R4, R8, PT ;  /* 0x000000080400720c */ /* 0x000fe20003fa4070 */
[----:B------:R-:W-:Y:S04]  /*8ae0*/  STL [R1+0x45c], R102 ;  /* 0x00045c6601007387 */ /* 0x000fe80000100800 */
[----:B------:R-:W-:Y:S01]  /*8af0*/  STL [R1+0x384], R103 ;  /* 0x0003846701007387 */ /* 0x000fe20000100800 */
[----:B------:R-:W-:-:S03]  /*8b00*/  PRMT R222, RZ, 0x7610, R222 ;  /* 0x00007610ffde7816 */ /* 0x000fc600000000de */
[----:B------:R-:W2:Y:S01]  /*8b10*/  @P0 LDG.E.U16 R216, desc[UR20][R108.64] ;  /* 0x000000146cd80981 */ /* 0x000ea2000c1e1500 */
[----:B------:R-:W-:-:S03]  /*8b20*/  PRMT R219, RZ, 0x7610, R219 ;  /* 0x00007610ffdb7816 */ /* 0x000fc600000000db */
[----:B------:R-:W2:Y:S04]  /*8b30*/  @P0 LDG.E.U16 R214, desc[UR20][R104.64] ;  /* 0x0000001468d60981 */ /* 0x000ea8000c1e1500 */
[----:B------:R-:W-:Y:S04]  /*8b40*/  STL [R1+0x460], R103 ;  /* 0x0004606701007387 */ /* 0x000fe80000100800 */
[----:B------:R0:W2:Y:S04]  /*8b50*/  @P0 LDG.E.U16 R212, desc[UR20][R100.64] ;  /* 0x0000001464d40981 */ /* 0x0000a8000c1e1500 */
[----:B------:R0:W-:Y:S01]  /*8b60*/  STL.64 [R1+0x338], R100 ;  /* 0x0003386401007387 */ /* 0x0001e20000100a00 */
[----:B------:R-:W-:-:S03]  /*8b70*/  @!P6 IMAD.IADD R5, R5, 0x1, -R4 ;  /* 0x000000010505e824 */ /* 0x000fc600078e0a04 */
[----:B------:R1:W2:Y:S01]  /*8b80*/  @P0 LDG.E.U16 R221, desc[UR20][R242.64] ;  /* 0x00000014f2dd0981 */ /* 0x0002a2000c1e1500 */
[----:B------:R-:W1:Y:S01]  /*8b90*/  S2R R231, SR_TID.X ;  /* 0x0000000000e77919 */ /* 0x000e620000002100 */
[----:B0-----:R-:W0:Y:S01]  /*8ba0*/  S2R R101, SR_TID.X ;  /* 0x0000000000657919 */ /* 0x001e220000002100 */
[----:B------:R-:W-:Y:S01]  /*8bb0*/  @!P2 IMAD.MOV R209, RZ, RZ, -R209 ;  /* 0x000000ffffd1a224 */ /* 0x000fe200078e0ad1 */
[----:B------:R-:W2:Y:S01]  /*8bc0*/  @P0 LDG.E.U16 R222, desc[UR20][R244.64] ;  /* 0x00000014f4de0981 */ /* 0x000ea2000c1e1500 */
[----:B------:R-:W-:-:S03]  /*8bd0*/  @!P4 IMAD.IADD R7, R7, 0x1, -R4 ;  /* 0x000000010707c824 */ /* 0x000fc600078e0a04 */
[----:B------:R-:W2:Y:S01]  /*8be0*/  @P0 LDG.E.U16 R219, desc[UR20][R114.64] ;  /* 0x0000001472db0981 */ /* 0x000ea2000c1e1500 */
[----:B------:R-:W-:Y:S01]  /*8bf0*/  ISETP.GT.U32.AND P2, PT, R4, R5, PT ;  /* 0x000000050400720c */ /* 0x000fe20003f44070 */
[----:B------:R-:W-:Y:S01]  /*8c00*/  @!P5 IMAD.IADD R8, R8, 0x1, -R4 ;  /* 0x000000010808d824 */ /* 0x000fe200078e0a04 */
[----:B------:R-:W-:Y:S02]  /*8c10*/  ISETP.GE.AND P4, PT, R236, RZ, PT ;  /* 0x000000ffec00720c */ /* 0x000fe40003f86270 */
[----:B------:R-:W-:Y:S02]  /*8c20*/  ISETP.GE.AND P5, PT, R237, RZ, PT ;  /* 0x000000ffed00720c */ /* 0x000fe40003fa6270 */
[----:B------:R-:W-:Y:S02]  /*8c30*/  ISETP.GT.U32.AND P6, PT, R4, R6, PT ;  /* 0x000000060400720c */ /* 0x000fe40003fc4070 */
[----:B------:R-:W-:Y:S02]  /*8c40*/  PRMT R220, RZ, 0x7610, R220 ;  /* 0x00007610ffdc7816 */ /* 0x000fe400000000dc */
[----:B------:R-:W-:-:S03]  /*8c50*/  PRMT R218, RZ, 0x7610, R218 ;  /* 0x00007610ffda7816 */ /* 0x000fc600000000da */
[----:B------:R-:W-:Y:S01]  /*8c60*/  @!P2 IMAD.IADD R5, R5, 0x1, -R4 ;  /* 0x000000010505a824 */ /* 0x000fe200078e0a04 */
[----:B------:R-:W-:Y:S01]  /*8c70*/  ISETP.GE.AND P2, PT, R235, RZ, PT ;  /* 0x000000ffeb00720c */ /* 0x000fe20003f46270 */
[----:B------:R-:W-:Y:S01]  /*8c80*/  @!P4 IMAD.MOV R8, RZ, RZ, -R8 ;  /* 0x000000ffff08c224 */ /* 0x000fe200078e0a08 */
[----:B------:R-:W-:Y:S01]  /*8c90*/  ISETP.GE.AND P4, PT, R234, RZ, PT ;  /* 0x000000ffea00720c */ /* 0x000fe20003f86270 */
[----:B------:R-:W-:Y:S01]  /*8ca0*/  @!P5 IMAD.MOV R9, RZ, RZ, -R9 ;  /* 0x000000ffff09d224 */ /* 0x000fe200078e0a09 */
[----:B------:R-:W-:Y:S01]  /*8cb0*/  ISETP.GE.AND P5, PT, R233, RZ, PT ;  /* 0x000000ffe900720c */ /* 0x000fe20003fa6270 */
[----:B------:R1:W2:Y:S04]  /*8cc0*/  @P0 LDG.E.U16 R220, desc[UR20][R240.64] ;  /* 0x00000014f0dc0981 */ /* 0x0002a8000c1e1500 */
[----:B------:R-:W2:Y:S01]  /*8cd0*/  @P0 LDG.E.U16 R218, desc[UR20][R112.64] ;  /* 0x0000001470da0981 */ /* 0x000ea2000c1e1500 */
[----:B0-----:R-:W-:Y:S01]  /*8ce0*/  LOP3.LUT R2, R101, 0xc0, RZ, 0xc0, !PT ;  /* 0x000000c065027812 */ /* 0x001fe200078ec0ff */
[----:B------:R-:W-:Y:S01]  /*8cf0*/  @!P6 IMAD.IADD R6, R6, 0x1, -R4 ;  /* 0x000000010606e824 */ /* 0x000fe200078e0a04 */
[----:B------:R-:W-:Y:S01]  /*8d00*/  SEL R32, R202, R32, !P3 ;  /* 0x00000020ca207207 */ /* 0x000fe20005800000 */
[----:B------:R-:W-:Y:S01]  /*8d10*/  IMAD.SHL.U32 R232, R232, 0x2, RZ ;  /* 0x00000002e8e87824 */ /* 0x000fe200078e00ff */
[----:B------:R-:W-:-:S02]  /*8d20*/  SEL R234, R202, R199, !P3 ;  /* 0x000000c7caea7207 */ /* 0x000fc40005800000 */
[C---:B------:R-:W-:Y:S01]  /*8d30*/  SEL R200, R202.reuse, R200, !P3 ;  /* 0x000000c8cac87207 */ /* 0x040fe20005800000 */
[----:B------:R-:W-:Y:S01]  /*8d40*/  @!P2 IMAD.MOV R7, RZ, RZ, -R7 ;  /* 0x000000ffff07a224 */ /* 0x000fe200078e0a07 */
[----:B-1----:R-:W-:Y:S01]  /*8d50*/  SHF.R.U32.HI R231, RZ, 0x5, R231 ;  /* 0x00000005ffe77819 */ /* 0x002fe200000116e7 */
[----:B------:R-:W-:Y:S01]  /*8d60*/  @!P4 IMAD.MOV R6, RZ, RZ, -R6 ;  /* 0x000000ffff06c224 */ /* 0x000fe200078e0a06 */
[----:B------:R-:W-:Y:S01]  /*8d70*/  SHF.R.U32.HI R2, RZ, 0x2, R2 ;  /* 0x00000002ff027819 */ /* 0x000fe20000011602 */
[----:B------:R-:W-:Y:S01]  /*8d80*/  @!P5 IMAD.MOV R5, RZ, RZ, -R5 ;  /* 0x000000ffff05d224 */ /* 0x000fe200078e0a05 */
[C---:B------:R-:W-:Y:S01]  /*8d90*/  SEL R11, R202.reuse, R11, !P3 ;  /* 0x0000000bca0b7207 */ /* 0x040fe20005800000 */
[----:B------:R-:W-:Y:S01]  /*8da0*/  STL [R1+0x464], R100 ;  /* 0x0004646401007387 */ /* 0x000fe20000100800 */
[----:B------:R-:W-:Y:S01]  /*8db0*/  SEL R233, R202, R10, !P3 ;  /* 0x0000000acae97207 */ /* 0x000fe20005800000 */
[----:B------:R-:W-:Y:S01]  /*8dc0*/  IMAD R10, R32, UR7, RZ ;  /* 0x00000007200a7c24 */ /* 0x000fe2000f8e02ff */
[C---:B------:R-:W-:Y:S01]  /*8dd0*/  SEL R239, R202.reuse, R165, !P3 ;  /* 0x000000a5caef7207 */ /* 0x040fe20005800000 */
[----:B------:R-:W-:Y:S01]  /*8de0*/  STL.64 [R1+0x340], R98 ;  /* 0x0003406201007387 */ /* 0x000fe20000100a00 */
[----:B------:R-:W-:Y:S01]  /*8df0*/  SEL R13, R202, R13, !P3 ;  /* 0x0000000dca0d7207 */ /* 0x000fe20005800000 */
[----:B------:R-:W-:Y:S01]  /*8e00*/  IMAD R200, R200, UR7, RZ ;  /* 0x00000007c8c87c24 */ /* 0x000fe2000f8e02ff */
[----:B------:R-:W-:-:S02]  /*8e10*/  SEL R242, R202, R160, !P3 ;  /* 0x000000a0caf27207 */ /* 0x000fc40005800000 */
[C---:B------:R-:W-:Y:S02]  /*8e20*/  SEL R241, R202.reuse, R161, !P3 ;  /* 0x000000a1caf17207 */ /* 0x040fe40005800000 */
[C---:B------:R-:W-:Y:S02]  /*8e30*/  SEL R165, R202.reuse, R169, !P3 ;  /* 0x000000a9caa57207 */ /* 0x040fe40005800000 */
[----:B------:R-:W-:Y:S01]  /*8e40*/  SEL R237, R202, R175, !P3 ;  /* 0x000000afcaed7207 */ /* 0x000fe20005800000 */
[----:B------:R-:W-:Y:S01]  /*8e50*/  IMAD.MOV.U32 R175, RZ, RZ, R234 ;  /* 0x000000ffffaf7224 */ /* 0x000fe200078e00ea */
[----:B------:R-:W-:Y:S01]  /*8e60*/  ISETP.NE.U32.AND P6, PT, R231, RZ, PT ;  /* 0x000000ffe700720c */ /* 0x000fe20003fc5070 */
[----:B------:R0:W-:Y:S01]  /*8e70*/  STL [R1+0x46c], R98 ;  /* 0x00046c6201007387 */ /* 0x0001e20000100800 */
[----:B------:R-:W-:Y:S02]  /*8e80*/  LOP3.LUT R2, R232, R2, RZ, 0x3c, !PT ;  /* 0x00000002e8027212 */ /* 0x000fe400078e3cff */
[----:B------:R-:W-:-:S02]  /*8e90*/  SEL R4, R202, R198, !P3 ;  /* 0x000000c6ca047207 */ /* 0x000fc40005800000 */
[C---:B------:R-:W-:Y:S02]  /*8ea0*/  SEL R12, R202.reuse, R12, !P3 ;  /* 0x0000000cca0c7207 */ /* 0x040fe40005800000 */
[C---:B------:R-:W-:Y:S02]  /*8eb0*/  SEL R14, R202.reuse, R14, !P3 ;  /* 0x0000000eca0e7207 */ /* 0x040fe40005800000 */
[C---:B------:R-:W-:Y:S02]  /*8ec0*/  SEL R243, R202.reuse, R159, !P3 ;  /* 0x0000009fcaf37207 */ /* 0x040fe40005800000 */
[C---:B------:R-:W-:Y:S02]  /*8ed0*/  SEL R240, R202.reuse, R162, !P3 ;  /* 0x000000a2caf07207 */ /* 0x040fe40005800000 */
[C---:B------:R-:W-:Y:S02]  /*8ee0*/  SEL R160, R202.reuse, R163, !P3 ;  /* 0x000000a3caa07207 */ /* 0x040fe40005800000 */
        /* <DEDUP_REMOVED lines=15> */
[C---:B------:R-:W-:Y:S01]  /*8fe0*/  SEL R174, R202.reuse, R158, !P3 ;  /* 0x0000009ecaae7207 */ /* 0x040fe20005800000 */
[----:B------:R-:W-:Y:S01]  /*8ff0*/  IMAD R11, R11, UR7, RZ ;  /* 0x000000070b0b7c24 */ /* 0x000fe2000f8e02ff */
[C---:B------:R-:W-:Y:S02]  /*9000*/  SEL R251, R202.reuse, R27, !P3 ;  /* 0x0000001bcafb7207 */ /* 0x040fe40005800000 */
[C---:B------:R-:W-:Y:S02]  /*9010*/  SEL R250, R202.reuse, R28, !P3 ;  /* 0x0000001ccafa7207 */ /* 0x040fe40005800000 */
[----:B------:R-:W-:-:S02]  /*9020*/  SEL R115, R202, R29, !P3 ;  /* 0x0000001dca737207 */ /* 0x000fc40005800000 */
[C---:B------:R-:W-:Y:S02]  /*9030*/  SEL R114, R202.reuse, R30, !P3 ;  /* 0x0000001eca727207 */ /* 0x040fe40005800000 */
[C---:B------:R-:W-:Y:S02]  /*9040*/  SEL R247, R202.reuse, R31, !P3 ;  /* 0x0000001fcaf77207 */ /* 0x040fe40005800000 */
[C---:B------:R-:W-:Y:S02]  /*9050*/  SEL R246, R202.reuse, R26, !P3 ;  /* 0x0000001acaf67207 */ /* 0x040fe40005800000 */
[C---:B0-----:R-:W-:Y:S02]  /*9060*/  SEL R98, R202.reuse, R25, !P3 ;  /* 0x00000019ca627207 */ /* 0x041fe40005800000 */
        /* <DEDUP_REMOVED lines=42> */
[C---:B------:R-:W-:Y:S01]  /*9310*/  SEL R155, R202.reuse, R6, !P3 ;  /* 0x00000006ca9b7207 */ /* 0x040fe20005800000 */
[----:B------:R-:W-:Y:S01]  /*9320*/  IMAD R13, R13, UR7, RZ ;  /* 0x000000070d0d7c24 */ /* 0x000fe2000f8e02ff */
[----:B------:R-:W-:Y:S01]  /*9330*/  SEL R202, R202, R5, !P3 ;  /* 0x00000005caca7207 */ /* 0x000fe20005800000 */
[----:B------:R-:W-:Y:S01]  /*9340*/  IMAD R12, R12, UR7, RZ ;  /* 0x000000070c0c7c24 */ /* 0x000fe2000f8e02ff */
[-C--:B------:R-:W-:Y:S01]  /*9350*/  LEA R32, P3, R10, R248.reuse, 0x1 ;  /* 0x000000f80a207211 */ /* 0x080fe200078608ff */
[----:B------:R-:W-:Y:S01]  /*9360*/  IMAD R14, R14, UR7, RZ ;  /* 0x000000070e0e7c24 */ /* 0x000fe2000f8e02ff */
[-C--:B------:R-:W-:Y:S01]  /*9370*/  LEA R30, P4, R200, R248.reuse, 0x1 ;  /* 0x000000f8c81e7211 */ /* 0x080fe200078808ff */
[----:B------:R-:W-:Y:S01]  /*9380*/  IMAD R15, R15, UR7, RZ ;  /* 0x000000070f0f7c24 */ /* 0x000fe2000f8e02ff */
[-C--:B------:R-:W-:Y:S01]  /*9390*/  LEA R28, P2, R11, R248.reuse, 0x1 ;  /* 0x000000f80b1c7211 */ /* 0x080fe200078408ff */
[----:B------:R0:W-:Y:S01]  /*93a0*/  STL [R1+0x468], R99 ;  /* 0x0004686301007387 */ /* 0x0001e20000100800 */
[-C--:B------:R-:W-:Y:S01]  /*93b0*/  LEA.HI.X.SX32 R33, R10, R249.reuse, 0x1, P3 ;  /* 0x000000f90a217211 */ /* 0x080fe200018f0eff */
[----:B------:R-:W-:Y:S01]  /*93c0*/  IMAD R9, R16, UR7, RZ ;  /* 0x0000000710097c24 */ /* 0x000fe2000f8e02ff */
[----:B------:R-:W-:Y:S01]  /*93d0*/  LEA.HI.X.SX32 R31, R200, R249, 0x1, P4 ;  /* 0x000000f9c81f7211 */ /* 0x000fe200020f0eff */
[----:B------:R-:W-:Y:S01]  /*93e0*/  IMAD R7, R22, UR7, RZ ;  /* 0x0000000716077c24 */ /* 0x000fe2000f8e02ff */
[-C--:B------:R-:W-:Y:S01]  /*93f0*/  LEA R24, P3, R13, R248.reuse, 0x1 ;  /* 0x000000f80d187211 */ /* 0x080fe200078608ff */
[----:B------:R-:W-:Y:S01]  /*9400*/  IMAD R17, R17, UR7, RZ ;  /* 0x0000000711117c24 */ /* 0x000fe2000f8e02ff */
[-C--:B------:R-:W-:Y:S01]  /*9410*/  LEA R26, P5, R12, R248.reuse, 0x1 ;  /* 0x000000f80c1a7211 */ /* 0x080fe200078a08ff */
[----:B------:R-:W-:Y:S01]  /*9420*/  IMAD.MOV.U32 R177, RZ, RZ, R4 ;  /* 0x000000ffffb17224 */ /* 0x000fe200078e0004 */
[----:B------:R-:W-:-:S02]  /*9430*/  LEA R22, P4, R14, R248, 0x1 ;  /* 0x000000f80e167211 */ /* 0x000fc400078808ff */
[----:B0-----:R-:W-:Y:S01]  /*9440*/  PRMT R99, RZ, 0x7610, R99 ;  /* 0x00007610ff637816 */ /* 0x001fe20000000063 */
[----:B------:R-:W-:Y:S01]  /*9450*/  IMAD R4, R20, UR7, RZ ;  /* 0x0000000714047c24 */ /* 0x000fe2000f8e02ff */
[----:B------:R-:W-:Y:S01]  /*9460*/  PRMT R100, RZ, 0x7610, R100 ;  /* 0x00007610ff647816 */ /* 0x000fe20000000064 */
[----:B------:R-:W-:Y:S01]  /*9470*/  IMAD R8, R18, UR7, RZ ;  /* 0x0000000712087c24 */ /* 0x000fe2000f8e02ff */
[-C--:B------:R-:W-:Y:S01]  /*9480*/  LEA.HI.X.SX32 R29, R11, R249.reuse, 0x1, P2 ;  /* 0x000000f90b1d7211 */ /* 0x080fe200010f0eff */
[----:B------:R-:W-:Y:S01]  /*9490*/  IMAD R157, R23, UR7, RZ ;  /* 0x00000007179d7c24 */ /* 0x000fe2000f8e02ff */
[----:B------:R-:W-:Y:S02]  /*94a0*/  PRMT R103, RZ, 0x7610, R103 ;  /* 0x00007610ff677816 */ /* 0x000fe40000000067 */
[----:B------:R-:W-:Y:S02]  /*94b0*/  PRMT R102, RZ, 0x7610, R102 ;  /* 0x00007610ff667816 */ /* 0x000fe40000000066 */
[----:B------:R-:W-:Y:S01]  /*94c0*/  PRMT R105, RZ, 0x7610, R105 ;  /* 0x00007610ff697816 */ /* 0x000fe20000000069 */
[----:B------:R-:W-:Y:S01]  /*94d0*/  IMAD R5, R21, UR7, RZ ;  /* 0x0000000715057c24 */ /* 0x000fe2000f8e02ff */
[----:B------:R-:W-:Y:S01]  /*94e0*/  LEA R20, P2, R15, R248, 0x1 ;  /* 0x000000f80f147211 */ /* 0x000fe200078408ff */
[----:B------:R-:W3:Y:S01]  /*94f0*/  @P0 LDG.E.U16 R99, desc[UR20][R32.64] ;  /* 0x0000001420630981 */ /* 0x000ee2000c1e1500 */
[----:B------:R-:W-:-:S02]  /*9500*/  LEA.HI.X.SX32 R25, R13, R249, 0x1, P3 ;  /* 0x000000f90d197211 */ /* 0x000fc400018f0eff */
[-C--:B------:R-:W-:Y:S02]  /*9510*/  LEA.HI.X.SX32 R27, R12, R249.reuse, 0x1, P5 ;  /* 0x000000f90c1b7211 */ /* 0x080fe400028f0eff */
[----:B------:R-:W-:Y:S01]  /*9520*/  PRMT R104, RZ, 0x7610, R104 ;  /* 0x00007610ff687816 */ /* 0x000fe20000000068 */
[----:B------:R-:W-:Y:S01]  /*9530*/  IMAD R6, R19, UR7, RZ ;  /* 0x0000000713067c24 */ /* 0x000fe2000f8e02ff */
[-C--:B------:R-:W-:Y:S01]  /*9540*/  LEA R18, P3, R9, R248.reuse, 0x1 ;  /* 0x000000f809127211 */ /* 0x080fe200078608ff */
[----:B------:R-:W3:Y:S01]  /*9550*/  @P0 LDG.E.U16 R100, desc[UR20][R30.64] ;  /* 0x000000141e640981 */ /* 0x000ee2000c1e1500 */
[----:B------:R-:W-:Y:S02]  /*9560*/  LEA.HI.X.SX32 R23, R14, R249, 0x1, P4 ;  /* 0x000000f90e177211 */ /* 0x000fe400020f0eff */
[----:B------:R-:W-:Y:S01]  /*9570*/  LEA R16, P4, R17, R248, 0x1 ;  /* 0x000000f811107211 */ /* 0x000fe200078808ff */
[----:B------:R-:W3:Y:S01]  /*9580*/  @P0 LDG.E.U16 R103, desc[UR20][R28.64] ;  /* 0x000000141c670981 */ /* 0x000ee2000c1e1500 */
[----:B------:R-:W-:-:S02]  /*9590*/  PRMT R106, RZ, 0x7610, R106 ;  /* 0x00007610ff6a7816 */ /* 0x000fc4000000006a */
[-C--:B------:R-:W-:Y:S01]  /*95a0*/  LEA.HI.X.SX32 R21, R15, R249.reuse, 0x1, P2 ;  /* 0x000000f90f157211 */ /* 0x080fe200010f0eff */
[----:B------:R-:W3:Y:S01]  /*95b0*/  @P0 LDG.E.U16 R102, desc[UR20][R26.64] ;  /* 0x000000141a660981 */ /* 0x000ee2000c1e1500 */
[----:B------:R-:W-:Y:S02]  /*95c0*/  PRMT R109, RZ, 0x7610, R109 ;  /* 0x00007610ff6d7816 */ /* 0x000fe4000000006d */
[-C--:B------:R-:W-:Y:S01]  /*95d0*/  LEA.HI.X.SX32 R19, R9, R249.reuse, 0x1, P3 ;  /* 0x000000f909137211 */ /* 0x080fe200018f0eff */
[----:B------:R-:W3:Y:S01]  /*95e0*/  @P0 LDG.E.U16 R105, desc[UR20][R24.64] ;  /* 0x0000001418690981 */ /* 0x000ee2000c1e1500 */
[----:B------:R-:W-:Y:S02]  /*95f0*/  PRMT R108, RZ, 0x7610, R108 ;  /* 0x00007610ff6c7816 */ /* 0x000fe4000000006c */
[----:B------:R-:W-:Y:S01]  /*9600*/  LEA.HI.X.SX32 R17, R17, R249, 0x1, P4 ;  /* 0x000000f911117211 */ /* 0x000fe200020f0eff */
[----:B------:R-:W3:Y:S04]  /*9610*/  @P0 LDG.E.U16 R104, desc[UR20][R22.64] ;  /* 0x0000001416680981 */ /* 0x000ee8000c1e1500 */
[----:B------:R-:W3:Y:S04]  /*9620*/  @P0 LDG.E.U16 R106, desc[UR20][R20.64] ;  /* 0x00000014146a0981 */ /* 0x000ee8000c1e1500 */
[----:B------:R-:W3:Y:S04]  /*9630*/  @P0 LDG.E.U16 R109, desc[UR20][R18.64] ;  /* 0x00000014126d0981 */ /* 0x000ee8000c1e1500 */
[----:B------:R-:W3:Y:S01]  /*9640*/  @P0 LDG.E.U16 R108, desc[UR20][R16.64] ;  /* 0x00000014106c0981 */ /* 0x000ee2000c1e1500 */
[----:B------:R-:W-:-:S04]  /*9650*/  @!UP1 UIADD3 UR4, UPT, UPT, -UR6, 0x100000, URZ ;  /* 0x0010000006049890 */ /* 0x000fc8000fffe1ff */
[----:B------:R-:W-:Y:S02]  /*9660*/  @!UP1 USHF.L.U32 UR5, UR4, 0xb, URZ ;  /* 0x0000000b04059899 */ /* 0x000fe400080006ff */
[----:B------:R-:W-:Y:S01]  /*9670*/  @!UP1 USHF.L.U32 UR4, UR4, 0x1, URZ ;  /* 0x0000000104049899 */ /* 0x000fe200080006ff */
[----:B------:R-:W-:Y:S01]  /*9680*/  VOTEU.ALL UP2, P1 ;  /* 0x0000000000ff7886 */ /* 0x000fe20000840000 */
[-C--:B------:R-:W-:Y:S02]  /*9690*/  LEA R12, P3, R6, R248.reuse, 0x1 ;  /* 0x000000f8060c7211 */ /* 0x080fe400078608ff */
[----:B------:R-:W-:-:S08]  /*96a0*/  LEA R14, P2, R8, R248, 0x1 ;  /* 0x000000f8080e7211 */ /* 0x000fd000078408ff */
[----:B------:R0:W1:Y:S01]  /*96b0*/  @!UP2 SYNCS.EXCH.64 URZ, [UR9+0x24008], UR4 ;  /* 0x0240080409ffa5b2 */ /* 0x0000620008000100 */
[----:B------:R0:W-:Y:S01]  /*96c0*/  STS.U16 [R2+UR9+0x21c00], R3 ;  /* 0x021c000302007988 */ /* 0x0001e20008000409 */
[----:B------:R-:W-:-:S03]  /*96d0*/  LEA.HI.X.SX32 R13, R6, R249, 0x1, P3 ;  /* 0x000000f9060d7211 */ /* 0x000fc600018f0eff */
[----:B------:R-:W-:Y:S01]  /*96e0*/  STS.U16 [R2+UR9+0x20800], R197 ;  /* 0x020800c502007988 */ /* 0x000fe20008000409 */
[----:B0-----:R-:W-:-:S03]  /*96f0*/  LOP3.LUT R3, R2, 0x40, RZ, 0x3c, !PT ;  /* 0x0000004002037812 */ /* 0x001fc600078e3cff */
[----:B------:R-:W-:Y:S01]  /*9700*/  STS.U16 [R2+UR9+0x20c00], R201 ;  /* 0x020c00c902007988 */ /* 0x000fe20008000409 */
[----:B------:R-:W-:-:S03]  /*9710*/  LEA R10, P4, R4, R248, 0x1 ;  /* 0x000000f8040a7211 */ /* 0x000fc600078808ff */
[----:B------:R-:W-:Y:S01]  /*9720*/  STS.U16 [R2+UR9+0x21000], R147 ;  /* 0x0210009302007988 */ /* 0x000fe20008000409 */
[----:B------:R-:W-:-:S03]  /*9730*/  LEA R6, P3, R7, R248, 0x1 ;  /* 0x000000f807067211 */ /* 0x000fc600078608ff */
[----:B----4-:R-:W-:Y:S04]  /*9740*/  STS.U16 [R2+UR9+0x21800], R149 ;  /* 0x0218009502007988 */ /* 0x010fe80008000409 */
[----:B------:R-:W-:Y:S04]  /*9750*/  STS.U16 [R2+UR9+0x21400], R148 ;  /* 0x0214009402007988 */ /* 0x000fe80008000409 */
        /* <DEDUP_REMOVED lines=9> */
[----:B--2---:R-:W-:Y:S04]  /*97f0*/  STS.U16 [R3+UR9+0x20600], R229 ;  /* 0x020600e503007988 */ /* 0x004fe80008000409 */
[----:B------:R0:W-:Y:S01]  /*9800*/  STS.U16 [R2+UR9+0x4c00], R122 ;  /* 0x004c007a02007988 */ /* 0x0001e20008000409 */
[----:B------:R-:W-:-:S02]  /*9810*/  LEA.HI.X.SX32 R15, R8, R249, 0x1, P2 ;  /* 0x000000f9080f7211 */ /* 0x000fc400010f0eff */
[-C--:B------:R-:W-:Y:S01]  /*9820*/  LEA R8, P2, R5, R248.reuse, 0x1 ;  /* 0x000000f805087211 */ /* 0x080fe200078408ff */
[----:B------:R2:W-:Y:S01]  /*9830*/  STS.U16 [R2+UR9+0x4000], R119 ;  /* 0x0040007702007988 */ /* 0x0005e20008000409 */
[-C--:B------:R-:W-:Y:S01]  /*9840*/  LEA.HI.X.SX32 R11, R4, R249.reuse, 0x1, P4 ;  /* 0x000000f9040b7211 */ /* 0x080fe200020f0eff */
[----:B0-----:R-:W-:Y:S01]  /*9850*/  IMAD R122, R175, UR7, RZ ;  /* 0x00000007af7a7c24 */ /* 0x001fe2000f8e02ff */
[-C--:B------:R-:W-:Y:S01]  /*9860*/  LEA.HI.X.SX32 R7, R7, R249.reuse, 0x1, P3 ;  /* 0x000000f907077211 */ /* 0x080fe200018f0eff */
[----:B------:R0:W-:Y:S01]  /*9870*/  STS.U16 [R2+UR9+0x4400], R120 ;  /* 0x0044007802007988 */ /* 0x0001e20008000409 */
[-C--:B------:R-:W-:Y:S01]  /*9880*/  LEA R4, P4, R157, R248.reuse, 0x1 ;  /* 0x000000f89d047211 */ /* 0x080fe200078808ff */
[----:B--2---:R-:W-:Y:S01]  /*9890*/  IMAD R119, R250, UR7, RZ ;  /* 0x00000007fa777c24 */ /* 0x004fe2000f8e02ff */
[----:B------:R-:W-:Y:S01]  /*98a0*/  LEA R250, P3, R122, R248, 0x1 ;  /* 0x000000f87afa7211 */ /* 0x000fe200078608ff */
[----:B------:R2:W-:Y:S01]  /*98b0*/  STS.U16 [R2+UR9+0x5000], R123 ;  /* 0x0050007b02007988 */ /* 0x0005e20008000409 */
[----:B------:R-:W-:-:S03]  /*98c0*/  LEA.HI.X.SX32 R9, R5, R249, 0x1, P2 ;  /* 0x000000f905097211 */ /* 0x000fc600010f0eff */
[----:B------:R4:W-:Y:S01]  /*98d0*/  STS.U16 [R2+UR9+0x3800], R117 ;  /* 0x0038007502007988 */ /* 0x0009e20008000409 */
[----:B0-----:R-:W-:Y:S02]  /*98e0*/  IMAD R120, R177, UR7, RZ ;  /* 0x00000007b1787c24 */ /* 0x001fe4000f8e02ff */
[----:B--2---:R-:W-:Y:S01]  /*98f0*/  IMAD R123, R114, UR7, RZ ;  /* 0x00000007727b7c24 */ /* 0x004fe2000f8e02ff */
[-C--:B------:R-:W-:Y:S01]  /*9900*/  LEA.HI.X.SX32 R5, R157, R249.reuse, 0x1, P4 ;  /* 0x000000f99d057211 */ /* 0x080fe200020f0eff */
[----:B------:R0:W-:Y:S01]  /*9910*/  STS.U16 [R2+UR9+0x3c00], R118 ;  /* 0x003c007602007988 */ /* 0x0001e20008000409 */
[----:B----4-:R-:W-:Y:S01]  /*9920*/  IMAD R117, R251, UR7, RZ ;  /* 0x00000007fb757c24 */ /* 0x010fe2000f8e02ff */
[----:B------:R-:W-:Y:S02]  /*9930*/  LEA.HI.X.SX32 R251, R122, R249, 0x1, P3 ;  /* 0x000000f97afb7211 */ /* 0x000fe400018f0eff */
[----:B------:R2:W-:Y:S01]  /*9940*/  STS.U16 [R2+UR9+0x4800], R121 ;  /* 0x0048007902007988 */ /* 0x0005e20008000409 */
[----:B------:R-:W-:-:S02]  /*9950*/  LEA R114, P2, R120, R248, 0x1 ;  /* 0x000000f878727211 */ /* 0x000fc400078408ff */
[-C--:B------:R-:W-:Y:S01]  /*9960*/  LEA R122, P3, R123, R248.reuse, 0x1 ;  /* 0x000000f87b7a7211 */ /* 0x080fe200078608ff */
[----:B------:R4:W-:Y:S01]  /*9970*/  STS.U16 [R2+UR9+0x6000], R127 ;  /* 0x0060007f02007988 */ /* 0x0009e20008000409 */
[----:B0-----:R-:W-:-:S03]  /*9980*/  LEA R118, P4, R119, R248, 0x1 ;  /* 0x000000f877767211 */ /* 0x001fc600078808ff */
[----:B------:R0:W-:Y:S01]  /*9990*/  STS.U16 [R2+UR9+0x6800], R129 ;  /* 0x0068008102007988 */ /* 0x0001e20008000409 */
[----:B--2---:R-:W-:Y:S02]  /*99a0*/  IMAD R121, R115, UR7, RZ ;  /* 0x0000000773797c24 */ /* 0x004fe4000f8e02ff */
[----:B----4-:R-:W-:Y:S02]  /*99b0*/  IMAD R127, R246, UR7, RZ ;  /* 0x00000007f67f7c24 */ /* 0x010fe4000f8e02ff */
[----:B0-----:R-:W-:Y:S01]  /*99c0*/  IMAD R129, R98, UR7, RZ ;  /* 0x0000000762817c24 */ /* 0x001fe2000f8e02ff */
[----:B------:R0:W-:Y:S01]  /*99d0*/  STS.U16 [R2+UR9+0x5c00], R126 ;  /* 0x005c007e02007988 */ /* 0x0001e20008000409 */
[-C--:B------:R-:W-:Y:S02]  /*99e0*/  LEA.HI.X.SX32 R115, R120, R249.reuse, 0x1, P2 ;  /* 0x000000f978737211 */ /* 0x080fe400010f0eff */
[-C--:B------:R-:W-:Y:S01]  /*99f0*/  LEA.HI.X.SX32 R119, R119, R249.reuse, 0x1, P4 ;  /* 0x000000f977777211 */ /* 0x080fe200020f0eff */
[----:B------:R2:W-:Y:S01]  /*9a00*/  STS.U16 [R2+UR9+0x6400], R128 ;  /* 0x0064008002007988 */ /* 0x0005e20008000409 */
[----:B------:R-:W-:-:S02]  /*9a10*/  LEA.HI.X.SX32 R123, R123, R249, 0x1, P3 ;  /* 0x000000f97b7b7211 */ /* 0x000fc400018f0eff */
[-C--:B------:R-:W-:Y:S01]  /*9a20*/  LEA R120, P2, R121, R248.reuse, 0x1 ;  /* 0x000000f879787211 */ /* 0x080fe200078408ff */
[----:B------:R4:W-:Y:S01]  /*9a30*/  STS.U16 [R2+UR9+0x7000], R131 ;  /* 0x0070008302007988 */ /* 0x0009e20008000409 */
[----:B0-----:R-:W-:-:S03]  /*9a40*/  LEA R126, P4, R127, R248, 0x1 ;  /* 0x000000f87f7e7211 */ /* 0x001fc600078808ff */
[----:B------:R0:W-:Y:S01]  /*9a50*/  STS.U16 [R2+UR9+0x7800], R133 ;  /* 0x0078008502007988 */ /* 0x0001e20008000409 */
[----:B--2---:R-:W-:-:S03]  /*9a60*/  LEA R128, P3, R129, R248, 0x1 ;  /* 0x000000f881807211 */ /* 0x004fc600078608ff */
[----:B------:R2:W-:Y:S01]  /*9a70*/  STS.U16 [R2+UR9+0x8000], R135 ;  /* 0x0080008702007988 */ /* 0x0005e20008000409 */
[----:B----4-:R-:W-:Y:S02]  /*9a80*/  IMAD R131, R233, UR7, RZ ;  /* 0x00000007e9837c24 */ /* 0x010fe4000f8e02ff */
[----:B0-----:R-:W-:Y:S02]  /*9a90*/  IMAD R133, R232, UR7, RZ ;  /* 0x00000007e8857c24 */ /* 0x001fe4000f8e02ff */
[----:B--2---:R-:W-:Y:S01]  /*9aa0*/  IMAD R135, R231, UR7, RZ ;  /* 0x00000007e7877c24 */ /* 0x004fe2000f8e02ff */
[----:B------:R0:W-:Y:S01]  /*9ab0*/  STS.U16 [R2+UR9+0x6c00], R130 ;  /* 0x006c008202007988 */ /* 0x0001e20008000409 */
[-C--:B------:R-:W-:Y:S02]  /*9ac0*/  LEA.HI.X.SX32 R121, R121, R249.reuse, 0x1, P2 ;  /* 0x000000f979797211 */ /* 0x080fe400010f0eff */
[-C--:B------:R-:W-:Y:S01]  /*9ad0*/  LEA.HI.X.SX32 R127, R127, R249.reuse, 0x1, P4 ;  /* 0x000000f97f7f7211 */ /* 0x080fe200020f0eff */
[----:B------:R2:W-:Y:S01]  /*9ae0*/  STS.U16 [R2+UR9+0x7400], R132 ;  /* 0x0074008402007988 */ /* 0x0005e20008000409 */
[----:B------:R-:W-:-:S03]  /*9af0*/  LEA.HI.X.SX32 R129, R129, R249, 0x1, P3 ;  /* 0x000000f981817211 */ /* 0x000fc600018f0eff */
[----:B---3--:R3:W-:Y:S01]  /*9b00*/  STS.U16 [R2+UR9+0x7c00], R134 ;  /* 0x007c008602007988 */ /* 0x0087e20008000409 */
[----:B0-----:R-:W-:-:S03]  /*9b10*/  LEA R130, P4, R131, R248, 0x1 ;  /* 0x000000f883827211 */ /* 0x001fc600078808ff */
[----:B------:R0:W-:Y:S01]  /*9b20*/  STS.U16 [R2+UR9+0x8800], R137 ;  /* 0x0088008902007988 */ /* 0x0001e20008000409 */
[----:B--2---:R-:W-:-:S03]  /*9b30*/  LEA R132, P2, R133, R248, 0x1 ;  /* 0x000000f885847211 */ /* 0x004fc600078408ff */
[----:B------:R2:W-:Y:S01]  /*9b40*/  STS.U16 [R2+UR9+0x9000], R139 ;  /* 0x0090008b02007988 */ /* 0x0005e20008000409 */
[----:B---3--:R-:W-:-:S03]  /*9b50*/  LEA R134, P3, R135, R248, 0x1 ;  /* 0x000000f887867211 */ /* 0x008fc600078608ff */
[----:B------:R3:W-:Y:S01]  /*9b60*/  STS.U16 [R2+UR9+0x9800], R141 ;  /* 0x0098008d02007988 */ /* 0x0007e20008000409 */
[----:B0-----:R-:W-:Y:S02]  /*9b70*/  IMAD R137, R199, UR7, RZ ;  /* 0x00000007c7897c24 */ /* 0x001fe4000f8e02ff */
[----:B--2---:R-:W-:Y:S01]  /*9b80*/  IMAD R139, R198, UR7, RZ ;  /* 0x00000007c68b7c24 */ /* 0x004fe2000f8e02ff */
[----:B------:R0:W-:Y:S01]  /*9b90*/  STS.U16 [R2+UR9+0x3400], R116 ;  /* 0x0034007402007988 */ /* 0x0001e20008000409 */
[----:B---3--:R-:W-:-:S03]  /*9ba0*/  IMAD R141, R245, UR7, RZ ;  /* 0x00000007f58d7c24 */ /* 0x008fc6000f8e02ff */
[----:B------:R2:W-:Y:S01]  /*9bb0*/  STS.U16 [R2+UR9+0x5800], R125 ;  /* 0x0058007d02007988 */ /* 0x0005e20008000409 */
[-C--:B------:R-:W-:Y:S01]  /*9bc0*/  LEA.HI.X.SX32 R131, R131, R249.reuse, 0x1, P4 ;  /* 0x000000f983837211 */ /* 0x080fe200020f0eff */
[----:B------:R-:W-:Y:S01]  /*9bd0*/  IMAD R147, R242, UR7, RZ ;  /* 0x00000007f2937c24 */ /* 0x000fe2000f8e02ff */
[-C--:B------:R-:W-:Y:S01]  /*9be0*/  LEA.HI.X.SX32 R133, R133, R249.reuse, 0x1, P2 ;  /* 0x000000f985857211 */ /* 0x080fe200010f0eff */
[----:B------:R3:W-:Y:S01]  /*9bf0*/  STS.U16 [R2+UR9+0x8400], R136 ;  /* 0x0084008802007988 */ /* 0x0007e20008000409 */
[----:B------:R-:W-:Y:S01]  /*9c00*/  LEA.HI.X.SX32 R135, R135, R249, 0x1, P3 ;  /* 0x000000f987877211 */ /* 0x000fe200018f0eff */
[----:B------:R-:W-:Y:S01]  /*9c10*/  IMAD R149, R241, UR7, RZ ;  /* 0x00000007f1957c24 */ /* 0x000fe2000f8e02ff */
[----:B0-----:R-:W-:Y:S01]  /*9c20*/  LEA R116, P5, R117, R248, 0x1 ;  /* 0x000000f875747211 */ /* 0x001fe200078a08ff */
[----:B------:R0:W-:Y:S01]  /*9c30*/  STS.U16 [R2+UR9+0x8c00], R138 ;  /* 0x008c008a02007988 */ /* 0x0001e20008000409 */
[----:B--2---:R-:W-:-:S03]  /*9c40*/  IMAD R125, R247, UR7, RZ ;  /* 0x00000007f77d7c24 */ /* 0x004fc6000f8e02ff */
[----:B------:R2:W-:Y:S01]  /*9c50*/  STS.U16 [R2+UR9+0x9400], R140 ;  /* 0x0094008c02007988 */ /* 0x0005e20008000409 */
[----:B---3--:R-:W-:-:S03]  /*9c60*/  LEA R136, P4, R137, R248, 0x1 ;  /* 0x000000f889887211 */ /* 0x008fc600078808ff */
[----:B------:R3:W-:Y:S01]  /*9c70*/  STS.U16 [R2+UR9+0xa000], R143 ;  /* 0x00a0008f02007988 */ /* 0x0007e20008000409 */
[-C--:B0-----:R-:W-:Y:S02]  /*9c80*/  LEA R138, P2, R139, R248.reuse, 0x1 ;  /* 0x000000f88b8a7211 */ /* 0x081fe400078408ff */
[----:B--2---:R-:W-:Y:S01]  /*9c90*/  LEA R140, P3, R141, R248, 0x1 ;  /* 0x000000f88d8c7211 */ /* 0x004fe200078608ff */
[----:B------:R0:W-:Y:S01]  /*9ca0*/  STS.U16 [R2+UR9+0x5400], R124 ;  /* 0x0054007c02007988 */ /* 0x0001e20008000409 */
[----:B---3--:R-:W-:-:S03]  /*9cb0*/  IMAD R143, R244, UR7, RZ ;  /* 0x00000007f48f7c24 */ /* 0x008fc6000f8e02ff */
[----:B------:R2:W-:Y:S01]  /*9cc0*/  STS.U16 [R2+UR9+0xa800], R145 ;  /* 0x00a8009102007988 */ /* 0x0005e20008000409 */
[-C--:B------:R-:W-:Y:S01]  /*9cd0*/  LEA.HI.X.SX32 R117, R117, R249.reuse, 0x1, P5 ;  /* 0x000000f975757211 */ /* 0x080fe200028f0eff */
[----:B------:R-:W-:Y:S01]  /*9ce0*/  IMAD R151, R240, UR7, RZ ;  /* 0x00000007f0977c24 */ /* 0x000fe2000f8e02ff */
[-C--:B------:R-:W-:Y:S01]  /*9cf0*/  LEA.HI.X.SX32 R137, R137, R249.reuse, 0x1, P4 ;  /* 0x000000f989897211 */ /* 0x080fe200020f0eff */
[----:B------:R3:W-:Y:S01]  /*9d00*/  STS.U16 [R2+UR9+0x9c00], R142 ;  /* 0x009c008e02007988 */ /* 0x0007e20008000409 */
[-C--:B------:R-:W-:Y:S01]  /*9d10*/  LEA.HI.X.SX32 R139, R139, R249.reuse, 0x1, P2 ;  /* 0x000000f98b8b7211 */ /* 0x080fe200010f0eff */
[----:B------:R-:W-:Y:S01]  /*9d20*/  IMAD R162, R162, UR7, RZ ;  /* 0x00000007a2a27c24 */ /* 0x000fe2000f8e02ff */
[-C--:B0-----:R-:W-:Y:S01]  /*9d30*/  LEA R124, P5, R125, R248.reuse, 0x1 ;  /* 0x000000f87d7c7211 */ /* 0x081fe200078a08ff */
[----:B------:R0:W-:Y:S01]  /*9d40*/  STS.U16 [R2+UR9+0xac00], R146 ;  /* 0x00ac009202007988 */ /* 0x0001e20008000409 */
[----:B------:R-:W-:Y:S01]  /*9d50*/  LEA.HI.X.SX32 R141, R141, R249, 0x1, P3 ;  /* 0x000000f98d8d7211 */ /* 0x000fe200018f0eff */
[----:B--2---:R-:W-:Y:S01]  /*9d60*/  IMAD R145, R243, UR7, RZ ;  /* 0x00000007f3917c24 */ /* 0x004fe2000f8e02ff */
[-C--:B------:R-:W-:Y:S01]  /*9d70*/  LEA R148, P3, R149, R248.reuse, 0x1 ;  /* 0x000000f895947211 */ /* 0x080fe200078608ff */
[----:B------:R-:W-:Y:S01]  /*9d80*/  IMAD R157, R239, UR7, RZ ;  /* 0x00000007ef9d7c24 */ /* 0x000fe2000f8e02ff */
[-C--:B---3--:R-:W-:Y:S01]  /*9d90*/  LEA R142, P4, R143, R248.reuse, 0x1 ;  /* 0x000000f88f8e7211 */ /* 0x088fe200078808ff */
[----:B------:R2:W-:Y:S01]  /*9da0*/  STS.U16 [R2+UR9+0x1c00], R215 ;  /* 0x001c00d702007988 */ /* 0x0005e20008000409 */
[----:B0-----:R-:W-:-:S03]  /*9db0*/  LEA R146, P2, R147, R248, 0x1 ;  /* 0x000000f893927211 */ /* 0x001fc600078408ff */
[----:B------:R0:W-:Y:S01]  /*9dc0*/  STS.U16 [R2+UR9+0xa400], R144 ;  /* 0x00a4009002007988 */ /* 0x0001e20008000409 */
[-C--:B------:R-:W-:Y:S01]  /*9dd0*/  LEA.HI.X.SX32 R125, R125, R249.reuse, 0x1, P5 ;  /* 0x000000f97d7d7211 */ /* 0x080fe200028f0eff */
[----:B------:R-:W-:Y:S01]  /*9de0*/  IMAD R160, R160, UR7, RZ ;  /* 0x00000007a0a07c24 */ /* 0x000fe2000f8e02ff */
[-C--:B------:R-:W-:Y:S01]  /*9df0*/  LEA.HI.X.SX32 R143, R143, R249.reuse, 0x1, P4 ;  /* 0x000000f98f8f7211 */ /* 0x080fe200020f0eff */
[----:B------:R-:W-:Y:S01]  /*9e00*/  IMAD R245, R154, UR7, RZ ;  /* 0x000000079af57c24 */ /* 0x000fe2000f8e02ff */
[-C--:B------:R-:W-:Y:S01]  /*9e10*/  LEA.HI.X.SX32 R147, R147, R249.reuse, 0x1, P2 ;  /* 0x000000f993937211 */ /* 0x080fe200010f0eff */
[----:B--2---:R-:W-:Y:S01]  /*9e20*/  IMAD R215, R156, UR7, RZ ;  /* 0x000000079cd77c24 */ /* 0x004fe2000f8e02ff */
[----:B------:R-:W-:Y:S01]  /*9e30*/  LEA.HI.X.SX32 R149, R149, R249, 0x1, P3 ;  /* 0x000000f995957211 */ /* 0x000fe200018f0eff */
[----:B------:R-:W-:Y:S01]  /*9e40*/  IMAD R159, R159, UR7, RZ ;  /* 0x000000079f9f7c24 */ /* 0x000fe2000f8e02ff */
[-C--:B------:R-:W-:Y:S01]  /*9e50*/  LEA R150, P4, R151, R248.reuse, 0x1 ;  /* 0x000000f897967211 */ /* 0x080fe200078808ff */
[----:B------:R-:W-:Y:S01]  /*9e60*/  IMAD R163, R163, UR7, RZ ;  /* 0x00000007a3a37c24 */ /* 0x000fe2000f8e02ff */
[-C--:B0-----:R-:W-:Y:S01]  /*9e70*/  LEA R144, P5, R145, R248.reuse, 0x1 ;  /* 0x000000f891907211 */ /* 0x081fe200078a08ff */
[----:B------:R-:W-:Y:S01]  /*9e80*/  IMAD R165, R165, UR7, RZ ;  /* 0x00000007a5a57c24 */ /* 0x000fe2000f8e02ff */
[----:B------:R-:W-:-:S02]  /*9e90*/  LEA R154, P2, R162, R248, 0x1 ;  /* 0x000000f8a29a7211 */ /* 0x000fc400078408ff */
[-C--:B------:R-:W-:Y:S01]  /*9ea0*/  LEA R156, P3, R157, R248.reuse, 0x1 ;  /* 0x000000f89d9c7211 */ /* 0x080fe200078608ff */
[----:B------:R0:W-:Y:S01]  /*9eb0*/  STS.U16 [R2+UR9+0x1400], R217 ;  /* 0x001400d902007988 */ /* 0x0001e20008000409 */
[----:B------:R-:W-:Y:S01]  /*9ec0*/  IMAD R241, R152, UR7, RZ ;  /* 0x0000000798f17c24 */ /* 0x000fe2000f8e02ff */
[-C--:B------:R-:W-:Y:S01]  /*9ed0*/  LEA.HI.X.SX32 R145, R145, R249.reuse, 0x1, P5 ;  /* 0x000000f991917211 */ /* 0x080fe200028f0eff */
[----:B------:R-:W-:Y:S01]  /*9ee0*/  IMAD R247, R155, UR7, RZ ;  /* 0x000000079bf77c24 */ /* 0x000fe2000f8e02ff */
[----:B------:R2:W-:Y:S01]  /*9ef0*/  STS.U16 [R2+UR9+0x2400], R213 ;  /* 0x002400d502007988 */ /* 0x0005e20008000409 */
[----:B------:R-:W-:Y:S01]  /*9f00*/  IMAD R161, R161, UR7, RZ ;  /* 0x00000007a1a17c24 */ /* 0x000fe2000f8e02ff */
[-C--:B------:R-:W-:Y:S01]  /*9f10*/  LEA R152, P5, R160, R248.reuse, 0x1 ;  /* 0x000000f8a0987211 */ /* 0x080fe200078a08ff */
[----:B------:R-:W-:Y:S01]  /*9f20*/  IMAD R167, R167, UR7, RZ ;  /* 0x00000007a7a77c24 */ /* 0x000fe2000f8e02ff */
[-C--:B------:R-:W-:Y:S01]  /*9f30*/  LEA.HI.X.SX32 R151, R151, R249.reuse, 0x1, P4 ;  /* 0x000000f997977211 */ /* 0x080fe200020f0eff */
[----:B------:R-:W-:Y:S01]  /*9f40*/  IMAD R171, R171, UR7, RZ ;  /* 0x00000007abab7c24 */ /* 0x000fe2000f8e02ff */
[-C--:B------:R-:W-:Y:S01]  /*9f50*/  LEA.HI.X.SX32 R155, R162, R249.reuse, 0x1, P2 ;  /* 0x000000f9a29b7211 */ /* 0x080fe200010f0eff */
[----:B0-----:R-:W-:Y:S01]  /*9f60*/  IMAD R217, R158, UR7, RZ ;  /* 0x000000079ed97c24 */ /* 0x001fe2000f8e02ff */
[----:B------:R-:W-:Y:S01]  /*9f70*/  LEA.HI.X.SX32 R157, R157, R249, 0x1, P3 ;  /* 0x000000f99d9d7211 */ /* 0x000fe200018f0eff */
[----:B------:R-:W-:Y:S01]  /*9f80*/  IMAD R173, R173, UR7, RZ ;  /* 0x00000007adad7c24 */ /* 0x000fe2000f8e02ff */
[-C--:B------:R-:W-:Y:S01]  /*9f90*/  LEA R158, P4, R159, R248.reuse, 0x1 ;  /* 0x000000f89f9e7211 */ /* 0x080fe200078808ff */
[----:B--2---:R-:W-:Y:S01]  /*9fa0*/  IMAD R213, R164, UR7, RZ ;  /* 0x00000007a4d57c24 */ /* 0x004fe2000f8e02ff */
[----:B------:R-:W-:-:S02]  /*9fb0*/  LEA R162, P2, R163, R248, 0x1 ;  /* 0x000000f8a3a27211 */ /* 0x000fc400078408ff */
[-C--:B------:R-:W-:Y:S01]  /*9fc0*/  LEA R164, P3, R165, R248.reuse, 0x1 ;  /* 0x000000f8a5a47211 */ /* 0x080fe200078608ff */
[----:B------:R-:W-:Y:S01]  /*9fd0*/  IMAD R243, R153, UR7, RZ ;  /* 0x0000000799f37c24 */ /* 0x000fe2000f8e02ff */
[----:B------:R0:W-:Y:S01]  /*9fe0*/  STS.U16 [R2+UR9+0x2c00], R211 ;  /* 0x002c00d302007988 */ /* 0x0001e20008000409 */
[-C--:B------:R-:W-:Y:S01]  /*9ff0*/  LEA.HI.X.SX32 R153, R160, R249.reuse, 0x1, P5 ;  /* 0x000000f9a0997211 */ /* 0x080fe200028f0eff */
[----:B------:R-:W-:Y:S01]  /*a000*/  IMAD R169, R169, UR7, RZ ;  /* 0x00000007a9a97c24 */ /* 0x000fe2000f8e02ff */
[-C--:B------:R-:W-:Y:S01]  /*a010*/  LEA R160, P5, R161, R248.reuse, 0x1 ;  /* 0x000000f8a1a07211 */ /* 0x080fe200078a08ff */
[----:B------:R2:W-:Y:S01]  /*a020*/  STS.U16 [R2+UR9+0x3000], R210 ;  /* 0x003000d202007988 */ /* 0x0005e20008000409 */
[----:B------:R-:W-:Y:S01]  /*a030*/  IMAD R198, R172, UR7, RZ ;  /* 0x00000007acc67c24 */ /* 0x000fe2000f8e02ff */
[-C--:B------:R-:W-:Y:S01]  /*a040*/  LEA.HI.X.SX32 R159, R159, R249.reuse, 0x1, P4 ;  /* 0x000000f99f9f7211 */ /* 0x080fe200020f0eff */
[----:B------:R-:W-:Y:S01]  /*a050*/  IMAD R175, R238, UR7, RZ ;  /* 0x00000007eeaf7c24 */ /* 0x000fe2000f8e02ff */
[-C--:B------:R-:W-:Y:S01]  /*a060*/  LEA.HI.X.SX32 R163, R163, R249.reuse, 0x1, P2 ;  /* 0x000000f9a3a37211 */ /* 0x080fe200010f0eff */
[----:B------:R-:W-:Y:S01]  /*a070*/  IMAD R179, R236, UR7, RZ ;  /* 0x00000007ecb37c24 */ /* 0x000fe2000f8e02ff */
[-C--:B------:R-:W-:Y:S01]  /*a080*/  LEA.HI.X.SX32 R165, R165, R249.reuse, 0x1, P3 ;  /* 0x000000f9a5a57211 */ /* 0x080fe200018f0eff */
[----:B0-----:R-:W-:Y:S01]  /*a090*/  IMAD R211, R170, UR7, RZ ;  /* 0x00000007aad37c24 */ /* 0x001fe2000f8e02ff */
[-C--:B------:R-:W-:Y:S01]  /*a0a0*/  LEA R170, P2, R171, R248.reuse, 0x1 ;  /* 0x000000f8abaa7211 */ /* 0x080fe200078408ff */
[----:B------:R-:W-:Y:S01]  /*a0b0*/  IMAD R181, R235, UR7, RZ ;  /* 0x00000007ebb57c24 */ /* 0x000fe2000f8e02ff */
[-C--:B------:R-:W-:Y:S01]  /*a0c0*/  LEA R172, P3, R173, R248.reuse, 0x1 ;  /* 0x000000f8adac7211 */ /* 0x080fe200078608ff */
[----:B--2---:R-:W-:Y:S01]  /*a0d0*/  IMAD R210, R166, UR7, RZ ;  /* 0x00000007a6d27c24 */ /* 0x004fe2000f8e02ff */
[-C--:B------:R-:W-:Y:S01]  /*a0e0*/  LEA R166, P4, R167, R248.reuse, 0x1 ;  /* 0x000000f8a7a67211 */ /* 0x080fe200078808ff */
[----:B------:R-:W-:Y:S01]  /*a0f0*/  IMAD R201, R168, UR7, RZ ;  /* 0x00000007a8c97c24 */ /* 0x000fe2000f8e02ff */
[-C--:B------:R-:W-:Y:S01]  /*a100*/  LEA.HI.X.SX32 R161, R161, R249.reuse, 0x1, P5 ;  /* 0x000000f9a1a17211 */ /* 0x080fe200028f0eff */
[----:B------:R-:W-:Y:S01]  /*a110*/  IMAD R177, R237, UR7, RZ ;  /* 0x00000007edb17c24 */ /* 0x000fe2000f8e02ff */
[-C--:B------:R-:W-:Y:S01]  /*a120*/  LEA R168, P5, R169, R248.reuse, 0x1 ;  /* 0x000000f8a9a87211 */ /* 0x080fe200078a08ff */
[----:B------:R-:W-:Y:S01]  /*a130*/  IMAD R185, R178, UR7, RZ ;  /* 0x00000007b2b97c24 */ /* 0x000fe2000f8e02ff */
[-C--:B------:R-:W-:Y:S01]  /*a140*/  LEA.HI.X.SX32 R167, R167, R249.reuse, 0x1, P4 ;  /* 0x000000f9a7a77211 */ /* 0x080fe200020f0eff */
[----:B------:R-:W-:Y:S01]  /*a150*/  IMAD R187, R180, UR7, RZ ;  /* 0x00000007b4bb7c24 */ /* 0x000fe2000f8e02ff */
[-C--:B------:R-:W-:Y:S01]  /*a160*/  LEA.HI.X.SX32 R171, R171, R249.reuse, 0x1, P2 ;  /* 0x000000f9abab7211 */ /* 0x080fe200010f0eff */
[----:B------:R-:W-:Y:S01]  /*a170*/  IMAD R199, R174, UR7, RZ ;  /* 0x00000007aec77c24 */ /* 0x000fe2000f8e02ff */
[----:B------:R-:W-:Y:S01]  /*a180*/  LEA.HI.X.SX32 R173, R173, R249, 0x1, P3 ;  /* 0x000000f9adad7211 */ /* 0x000fe200018f0eff */
[----:B------:R-:W-:Y:S01]  /*a190*/  IMAD R183, R234, UR7, RZ ;  /* 0x00000007eab77c24 */ /* 0x000fe2000f8e02ff */
[-C--:B------:R-:W-:Y:S01]  /*a1a0*/  LEA R174, P4, R175, R248.reuse, 0x1 ;  /* 0x000000f8afae7211 */ /* 0x080fe200078808ff */
[----:B------:R-:W-:Y:S01]  /*a1b0*/  IMAD R189, R176, UR7, RZ ;  /* 0x00000007b0bd7c24 */ /* 0x000fe2000f8e02ff */
[----:B------:R-:W-:-:S02]  /*a1c0*/  LEA R178, P2, R179, R248, 0x1 ;  /* 0x000000f8b3b27211 */ /* 0x000fc400078408ff */
[-C--:B------:R-:W-:Y:S01]  /*a1d0*/  LEA R180, P3, R181, R248.reuse, 0x1 ;  /* 0x000000f8b5b47211 */ /* 0x080fe200078608ff */
[----:B------:R0:W-:Y:S01]  /*a1e0*/  STS.U16 [R2+UR9+0x1800], R216 ;  /* 0x001800d802007988 */ /* 0x0001e20008000409 */
[-C--:B------:R-:W-:Y:S01]  /*a1f0*/  LEA.HI.X.SX32 R169, R169, R249.reuse, 0x1, P5 ;  /* 0x000000f9a9a97211 */ /* 0x080fe200028f0eff */
[----:B------:R-:W-:Y:S01]  /*a200*/  IMAD R193, R182, UR7, RZ ;  /* 0x00000007b6c17c24 */ /* 0x000fe2000f8e02ff */
[-C--:B------:R-:W-:Y:S01]  /*a210*/  LEA R176, P5, R177, R248.reuse, 0x1 ;  /* 0x000000f8b1b07211 */ /* 0x080fe200078a08ff */
[----:B------:R2:W-:Y:S01]  /*a220*/  STS.U16 [R2+UR9+0x2000], R214 ;  /* 0x002000d602007988 */ /* 0x0005e20008000409 */
[-C--:B------:R-:W-:Y:S01]  /*a230*/  LEA.HI.X.SX32 R175, R175, R249.reuse, 0x1, P4 ;  /* 0x000000f9afaf7211 */ /* 0x080fe200020f0eff */
[----:B------:R-:W-:Y:S01]  /*a240*/  IMAD R197, R184, UR7, RZ ;  /* 0x00000007b8c57c24 */ /* 0x000fe2000f8e02ff */
[-C--:B------:R-:W-:Y:S02]  /*a250*/  LEA.HI.X.SX32 R179, R179, R249.reuse, 0x1, P2 ;  /* 0x000000f9b3b37211 */ /* 0x080fe400010f0eff */
[----:B------:R-:W-:Y:S01]  /*a260*/  LEA.HI.X.SX32 R181, R181, R249, 0x1, P3 ;  /* 0x000000f9b5b57211 */ /* 0x000fe200018f0eff */
[----:B0-----:R-:W-:Y:S01]  /*a270*/  IMAD R216, R188, UR7, RZ ;  /* 0x00000007bcd87c24 */ /* 0x001fe2000f8e02ff */
[----:B------:R-:W-:-:S02]  /*a280*/  LEA R182, P4, R183, R248, 0x1 ;  /* 0x000000f8b7b67211 */ /* 0x000fc400078808ff */
[-C--:B------:R-:W-:Y:S01]  /*a290*/  LEA R188, P3, R189, R248.reuse, 0x1 ;  /* 0x000000f8bdbc7211 */ /* 0x080fe200078608ff */
[----:B--2---:R-:W-:Y:S01]  /*a2a0*/  IMAD R214, R186, UR7, RZ ;  /* 0x00000007bad67c24 */ /* 0x004fe2000f8e02ff */
[-C--:B------:R-:W-:Y:S01]  /*a2b0*/  LEA R186, P2, R187, R248.reuse, 0x1 ;  /* 0x000000f8bbba7211 */ /* 0x080fe200078408ff */
[----:B------:R0:W-:Y:S01]  /*a2c0*/  STS.U16 [R2+UR9+0x400], R221 ;  /* 0x000400dd02007988 */ /* 0x0001e20008000409 */
[-C--:B------:R-:W-:Y:S01]  /*a2d0*/  LEA.HI.X.SX32 R177, R177, R249.reuse, 0x1, P5 ;  /* 0x000000f9b1b17211 */ /* 0x080fe200028f0eff */
[----:B------:R-:W-:Y:S01]  /*a2e0*/  IMAD R225, R194, UR7, RZ ;  /* 0x00000007c2e17c24 */ /* 0x000fe2000f8e02ff */
[----:B------:R-:W-:Y:S01]  /*a2f0*/  LEA R184, P5, R185, R248, 0x1 ;  /* 0x000000f8b9b87211 */ /* 0x000fe200078a08ff */
[----:B------:R2:W-:Y:S01]  /*a300*/  STS.U16 [R2+UR9+0x2800], R212 ;  /* 0x002800d402007988 */ /* 0x0005e20008000409 */
[-C--:B------:R-:W-:Y:S02]  /*a310*/  LEA.HI.X.SX32 R183, R183, R249.reuse, 0x1, P4 ;  /* 0x000000f9b7b77211 */ /* 0x080fe400020f0eff */
[----:B------:R-:W-:-:S02]  /*a320*/  LEA.HI.X.SX32 R187, R187, R249, 0x1, P2 ;  /* 0x000000f9bbbb7211 */ /* 0x000fc400010f0eff */
[-C--:B------:R-:W-:Y:S01]  /*a330*/  LEA.HI.X.SX32 R189, R189, R249.reuse, 0x1, P3 ;  /* 0x000000f9bdbd7211 */ /* 0x080fe200018f0eff */
[----:B0-----:R-:W-:Y:S01]  /*a340*/  IMAD R221, R196, UR7, RZ ;  /* 0x00000007c4dd7c24 */ /* 0x001fe2000f8e02ff */
[-C--:B------:R-:W-:Y:S02]  /*a350*/  LEA R194, P2, R198, R248.reuse, 0x1 ;  /* 0x000000f8c6c27211 */ /* 0x080fe400078408ff */
[-C--:B------:R-:W-:Y:S01]  /*a360*/  LEA R196, P3, R197, R248.reuse, 0x1 ;  /* 0x000000f8c5c47211 */ /* 0x080fe200078608ff */
[----:B--2---:R-:W-:Y:S01]  /*a370*/  IMAD R212, R190, UR7, RZ ;  /* 0x00000007bed47c24 */ /* 0x004fe2000f8e02ff */
[----:B------:R-:W-:Y:S01]  /*a380*/  LEA R190, P4, R193, R248, 0x1 ;  /* 0x000000f8c1be7211 */ /* 0x000fe200078808ff */
[----:B------:R0:W-:Y:S01]  /*a390*/  STS.U16 [R2+UR9], R222 ;  /* 0x000000de02007988 */ /* 0x0001e20008000409 */
[----:B------:R-:W-:Y:S01]  /*a3a0*/  IMAD R223, R195, UR7, RZ ;  /* 0x00000007c3df7c24 */ /* 0x000fe2000f8e02ff */
[-C--:B------:R-:W-:Y:S02]  /*a3b0*/  LEA.HI.X.SX32 R185, R185, R249.reuse, 0x1, P5 ;  /* 0x000000f9b9b97211 */ /* 0x080fe400028f0eff */
[----:B------:R2:W-:Y:S01]  /*a3c0*/  STS.U16 [R2+UR9+0xc00], R219 ;  /* 0x000c00db02007988 */ /* 0x0005e20008000409 */
[----:B------:R-:W-:Y:S01]  /*a3d0*/  IMAD R98, R202, UR7, RZ ;  /* 0x00000007ca627c24 */ /* 0x000fe2000f8e02ff */
[----:B------:R-:W-:-:S02]  /*a3e0*/  LEA.HI.X.SX32 R195, R198, R249, 0x1, P2 ;  /* 0x000000f9c6c37211 */ /* 0x000fc400010f0eff */
[-C--:B------:R-:W-:Y:S01]  /*a3f0*/  LEA.HI.X.SX32 R197, R197, R249.reuse, 0x1, P3 ;  /* 0x000000f9c5c57211 */ /* 0x080fe200018f0eff */
[----:B0-----:R-:W-:Y:S01]  /*a400*/  IMAD R222, R192, UR7, RZ ;  /* 0x00000007c0de7c24 */ /* 0x001fe2000f8e02ff */
[-C--:B------:R-:W-:Y:S01]  /*a410*/  LEA R192, P5, R199, R248.reuse, 0x1 ;  /* 0x000000f8c7c07211 */ /* 0x080fe200078a08ff */
[----:B--2---:R-:W-:Y:S01]  /*a420*/  IMAD R219, R191, UR7, RZ ;  /* 0x00000007bfdb7c24 */ /* 0x004fe2000f8e02ff */
[-C--:B------:R-:W-:Y:S02]  /*a430*/  LEA.HI.X.SX32 R191, R193, R249.reuse, 0x1, P4 ;  /* 0x000000f9c1bf7211 */ /* 0x080fe400020f0eff */
[-C--:B------:R-:W-:Y:S02]  /*a440*/  LEA R198, P2, R211, R248.reuse, 0x1 ;  /* 0x000000f8d3c67211 */ /* 0x080fe400078408ff */
[-C--:B------:R-:W-:Y:S02]  /*a450*/  LEA R200, P3, R201, R248.reuse, 0x1 ;  /* 0x000000f8c9c87211 */ /* 0x080fe400078608ff */
[----:B------:R-:W-:Y:S01]  /*a460*/  LEA R202, P4, R210, R248, 0x1 ;  /* 0x000000f8d2ca7211 */ /* 0x000fe200078808ff */
[----:B------:R-:W-:Y:S01]  /*a470*/  IMAD R227, R203, UR7, RZ ;  /* 0x00000007cbe37c24 */ /* 0x000fe2000f8e02ff */
[-C--:B------:R-:W-:Y:S01]  /*a480*/  LEA.HI.X.SX32 R193, R199, R249.reuse, 0x1, P5 ;  /* 0x000000f9c7c17211 */ /* 0x080fe200028f0eff */
[----:B------:R-:W-:Y:S01]  /*a490*/  IMAD R229, R204, UR7, RZ ;  /* 0x00000007cce57c24 */ /* 0x000fe2000f8e02ff */
[-C--:B------:R-:W-:Y:S01]  /*a4a0*/  LEA.HI.X.SX32 R199, R211, R249.reuse, 0x1, P2 ;  /* 0x000000f9d3c77211 */ /* 0x080fe200010f0eff */
[----:B------:R-:W-:Y:S01]  /*a4b0*/  IMAD R233, R206, UR7, RZ ;  /* 0x00000007cee97c24 */ /* 0x000fe2000f8e02ff */
[-C--:B------:R-:W-:Y:S01]  /*a4c0*/  LEA.HI.X.SX32 R201, R201, R249.reuse, 0x1, P3 ;  /* 0x000000f9c9c97211 */ /* 0x080fe200018f0eff */
[----:B------:R-:W-:Y:S01]  /*a4d0*/  IMAD R237, R208, UR7, RZ ;  /* 0x00000007d0ed7c24 */ /* 0x000fe2000f8e02ff */
[----:B------:R-:W-:-:S02]  /*a4e0*/  LEA.HI.X.SX32 R203, R210, R249, 0x1, P4 ;  /* 0x000000f9d2cb7211 */ /* 0x000fc400020f0eff */
        /* <DEDUP_REMOVED lines=8> */
[----:B------:R-:W-:-:S02]  /*a570*/  LEA.HI.X.SX32 R209, R212, R249, 0x1, P4 ;  /* 0x000000f9d4d17211 */ /* 0x000fc400020f0eff */
[CC--:B------:R-:W-:Y:S02]  /*a580*/  LEA R210, P2, R217.reuse, R248.reuse, 0x1 ;  /* 0x000000f8d9d27211 */ /* 0x0c0fe400078408ff */
[CC--:B------:R-:W-:Y:S02]  /*a590*/  LEA R212, P3, R216.reuse, R248.reuse, 0x1 ;  /* 0x000000f8d8d47211 */ /* 0x0c0fe400078608ff */
[-C--:B------:R-:W-:Y:S02]  /*a5a0*/  LEA.HI.X.SX32 R211, R217, R249.reuse, 0x1, P2 ;  /* 0x000000f9d9d37211 */ /* 0x080fe400010f0eff */
[-C--:B------:R-:W-:Y:S02]  /*a5b0*/  LEA.HI.X.SX32 R213, R216, R249.reuse, 0x1, P3 ;  /* 0x000000f9d8d57211 */ /* 0x080fe400018f0eff */
[CC--:B------:R-:W-:Y:S02]  /*a5c0*/  LEA R214, P4, R215.reuse, R248.reuse, 0x1 ;  /* 0x000000f8d7d67211 */ /* 0x0c0fe400078808ff */
[----:B------:R-:W-:Y:S01]  /*a5d0*/  LEA R216, P2, R222, R248, 0x1 ;  /* 0x000000f8ded87211 */ /* 0x000fe200078408ff */
[----:B------:R0:W-:Y:S01]  /*a5e0*/  STS.U16 [R2+UR9+0x800], R220 ;  /* 0x000800dc02007988 */ /* 0x0001e20008000409 */
[----:B------:R-:W-:-:S02]  /*a5f0*/  LEA.HI.X.SX32 R215, R215, R249, 0x1, P4 ;  /* 0x000000f9d7d77211 */ /* 0x000fc400020f0eff */
[-C--:B------:R-:W-:Y:S01]  /*a600*/  LEA.HI.X.SX32 R217, R222, R249.reuse, 0x1, P2 ;  /* 0x000000f9ded97211 */ /* 0x080fe200010f0eff */
[----:B------:R2:W-:Y:S01]  /*a610*/  STS.U16 [R2+UR9+0x1000], R218 ;  /* 0x001000da02007988 */ /* 0x0005e20008000409 */
[-C--:B------:R-:W-:Y:S02]  /*a620*/  LEA R222, P2, R223, R248.reuse, 0x1 ;  /* 0x000000f8dfde7211 */ /* 0x080fe400078408ff */
[-C--:B0-----:R-:W-:Y:S02]  /*a630*/  LEA R220, P4, R221, R248.reuse, 0x1 ;  /* 0x000000f8dddc7211 */ /* 0x081fe400078808ff */
[----:B--2---:R-:W-:Y:S02]  /*a640*/  LEA R218, P3, R219, R248, 0x1 ;  /* 0x000000f8dbda7211 */ /* 0x004fe400078608ff */
[-C--:B------:R-:W-:Y:S02]  /*a650*/  LEA.HI.X.SX32 R221, R221, R249.reuse, 0x1, P4 ;  /* 0x000000f9dddd7211 */ /* 0x080fe400020f0eff */
[----:B------:R-:W-:-:S02]  /*a660*/  LEA.HI.X.SX32 R219, R219, R249, 0x1, P3 ;  /* 0x000000f9dbdb7211 */ /* 0x000fc400018f0eff */
[-C--:B------:R-:W-:Y:S02]  /*a670*/  LEA.HI.X.SX32 R223, R223, R249.reuse, 0x1, P2 ;  /* 0x000000f9dfdf7211 */ /* 0x080fe400010f0eff */
[-C--:B------:R-:W-:Y:S02]  /*a680*/  LEA R224, P3, R225, R248.reuse, 0x1 ;  /* 0x000000f8e1e07211 */ /* 0x080fe400078608ff */
[-C--:B------:R-:W-:Y:S02]  /*a690*/  LEA R226, P4, R227, R248.reuse, 0x1 ;  /* 0x000000f8e3e27211 */ /* 0x080fe400078808ff */
[----:B------:R-:W-:Y:S02]  /*a6a0*/  LEA R228, P2, R229, R248, 0x1 ;  /* 0x000000f8e5e47211 */ /* 0x000fe400078408ff */
        /* <DEDUP_REMOVED lines=11> */
[----:B------:R-:W-:Y:S01]  /*a760*/  LEA R240, P4, R241, R248, 0x1 ;  /* 0x000000f8f1f07211 */ /* 0x000fe200078808ff */
[----:B------:R-:W-:Y:S01]  /*a770*/  STL.64 [R1+0x348], R96 ;  /* 0x0003486001007387 */ /* 0x000fe20000100a00 */
[-C--:B------:R-:W-:Y:S02]  /*a780*/  LEA.HI.X.SX32 R237, R237, R249.reuse, 0x1, P2 ;  /* 0x000000f9eded7211 */ /* 0x080fe400010f0eff */
[----:B------:R-:W-:-:S02]  /*a790*/  LEA.HI.X.SX32 R239, R239, R249, 0x1, P3 ;  /* 0x000000f9efef7211 */ /* 0x000fc400018f0eff */
[-C--:B------:R-:W-:Y:S01]  /*a7a0*/  LEA.HI.X.SX32 R241, R241, R249.reuse, 0x1, P4 ;  /* 0x000000f9f1f17211 */ /* 0x080fe200020f0eff */
[----:B------:R-:W-:Y:S01]  /*a7b0*/  STL.64 [R1+0x350], R94 ;  /* 0x0003505e01007387 */ /* 0x000fe20000100a00 */
[-C--:B------:R-:W-:Y:S02]  /*a7c0*/  LEA R242, P2, R243, R248.reuse, 0x1 ;  /* 0x000000f8f3f27211 */ /* 0x080fe400078408ff */
[-C--:B------:R-:W-:Y:S02]  /*a7d0*/  LEA R244, P3, R245, R248.reuse, 0x1 ;  /* 0x000000f8f5f47211 */ /* 0x080fe400078608ff */
[-C--:B------:R-:W-:Y:S01]  /*a7e0*/  LEA R246, P4, R247, R248.reuse, 0x1 ;  /* 0x000000f8f7f67211 */ /* 0x080fe200078808ff */
[----:B------:R-:W-:Y:S01]  /*a7f0*/  STL.64 [R1+0x358], R92 ;  /* 0x0003585c01007387 */ /* 0x000fe20000100a00 */
[----:B------:R-:W-:Y:S02]  /*a800*/  LEA R248, P5, R98, R248, 0x1 ;  /* 0x000000f862f87211 */ /* 0x000fe400078a08ff */
[-C--:B------:R-:W-:Y:S01]  /*a810*/  LEA.HI.X.SX32 R243, R243, R249.reuse, 0x1, P2 ;  /* 0x000000f9f3f37211 */ /* 0x080fe200010f0eff */
[----:B------:R-:W-:Y:S01]  /*a820*/  STL.64 [R1+0x360], R90 ;  /* 0x0003605a01007387 */ /* 0x000fe20000100a00 */
[----:B------:R-:W-:-:S02]  /*a830*/  LEA.HI.X.SX32 R245, R245, R249, 0x1, P3 ;  /* 0x000000f9f5f57211 */ /* 0x000fc400018f0eff */
[-C--:B------:R-:W-:Y:S01]  /*a840*/  LEA.HI.X.SX32 R247, R247, R249.reuse, 0x1, P4 ;  /* 0x000000f9f7f77211 */ /* 0x080fe200020f0eff */
[----:B------:R-:W-:Y:S01]  /*a850*/  STL.64 [R1+0x18], R114 ;  /* 0x0000187201007387 */ /* 0x000fe20000100a00 */
[----:B------:R-:W-:-:S03]  /*a860*/  LEA.HI.X.SX32 R249, R98, R249, 0x1, P5 ;  /* 0x000000f962f97211 */ /* 0x000fc600028f0eff */
[----:B------:R-:W-:Y:S01]  /*a870*/  STL.64 [R1+0x8], R250 ;  /* 0x000008fa01007387 */ /* 0x000fe20000100a00 */
[----:B------:R-:W-:-:S03]  /*a880*/  PRMT R111, RZ, 0x7610, R111 ;  /* 0x00007610ff6f7816 */ /* 0x000fc6000000006f */
[----:B------:R-:W2:Y:S04]  /*a890*/  LDL.LU R98, [R1+0x46c] ;  /* 0x00046c0001627983 */ /* 0x000ea80000300800 */
[----:B------:R0:W-:Y:S01]  /*a8a0*/  STS.U16 [R2+UR9+0xb000], R99 ;  /* 0x00b0006302007988 */ /* 0x0001e20008000409 */
[----:B------:R-:W-:-:S03]  /*a8b0*/  PRMT R110, RZ, 0x7610, R110 ;  /* 0x00007610ff6e7816 */ /* 0x000fc6000000006e */
[----:B------:R3:W-:Y:S01]  /*a8c0*/  STS.U16 [R2+UR9+0xb400], R100 ;  /* 0x00b4006402007988 */ /* 0x0007e20008000409 */
[----:B------:R-:W-:-:S03]  /*a8d0*/  PRMT R113, RZ, 0x7610, R113 ;  /* 0x00007610ff717816 */ /* 0x000fc60000000071 */
[----:B------:R4:W-:Y:S04]  /*a8e0*/  STS.U16 [R2+UR9+0xb800], R103 ;  /* 0x00b8006702007988 */ /* 0x0009e80008000409 */
[----:B0-----:R-:W2:Y:S04]  /*a8f0*/  LDL.LU R99, [R1+0x468] ;  /* 0x0004680001637983 */ /* 0x001ea80000300800 */
[----:B---3--:R-:W3:Y:S01]  /*a900*/  LDL.LU R100, [R1+0x464] ;  /* 0x0004640001647983 */ /* 0x008ee20000300800 */
[----:B------:R-:W-:-:S03]  /*a910*/  PRMT R112, RZ, 0x7610, R112 ;  /* 0x00007610ff707816 */ /* 0x000fc60000000070 */
[----:B----4-:R-:W4:Y:S04]  /*a920*/  LDL.LU R103, [R1+0x460] ;  /* 0x0004600001677983 */ /* 0x010f280000300800 */
[----:B------:R0:W-:Y:S01]  /*a930*/  STS.U16 [R2+UR9+0xbc00], R102 ;  /* 0x00bc006602007988 */ /* 0x0001e20008000409 */
[----:B------:R-:W-:-:S03]  /*a940*/  PRMT R0, RZ, 0x7610, R0 ;  /* 0x00007610ff007816 */ /* 0x000fc60000000000 */
[----:B------:R1:W-:Y:S01]  /*a950*/  STS.U16 [R2+UR9+0xc000], R105 ;  /* 0x00c0006902007988 */ /* 0x0003e20008000409 */
[----:B------:R-:W-:-:S03]  /*a960*/  PRMT R252, RZ, 0x7610, R252 ;  /* 0x00007610fffc7816 */ /* 0x000fc600000000fc */
[----:B------:R1:W-:Y:S04]  /*a970*/  STS.U16 [R2+UR9+0xc400], R104 ;  /* 0x00c4006802007988 */ /* 0x0003e80008000409 */
[----:B0-----:R-:W2:Y:S04]  /*a980*/  LDL.LU R102, [R1+0x45c] ;  /* 0x00045c0001667983 */ /* 0x001ea80000300800 */
[----:B-1----:R-:W2:Y:S04]  /*a990*/  LDL.LU R105, [R1+0x458] ;  /* 0x0004580001697983 */ /* 0x002ea80000300800 */
[----:B------:R-:W2:Y:S04]  /*a9a0*/  LDL.LU R104, [R1+0x454] ;  /* 0x0004540001687983 */ /* 0x000ea80000300800 */
[----:B------:R0:W-:Y:S04]  /*a9b0*/  STS.U16 [R2+UR9+0xc800], R106 ;  /* 0x00c8006a02007988 */ /* 0x0001e80008000409 */
[----:B------:R1:W-:Y:S04]  /*a9c0*/  STS.U16 [R2+UR9+0xcc00], R109 ;  /* 0x00cc006d02007988 */ /* 0x0003e80008000409 */
[----:B------:R1:W-:Y:S04]  /*a9d0*/  STS.U16 [R2+UR9+0xd000], R108 ;  /* 0x00d0006c02007988 */ /* 0x0003e80008000409 */
[----:B0-----:R-:W2:Y:S04]  /*a9e0*/  LDL.LU R106, [R1+0x450] ;  /* 0x00045000016a7983 */ /* 0x001ea80000300800 */
[----:B-1----:R-:W2:Y:S04]  /*a9f0*/  LDL.LU R109, [R1+0x44c] ;  /* 0x00044c00016d7983 */ /* 0x002ea80000300800 */
[----:B------:R-:W2:Y:S04]  /*aa00*/  @P0 LDG.E.U16 R111, desc[UR20][R14.64] ;  /* 0x000000140e6f0981 */ /* 0x000ea8000c1e1500 */
[----:B------:R-:W3:Y:S04]  /*aa10*/  LDL.LU R108, [R1+0x448] ;  /* 0x00044800016c7983 */ /* 0x000ee80000300800 */
[----:B------:R-:W4:Y:S04]  /*aa20*/  @P0 LDG.E.U16 R110, desc[UR20][R12.64] ;  /* 0x000000140c6e0981 */ /* 0x000f28000c1e1500 */
[----:B------:R-:W4:Y:S04]  /*aa30*/  @P0 LDG.E.U16 R113, desc[UR20][R10.64] ;  /* 0x000000140a710981 */ /* 0x000f28000c1e1500 */
[----:B------:R-:W4:Y:S04]  /*aa40*/  @P0 LDG.E.U16 R112, desc[UR20][R8.64] ;  /* 0x0000001408700981 */ /* 0x000f28000c1e1500 */
[----:B------:R-:W4:Y:S04]  /*aa50*/  @P0 LDG.E.U16 R0, desc[UR20][R6.64] ;  /* 0x0000001406000981 */ /* 0x000f28000c1e1500 */
[----:B------:R-:W4:Y:S04]  /*aa60*/  @P0 LDG.E.U16 R252, desc[UR20][R4.64] ;  /* 0x0000001404fc0981 */ /* 0x000f28000c1e1500 */
[----:B--2---:R0:W-:Y:S01]  /*aa70*/  STS.U16 [R2+UR9+0xd400], R111 ;  /* 0x00d4006f02007988 */ /* 0x0041e20008000409 */
[----:B---3--:R-:W-:-:S03]  /*aa80*/  PRMT R108, RZ, 0x7610, R108 ;  /* 0x00007610ff6c7816 */ /* 0x008fc6000000006c */
[----:B----4-:R1:W-:Y:S04]  /*aa90*/  STS.U16 [R2+UR9+0xd800], R110 ;  /* 0x00d8006e02007988 */ /* 0x0103e80008000409 */
[----:B0-----:R-:W2:Y:S04]  /*aaa0*/  LDL.LU R111, [R1+0x444] ;  /* 0x00044400016f7983 */ /* 0x001ea80000300800 */
[----:B------:R0:W-:Y:S04]  /*aab0*/  STS.U16 [R2+UR9+0xdc00], R113 ;  /* 0x00dc007102007988 */ /* 0x0001e80008000409 */
[----:B-1----:R-:W3:Y:S04]  /*aac0*/  LDL.LU R110, [R1+0x440] ;  /* 0x00044000016e7983 */ /* 0x002ee80000300800 */
[----:B------:R1:W-:Y:S04]  /*aad0*/  STS.U16 [R2+UR9+0xe000], R112 ;  /* 0x00e0007002007988 */ /* 0x0003e80008000409 */
[----:B0-----:R-:W4:Y:S04]  /*aae0*/  LDL.LU R113, [R1+0x43c] ;  /* 0x00043c0001717983 */ /* 0x001f280000300800 */
[----:B------:R0:W-:Y:S04]  /*aaf0*/  STS.U16 [R2+UR9+0xe400], R0 ;  /* 0x00e4000002007988 */ /* 0x0001e80008000409 */
[----:B-1----:R-:W4:Y:S04]  /*ab00*/  LDL.LU R112, [R1+0x438] ;  /* 0x0004380001707983 */ /* 0x002f280000300800 */
[----:B------:R1:W-:Y:S04]  /*ab10*/  STS.U16 [R2+UR9+0xe800], R252 ;  /* 0x00e800fc02007988 */ /* 0x0003e80008000409 */
[----:B0-----:R-:W4:Y:S04]  /*ab20*/  LDL.LU R0, [R1+0x434] ;  /* 0x0004340001007983 */ /* 0x001f280000300800 */
[----:B------:R0:W4:Y:S04]  /*ab30*/  @P0 LDG.E.U16 R108, desc[UR20][R114.64] ;  /* 0x00000014726c0981 */ /* 0x000128000c1e1500 */
[----:B-1----:R-:W4:Y:S04]  /*ab40*/  LDL.LU R252, [R1+0x430] ;  /* 0x0004300001fc7983 */ /* 0x002f280000300800 */
[----:B------:R-:W0:Y:S01]  /*ab50*/  LDL.LU.64 R114, [R1+0x428] ;  /* 0x0004280001727983 */ /* 0x000e220000300a00 */
[----:B------:R-:W-:-:S02]  /*ab60*/  PRMT R107, RZ, 0x7610, R107 ;  /* 0x00007610ff6b7816 */ /* 0x000fc4000000006b */
[----:B------:R-:W-:Y:S02]  /*ab70*/  PRMT R102, RZ, 0x7610, R102 ;  /* 0x00007610ff667816 */ /* 0x000fe40000000066 */
[----:B------:R-:W-:Y:S02]  /*ab80*/  PRMT R105, RZ, 0x7610, R105 ;  /* 0x00007610ff697816 */ /* 0x000fe40000000069 */
[----:B------:R-:W-:Y:S01]  /*ab90*/  PRMT R104, RZ, 0x7610, R104 ;  /* 0x00007610ff687816 */ /* 0x000fe20000000068 */
[----:B------:R-:W4:Y:S01]  /*aba0*/  @P0 LDG.E.U16 R107, desc[UR20][R130.64] ;  /* 0x00000014826b0981 */ /* 0x000f22000c1e1500 */
[----:B------:R-:W-:Y:S02]  /*abb0*/  PRMT R106, RZ, 0x7610, R106 ;  /* 0x00007610ff6a7816 */ /* 0x000fe4000000006a */
[----:B------:R-:W-:Y:S01]  /*abc0*/  PRMT R109, RZ, 0x7610, R109 ;  /* 0x00007610ff6d7816 */ /* 0x000fe2000000006d */
[----:B------:R-:W4:Y:S04]  /*abd0*/  @P0 LDG.E.U16 R102, desc[UR20][R132.64] ;  /* 0x0000001484660981 */ /* 0x000f28000c1e1500 */
[----:B------:R-:W4:Y:S04]  /*abe0*/  @P0 LDG.E.U16 R105, desc[UR20][R134.64] ;  /* 0x0000001486690981 */ /* 0x000f28000c1e1500 */
[----:B------:R-:W4:Y:S04]  /*abf0*/  @P0 LDG.E.U16 R104, desc[UR20][R136.64] ;  /* 0x0000001488680981 */ /* 0x000f28000c1e1500 */
[----:B------:R-:W4:Y:S04]  /*ac00*/  @P0 LDG.E.U16 R106, desc[UR20][R138.64] ;  /* 0x000000148a6a0981 */ /* 0x000f28000c1e1500 */
[----:B------:R-:W4:Y:S01]  /*ac10*/  @P0 LDG.E.U16 R109, desc[UR20][R128.64] ;  /* 0x00000014806d0981 */ /* 0x000f22000c1e1500 */
[----:B--2---:R-:W-:-:S06]  /*ac20*/  PRMT R111, RZ, 0x7610, R111 ;  /* 0x00007610ff6f7816 */ /* 0x004fcc000000006f */
[----:B------:R-:W2:Y:S01]  /*ac30*/  @P0 LDG.E.U16 R111, desc[UR20][R250.64] ;  /* 0x00000014fa6f0981 */ /* 0x000ea2000c1e1500 */
[----:B---3--:R-:W-:-:S06]  /*ac40*/  PRMT R110, RZ, 0x7610, R110 ;  /* 0x00007610ff6e7816 */ /* 0x008fcc000000006e */
[----:B------:R-:W3:Y:S01]  /*ac50*/  @P0 LDG.E.U16 R110, desc[UR20][R116.64] ;  /* 0x00000014746e0981 */ /* 0x000ee2000c1e1500 */
[----:B----4-:R-:W-:-:S03]  /*ac60*/  PRMT R113, RZ, 0x7610, R113 ;  /* 0x00007610ff717816 */ /* 0x010fc60000000071 */
[----:B------:R-:W4:Y:S04]  /*ac70*/  LDL.LU.64 R250, [R1+0x420] ;  /* 0x0004200001fa7983 */ /* 0x000f280000300a00 */
[----:B------:R-:W4:Y:S01]  /*ac80*/  @P0 LDG.E.U16 R113, desc[UR20][R118.64] ;  /* 0x0000001476710981 */ /* 0x000f22000c1e1500 */
[----:B------:R-:W-:-:S06]  /*ac90*/  PRMT R112, RZ, 0x7610, R112 ;  /* 0x00007610ff707816 */ /* 0x000fcc0000000070 */
[----:B------:R-:W4:Y:S01]  /*aca0*/  @P0 LDG.E.U16 R112, desc[UR20][R120.64] ;  /* 0x0000001478700981 */ /* 0x000f22000c1e1500 */
[----:B------:R-:W-:-:S06]  /*acb0*/  PRMT R0, RZ, 0x7610, R0 ;  /* 0x00007610ff007816 */ /* 0x000fcc0000000000 */
[----:B------:R-:W4:Y:S01]  /*acc0*/  @P0 LDG.E.U16 R0, desc[UR20][R126.64] ;  /* 0x000000147e000981 */ /* 0x000f22000c1e1500 */
[----:B0-----:R-:W-:Y:S02]  /*acd0*/  PRMT R115, RZ, 0x7610, R115 ;  /* 0x00007610ff737816 */ /* 0x001fe40000000073 */
[----:B------:R-:W-:-:S04]  /*ace0*/  PRMT R114, RZ, 0x7610, R114 ;  /* 0x00007610ff727816 */ /* 0x000fc80000000072 */
[----:B------:R-:W4:Y:S04]  /*acf0*/  @P0 LDG.E.U16 R115, desc[UR20][R122.64] ;  /* 0x000000147a730981 */ /* 0x000f28000c1e1500 */
[----:B------:R-:W4:Y:S04]  /*ad00*/  @P0 LDG.E.U16 R114, desc[UR20][R124.64] ;  /* 0x000000147c720981 */ /* 0x000f28000c1e1500 */
[----:B------:R0:W-:Y:S04]  /*ad10*/  STS.U16 [R2+UR9+0xec00], R107 ;  /* 0x00ec006b02007988 */ /* 0x0001e80008000409 */
[----:B------:R1:W-:Y:S04]  /*ad20*/  STS.U16 [R2+UR9+0xf000], R102 ;  /* 0x00f0006602007988 */ /* 0x0003e80008000409 */
[----:B------:R1:W-:Y:S04]  /*ad30*/  STS.U16 [R2+UR9+0xf400], R105 ;  /* 0x00f4006902007988 */ /* 0x0003e80008000409 */
[----:B0-----:R-:W4:Y:S04]  /*ad40*/  LDL.LU R107, [R1+0x418] ;  /* 0x00041800016b7983 */ /* 0x001f280000300800 */
[----:B-1----:R-:W4:Y:S04]  /*ad50*/  LDL.LU R102, [R1+0x414] ;  /* 0x0004140001667983 */ /* 0x002f280000300800 */
[----:B------:R-:W4:Y:S04]  /*ad60*/  LDL.LU R105, [R1+0x410] ;  /* 0x0004100001697983 */ /* 0x000f280000300800 */
[----:B------:R0:W-:Y:S04]  /*ad70*/  STS.U16 [R2+UR9+0xf800], R104 ;  /* 0x00f8006802007988 */ /* 0x0001e80008000409 */
[----:B------:R1:W-:Y:S04]  /*ad80*/  STS.U16 [R2+UR9+0xfc00], R106 ;  /* 0x00fc006a02007988 */ /* 0x0003e80008000409 */
[----:B------:R1:W-:Y:S04]  /*ad90*/  STS.U16 [R3+UR9+0xfe00], R109 ;  /* 0x00fe006d03007988 */ /* 0x0003e80008000409 */
[----:B0-----:R-:W4:Y:S04]  /*ada0*/  LDL.LU R104, [R1+0x40c] ;  /* 0x00040c0001687983 */ /* 0x001f280000300800 */
[----:B-1----:R-:W4:Y:S04]  /*adb0*/  LDL.LU R106, [R1+0x408] ;  /* 0x00040800016a7983 */ /* 0x002f280000300800 */
[----:B------:R-:W4:Y:S04]  /*adc0*/  LDL.LU R109, [R1+0x404] ;  /* 0x00040400016d7983 */ /* 0x000f280000300800 */
[----:B------:R0:W-:Y:S04]  /*add0*/  STS.U16 [R3+UR9+0x200], R108 ;  /* 0x0002006c03007988 */ /* 0x0001e80008000409 */
[----:B0-----:R-:W4:Y:S04]  /*ade0*/  LDL.LU R108, [R1+0x400] ;  /* 0x00040000016c7983 */ /* 0x001f280000300800 */
[----:B--2---:R0:W-:Y:S04]  /*adf0*/  STS.U16 [R3+UR9+0x600], R111 ;  /* 0x0006006f03007988 */ /* 0x0041e80008000409 */
[----:B---3--:R1:W-:Y:S04]  /*ae00*/  STS.U16 [R3+UR9+0xa00], R110 ;  /* 0x000a006e03007988 */ /* 0x0083e80008000409 */
[----:B0-----:R-:W2:Y:S04]  /*ae10*/  LDL.LU R111, [R1+0x3fc] ;  /* 0x0003fc00016f7983 */ /* 0x001ea80000300800 */
[----:B----4-:R0:W-:Y:S04]  /*ae20*/  STS.U16 [R3+UR9+0xe00], R113 ;  /* 0x000e007103007988 */ /* 0x0101e80008000409 */
[----:B-1----:R-:W3:Y:S04]  /*ae30*/  LDL.LU R110, [R1+0x3f8] ;  /* 0x0003f800016e7983 */ /* 0x002ee80000300800 */
[----:B------:R1:W-:Y:S04]  /*ae40*/  STS.U16 [R3+UR9+0x1200], R112 ;  /* 0x0012007003007988 */ /* 0x0003e80008000409 */
[----:B0-----:R-:W4:Y:S04]  /*ae50*/  LDL.LU R113, [R1+0x3f4] ;  /* 0x0003f40001717983 */ /* 0x001f280000300800 */
[----:B-1----:R-:W4:Y:S04]  /*ae60*/  LDL.LU R112, [R1+0x3f0] ;  /* 0x0003f00001707983 */ /* 0x002f280000300800 */
[----:B------:R-:W-:Y:S04]  /*ae70*/  STS.U16 [R3+UR9+0x1e00], R0 ;  /* 0x001e000003007988 */ /* 0x000fe80008000409 */
[----:B------:R0:W-:Y:S04]  /*ae80*/  STS.U16 [R3+UR9+0x1600], R115 ;  /* 0x0016007303007988 */ /* 0x0001e80008000409 */
[----:B------:R1:W-:Y:S04]  /*ae90*/  STS.U16 [R3+UR9+0x1a00], R114 ;  /* 0x001a007203007988 */ /* 0x0003e80008000409 */
[----:B0-----:R-:W4:Y:S04]  /*aea0*/  LDL.LU R115, [R1+0x3ec] ;  /* 0x0003ec0001737983 */ /* 0x001f280000300800 */
[----:B-1----:R-:W4:Y:S04]  /*aeb0*/  LDL.LU R114, [R1+0x3e8] ;  /* 0x0003e80001727983 */ /* 0x002f280000300800 */
[----:B------:R-:W4:Y:S01]  /*aec0*/  LDL.LU R0, [R1+0x3e4] ;  /* 0x0003e40001007983 */ /* 0x000f220000300800 */
[----:B------:R-:W-:-:S02]  /*aed0*/  PRMT R251, RZ, 0x7610, R251 ;  /* 0x00007610fffb7816 */ /* 0x000fc400000000fb */
[----:B------:R-:W-:Y:S02]  /*aee0*/  PRMT R250, RZ, 0x7610, R250 ;  /* 0x00007610fffa7816 */ /* 0x000fe400000000fa */
[----:B------:R-:W-:Y:S02]  /*aef0*/  PRMT R252, RZ, 0x7610, R252 ;  /* 0x00007610fffc7816 */ /* 0x000fe400000000fc */
[----:B------:R-:W4:Y:S04]  /*af00*/  @P0 LDG.E.U16 R251, desc[UR20][R140.64] ;  /* 0x000000148cfb0981 */ /* 0x000f28000c1e1500 */
[----:B------:R-:W4:Y:S04]  /*af10*/  @P0 LDG.E.U16 R250, desc[UR20][R142.64] ;  /* 0x000000148efa0981 */ /* 0x000f28000c1e1500 */
[----:B------:R-:W4:Y:S01]  /*af20*/  @P0 LDG.E.U16 R252, desc[UR20][R144.64] ;  /* 0x0000001490fc0981 */ /* 0x000f22000c1e1500 */
[----:B------:R-:W-:-:S02]  /*af30*/  PRMT R107, RZ, 0x7610, R107 ;  /* 0x00007610ff6b7816 */ /* 0x000fc4000000006b */
[----:B------:R-:W-:Y:S02]  /*af40*/  PRMT R102, RZ, 0x7610, R102 ;  /* 0x00007610ff667816 */ /* 0x000fe40000000066 */
[----:B------:R-:W-:Y:S02]  /*af50*/  PRMT R105, RZ, 0x7610, R105 ;  /* 0x00007610ff697816 */ /* 0x000fe40000000069 */
[----:B------:R-:W4:Y:S01]  /*af60*/  @P0 LDG.E.U16 R107, desc[UR20][R146.64] ;  /* 0x00000014926b0981 */ /* 0x000f22000c1e1500 */
[----:B------:R-:W-:-:S03]  /*af70*/  PRMT R104, RZ, 0x7610, R104 ;  /* 0x00007610ff687816 */ /* 0x000fc60000000068 */
[----:B------:R-:W4:Y:S01]  /*af80*/  @P0 LDG.E.U16 R102, desc[UR20][R148.64] ;  /* 0x0000001494660981 */ /* 0x000f22000c1e1500 */
[----:B------:R-:W-:-:S03]  /*af90*/  PRMT R106, RZ, 0x7610, R106 ;  /* 0x00007610ff6a7816 */ /* 0x000fc6000000006a */
[----:B------:R-:W4:Y:S01]  /*afa0*/  @P0 LDG.E.U16 R105, desc[UR20][R150.64] ;  /* 0x0000001496690981 */ /* 0x000f22000c1e1500 */
[----:B------:R-:W-:-:S03]  /*afb0*/  PRMT R109, RZ, 0x7610, R109 ;  /* 0x00007610ff6d7816 */ /* 0x000fc6000000006d */
[----:B------:R-:W4:Y:S04]  /*afc0*/  @P0 LDG.E.U16 R104, desc[UR20][R152.64] ;  /* 0x0000001498680981 */ /* 0x000f28000c1e1500 */
[----:B------:R-:W4:Y:S04]  /*afd0*/  @P0 LDG.E.U16 R106, desc[UR20][R154.64] ;  /* 0x000000149a6a0981 */ /* 0x000f28000c1e1500 */
[----:B------:R-:W4:Y:S01]  /*afe0*/  @P0 LDG.E.U16 R109, desc[UR20][R158.64] ;  /* 0x000000149e6d0981 */ /* 0x000f22000c1e1500 */
[----:B------:R-:W-:-:S06]  /*aff0*/  PRMT R108, RZ, 0x7610, R108 ;  /* 0x00007610ff6c7816 */ /* 0x000fcc000000006c */
[----:B------:R-:W4:Y:S01]  /*b000*/  @P0 LDG.E.U16 R108, desc[UR20][R156.64] ;  /* 0x000000149c6c0981 */ /* 0x000f22000c1e1500 */
[----:B--2---:R-:W-:-:S06]  /*b010*/  PRMT R111, RZ, 0x7610, R111 ;  /* 0x00007610ff6f7816 */ /* 0x004fcc000000006f */
[----:B------:R-:W2:Y:S01]  /*b020*/  @P0 LDG.E.U16 R111, desc[UR20][R162.64] ;  /* 0x00000014a26f0981 */ /* 0x000ea2000c1e1500 */
[----:B---3--:R-:W-:-:S06]  /*b030*/  PRMT R110, RZ, 0x7610, R110 ;  /* 0x00007610ff6e7816 */ /* 0x008fcc000000006e */
[----:B------:R-:W3:Y:S01]  /*b040*/  @P0 LDG.E.U16 R110, desc[UR20][R160.64] ;  /* 0x00000014a06e0981 */ /* 0x000ee2000c1e1500 */
[----:B----4-:R-:W-:Y:S02]  /*b050*/  PRMT R113, RZ, 0x7610, R113 ;  /* 0x00007610ff717816 */ /* 0x010fe40000000071 */
[----:B------:R-:W-:-:S04]  /*b060*/  PRMT R112, RZ, 0x7610, R112 ;  /* 0x00007610ff707816 */ /* 0x000fc80000000070 */
[----:B------:R-:W4:Y:S04]  /*b070*/  @P0 LDG.E.U16 R113, desc[UR20][R164.64] ;  /* 0x00000014a4710981 */ /* 0x000f28000c1e1500 */
[----:B------:R-:W4:Y:S01]  /*b080*/  @P0 LDG.E.U16 R112, desc[UR20][R166.64] ;  /* 0x00000014a6700981 */ /* 0x000f22000c1e1500 */
[----:B------:R-:W-:Y:S02]  /*b090*/  PRMT R115, RZ, 0x7610, R115 ;  /* 0x00007610ff737816 */ /* 0x000fe40000000073 */
[----:B------:R-:W-:-:S04]  /*b0a0*/  PRMT R114, RZ, 0x7610, R114 ;  /* 0x00007610ff727816 */ /* 0x000fc80000000072 */
[----:B------:R-:W4:Y:S01]  /*b0b0*/  @P0 LDG.E.U16 R115, desc[UR20][R170.64] ;  /* 0x00000014aa730981 */ /* 0x000f22000c1e1500 */
[----:B------:R-:W-:-:S03]  /*b0c0*/  PRMT R0, RZ, 0x7610, R0 ;  /* 0x00007610ff007816 */ /* 0x000fc60000000000 */
        /* <DEDUP_REMOVED lines=22> */
[----:B--2---:R-:W-:Y:S04]  /*b230*/  STS.U16 [R3+UR9+0x4e00], R111 ;  /* 0x004e006f03007988 */ /* 0x004fe80008000409 */
[----:B---3--:R0:W-:Y:S04]  /*b240*/  STS.U16 [R3+UR9+0x4a00], R110 ;  /* 0x004a006e03007988 */ /* 0x0081e80008000409 */
[----:B----4-:R1:W-:Y:S04]  /*b250*/  STS.U16 [R3+UR9+0x5200], R113 ;  /* 0x0052007103007988 */ /* 0x0103e80008000409 */
[----:B0-----:R-:W2:Y:S04]  /*b260*/  LDL.LU R110, [R1+0x3b8] ;  /* 0x0003b800016e7983 */ /* 0x001ea80000300800 */
[----:B------:R-:W3:Y:S04]  /*b270*/  LDL.LU R111, [R1+0x3b4] ;  /* 0x0003b400016f7983 */ /* 0x000ee80000300800 */
[----:B-1----:R-:W4:Y:S04]  /*b280*/  LDL.LU R113, [R1+0x3b0] ;  /* 0x0003b00001717983 */ /* 0x002f280000300800 */
[----:B------:R0:W-:Y:S04]  /*b290*/  STS.U16 [R3+UR9+0x5600], R112 ;  /* 0x0056007003007988 */ /* 0x0001e80008000409 */
[----:B0-----:R-:W2:Y:S04]  /*b2a0*/  LDL.LU R112, [R1+0x3ac] ;  /* 0x0003ac0001707983 */ /* 0x001ea80000300800 */
[----:B------:R-:W-:Y:S04]  /*b2b0*/  STS.U16 [R3+UR9+0x5e00], R115 ;  /* 0x005e007303007988 */ /* 0x000fe80008000409 */
[----:B------:R0:W-:Y:S04]  /*b2c0*/  STS.U16 [R3+UR9+0x5a00], R114 ;  /* 0x005a007203007988 */ /* 0x0001e80008000409 */
[----:B------:R1:W-:Y:S04]  /*b2d0*/  STS.U16 [R3+UR9+0x6200], R0 ;  /* 0x0062000003007988 */ /* 0x0003e80008000409 */
[----:B0-----:R-:W2:Y:S04]  /*b2e0*/  LDL.LU R114, [R1+0x3a8] ;  /* 0x0003a80001727983 */ /* 0x001ea80000300800 */
[----:B------:R-:W2:Y:S04]  /*b2f0*/  LDL.LU R115, [R1+0x3a4] ;  /* 0x0003a40001737983 */ /* 0x000ea80000300800 */
[----:B-1----:R-:W2:Y:S01]  /*b300*/  LDL.LU R0, [R1+0x3a0] ;  /* 0x0003a00001007983 */ /* 0x002ea20000300800 */
[----:B------:R-:W-:-:S02]  /*b310*/  PRMT R251, RZ, 0x7610, R251 ;  /* 0x00007610fffb7816 */ /* 0x000fc400000000fb */
[----:B------:R-:W-:Y:S02]  /*b320*/  PRMT R250, RZ, 0x7610, R250 ;  /* 0x00007610fffa7816 */ /* 0x000fe400000000fa */
[----:B------:R-:W-:Y:S02]  /*b330*/  PRMT R252, RZ, 0x7610, R252 ;  /* 0x00007610fffc7816 */ /* 0x000fe400000000fc */
[----:B------:R-:W3:Y:S04]  /*b340*/  @P0 LDG.E.U16 R251, desc[UR20][R174.64] ;  /* 0x00000014aefb0981 */ /* 0x000ee8000c1e1500 */
[----:B------:R-:W4:Y:S04]  /*b350*/  @P0 LDG.E.U16 R250, desc[UR20][R176.64] ;  /* 0x00000014b0fa0981 */ /* 0x000f28000c1e1500 */
[----:B------:R-:W4:Y:S01]  /*b360*/  @P0 LDG.E.U16 R252, desc[UR20][R178.64] ;  /* 0x00000014b2fc0981 */ /* 0x000f22000c1e1500 */
[----:B------:R-:W-:-:S02]  /*b370*/  PRMT R103, RZ, 0x7610, R103 ;  /* 0x00007610ff677816 */ /* 0x000fc40000000067 */
[----:B------:R-:W-:-:S04]  /*b380*/  PRMT R107, RZ, 0x7610, R107 ;  /* 0x00007610ff6b7816 */ /* 0x000fc8000000006b */
[----:B------:R-:W4:Y:S04]  /*b390*/  @P0 LDG.E.U16 R103, desc[UR20][R182.64] ;  /* 0x00000014b6670981 */ /* 0x000f28000c1e1500 */
[----:B------:R-:W4:Y:S01]  /*b3a0*/  @P0 LDG.E.U16 R107, desc[UR20][R180.64] ;  /* 0x00000014b46b0981 */ /* 0x000f22000c1e1500 */
[----:B------:R-:W-:-:S06]  /*b3b0*/  PRMT R105, RZ, 0x7610, R105 ;  /* 0x00007610ff697816 */ /* 0x000fcc0000000069 */
[----:B------:R-:W4:Y:S01]  /*b3c0*/  @P0 LDG.E.U16 R105, desc[UR20][R184.64] ;  /* 0x00000014b8690981 */ /* 0x000f22000c1e1500 */
[----:B------:R-:W-:Y:S02]  /*b3d0*/  PRMT R104, RZ, 0x7610, R104 ;  /* 0x00007610ff687816 */ /* 0x000fe40000000068 */
[----:B------:R-:W-:-:S04]  /*b3e0*/  PRMT R106, RZ, 0x7610, R106 ;  /* 0x00007610ff6a7816 */ /* 0x000fc8000000006a */
[----:B------:R-:W4:Y:S04]  /*b3f0*/  @P0 LDG.E.U16 R104, desc[UR20][R186.64] ;  /* 0x00000014ba680981 */ /* 0x000f28000c1e1500 */
[----:B------:R-:W4:Y:S01]  /*b400*/  @P0 LDG.E.U16 R106, desc[UR20][R188.64] ;  /* 0x00000014bc6a0981 */ /* 0x000f22000c1e1500 */
[----:B--2---:R-:W-:-:S06]  /*b410*/  PRMT R0, RZ, 0x7610, R0 ;  /* 0x00007610ff007816 */ /* 0x004fcc0000000000 */
[----:B------:R-:W2:Y:S04]  /*b420*/  @P0 LDG.E.U16 R0, desc[UR20][R190.64] ;  /* 0x00000014be000981 */ /* 0x000ea8000c1e1500 */
[----:B---3--:R0:W-:Y:S04]  /*b430*/  STS.U16 [R3+UR9+0x6600], R251 ;  /* 0x006600fb03007988 */ /* 0x0081e80008000409 */
[----:B----4-:R1:W-:Y:S04]  /*b440*/  STS.U16 [R3+UR9+0x6a00], R250 ;  /* 0x006a00fa03007988 */ /* 0x0103e80008000409 */
[----:B------:R3:W-:Y:S04]  /*b450*/  STS.U16 [R3+UR9+0x6e00], R252 ;  /* 0x006e00fc03007988 */ /* 0x0007e80008000409 */
[----:B0-----:R-:W4:Y:S04]  /*b460*/  LDL.LU R251, [R1+0x394] ;  /* 0x0003940001fb7983 */ /* 0x001f280000300800 */
[----:B-1----:R-:W4:Y:S04]  /*b470*/  LDL.LU R250, [R1+0x390] ;  /* 0x0003900001fa7983 */ /* 0x002f280000300800 */
[----:B---3--:R-:W3:Y:S04]  /*b480*/  LDL.LU R252, [R1+0x38c] ;  /* 0x00038c0001fc7983 */ /* 0x008ee80000300800 */
[----:B------:R0:W-:Y:S04]  /*b490*/  STS.U16 [R3+UR9+0x7200], R107 ;  /* 0x0072006b03007988 */ /* 0x0001e80008000409 */
[----:B------:R1:W-:Y:S04]  /*b4a0*/  STS.U16 [R3+UR9+0x7600], R103 ;  /* 0x0076006703007988 */ /* 0x0003e80008000409 */
[----:B------:R1:W-:Y:S04]  /*b4b0*/  STS.U16 [R3+UR9+0x7a00], R105 ;  /* 0x007a006903007988 */ /* 0x0003e80008000409 */
[----:B0-----:R-:W3:Y:S04]  /*b4c0*/  LDL.LU R107, [R1+0x388] ;  /* 0x00038800016b7983 */ /* 0x001ee80000300800 */
[----:B-1----:R-:W3:Y:S04]  /*b4d0*/  LDL.LU R103, [R1+0x384] ;  /* 0x0003840001677983 */ /* 0x002ee80000300800 */
[----:B------:R-:W3:Y:S04]  /*b4e0*/  LDL.LU R105, [R1+0x380] ;  /* 0x0003800001697983 */ /* 0x000ee80000300800 */
[----:B------:R0:W-:Y:S04]  /*b4f0*/  STS.U16 [R3+UR9+0x7e00], R104 ;  /* 0x007e006803007988 */ /* 0x0001e80008000409 */
[----:B------:R1:W-:Y:S04]  /*b500*/  STS.U16 [R3+UR9+0x8200], R106 ;  /* 0x0082006a03007988 */ /* 0x0003e80008000409 */
[----:B0-----:R-:W3:Y:S04]  /*b510*/  LDL.LU R104, [R1+0x37c] ;  /* 0x00037c0001687983 */ /* 0x001ee80000300800 */
[----:B-1----:R-:W3:Y:S01]  /*b520*/  LDL.LU R106, [R1+0x378] ;  /* 0x00037800016a7983 */ /* 0x002ee20000300800 */
[----:B------:R-:W-:-:S02]  /*b530*/  PRMT R111, RZ, 0x7610, R111 ;  /* 0x00007610ff6f7816 */ /* 0x000fc4000000006f */
[----:B------:R-:W-:-:S04]  /*b540*/  PRMT R112, RZ, 0x7610, R112 ;  /* 0x00007610ff707816 */ /* 0x000fc80000000070 */
[----:B------:R-:W3:Y:S01]  /*b550*/  @P0 LDG.E.U16 R111, desc[UR20][R206.64] ;  /* 0x00000014ce6f0981 */ /* 0x000ee2000c1e1500 */
[----:B------:R-:W-:-:S03]  /*b560*/  PRMT R115, RZ, 0x7610, R115 ;  /* 0x00007610ff737816 */ /* 0x000fc60000000073 */
[----:B------:R-:W3:Y:S01]  /*b570*/  @P0 LDG.E.U16 R112, desc[UR20][R204.64] ;  /* 0x00000014cc700981 */ /* 0x000ee2000c1e1500 */
[----:B------:R-:W-:-:S03]  /*b580*/  PRMT R114, RZ, 0x7610, R114 ;  /* 0x00007610ff727816 */ /* 0x000fc60000000072 */
[----:B------:R-:W3:Y:S04]  /*b590*/  @P0 LDG.E.U16 R115, desc[UR20][R198.64] ;  /* 0x00000014c6730981 */ /* 0x000ee8000c1e1500 */
[----:B------:R-:W3:Y:S04]  /*b5a0*/  @P0 LDG.E.U16 R114, desc[UR20][R200.64] ;  /* 0x00000014c8720981 */ /* 0x000ee8000c1e1500 */
[----:B--2---:R0:W-:Y:S04]  /*b5b0*/  STS.U16 [R3+UR9+0x8600], R0 ;  /* 0x0086000003007988 */ /* 0x0041e80008000409 */
[----:B0-----:R-:W2:Y:S01]  /*b5c0*/  LDL.LU R0, [R1+0x374] ;  /* 0x0003740001007983 */ /* 0x001ea20000300800 */
[----:B----4-:R-:W-:-:S02]  /*b5d0*/  PRMT R250, RZ, 0x7610, R250 ;  /* 0x00007610fffa7816 */ /* 0x010fc400000000fa */
[----:B---3--:R-:W-:-:S04]  /*b5e0*/  PRMT R252, RZ, 0x7610, R252 ;  /* 0x00007610fffc7816 */ /* 0x008fc800000000fc */
[----:B------:R-:W3:Y:S04]  /*b5f0*/  @P0 LDG.E.U16 R250, desc[UR20][R192.64] ;  /* 0x00000014c0fa0981 */ /* 0x000ee8000c1e1500 */
[----:B------:R-:W4:Y:S01]  /*b600*/  @P0 LDG.E.U16 R252, desc[UR20][R194.64] ;  /* 0x00000014c2fc0981 */ /* 0x000f22000c1e1500 */
[----:B------:R-:W-:-:S06]  /*b610*/  PRMT R251, RZ, 0x7610, R251 ;  /* 0x00007610fffb7816 */ /* 0x000fcc00000000fb */
[----:B------:R-:W4:Y:S01]  /*b620*/  @P0 LDG.E.U16 R251, desc[UR20][R196.64] ;  /* 0x00000014c4fb0981 */ /* 0x000f22000c1e1500 */
[----:B------:R-:W-:Y:S02]  /*b630*/  PRMT R90, RZ, 0x7610, R90 ;  /* 0x00007610ff5a7816 */ /* 0x000fe4000000005a */
        /* <DEDUP_REMOVED lines=9> */
[----:B------:R-:W4:Y:S01]  /*b6d0*/  @P0 LDG.E.U16 R98, desc[UR20][R232.64] ;  /* 0x00000014e8620981 */ /* 0x000f22000c1e1500 */
[----:B------:R-:W-:-:S03]  /*b6e0*/  PRMT R102, RZ, 0x7610, R102 ;  /* 0x00007610ff667816 */ /* 0x000fc60000000066 */
[----:B------:R-:W4:Y:S01]  /*b6f0*/  @P0 LDG.E.U16 R100, desc[UR20][R226.64] ;  /* 0x00000014e2640981 */ /* 0x000f22000c1e1500 */
[----:B------:R-:W-:Y:S02]  /*b700*/  PRMT R104, RZ, 0x7610, R104 ;  /* 0x00007610ff687816 */ /* 0x000fe40000000068 */
[----:B------:R-:W-:Y:S01]  /*b710*/  PRMT R106, RZ, 0x7610, R106 ;  /* 0x00007610ff6a7816 */ /* 0x000fe2000000006a */
[----:B------:R-:W4:Y:S01]  /*b720*/  @P0 LDG.E.U16 R102, desc[UR20][R224.64] ;  /* 0x00000014e0660981 */ /* 0x000f22000c1e1500 */
[----:B------:R-:W-:Y:S02]  /*b730*/  PRMT R105, RZ, 0x7610, R105 ;  /* 0x00007610ff697816 */ /* 0x000fe40000000069 */
[----:B------:R-:W-:Y:S01]  /*b740*/  PRMT R108, RZ, 0x7610, R108 ;  /* 0x00007610ff6c7816 */ /* 0x000fe2000000006c */
[----:B------:R-:W4:Y:S04]  /*b750*/  @P0 LDG.E.U16 R104, desc[UR20][R220.64] ;  /* 0x00000014dc680981 */ /* 0x000f28000c1e1500 */
[----:B------:R-:W-:Y:S04]  /*b760*/  STS.U16 [R3+UR9+0xa600], R111 ;  /* 0x00a6006f03007988 */ /* 0x000fe80008000409 */
[----:B------:R-:W-:Y:S04]  /*b770*/  STS.U16 [R3+UR9+0xa200], R112 ;  /* 0x00a2007003007988 */ /* 0x000fe80008000409 */
[----:B------:R-:W-:Y:S04]  /*b780*/  STS.U16 [R3+UR9+0x9600], R115 ;  /* 0x0096007303007988 */ /* 0x000fe80008000409 */
[----:B------:R-:W-:Y:S01]  /*b790*/  STS.U16 [R3+UR9+0x9a00], R114 ;  /* 0x009a007203007988 */ /* 0x000fe20008000409 */
[----:B------:R-:W-:-:S03]  /*b7a0*/  PRMT R113, RZ, 0x7610, R113 ;  /* 0x00007610ff717816 */ /* 0x000fc60000000071 */
[----:B------:R-:W4:Y:S04]  /*b7b0*/  @P0 LDG.E.U16 R106, desc[UR20][R216.64] ;  /* 0x00000014d86a0981 */ /* 0x000f28000c1e1500 */
[----:B------:R-:W4:Y:S04]  /*b7c0*/  @P0 LDG.E.U16 R105, desc[UR20][R218.64] ;  /* 0x00000014da690981 */ /* 0x000f28000c1e1500 */
[----:B------:R-:W4:Y:S04]  /*b7d0*/  @P0 LDG.E.U16 R108, desc[UR20][R212.64] ;  /* 0x00000014d46c0981 */ /* 0x000f28000c1e1500 */
[----:B------:R-:W4:Y:S01]  /*b7e0*/  @P0 LDG.E.U16 R113, desc[UR20][R202.64] ;  /* 0x00000014ca710981 */ /* 0x000f22000c1e1500 */
[----:B--2---:R-:W-:-:S06]  /*b7f0*/  PRMT R0, RZ, 0x7610, R0 ;  /* 0x00007610ff007816 */ /* 0x004fcc0000000000 */
[----:B------:R-:W2:Y:S04]  /*b800*/  @P0 LDG.E.U16 R0, desc[UR20][R230.64] ;  /* 0x00000014e6000981 */ /* 0x000ea8000c1e1500 */
[----:B---3--:R0:W-:Y:S04]  /*b810*/  STS.U16 [R3+UR9+0x8a00], R250 ;  /* 0x008a00fa03007988 */ /* 0x0081e80008000409 */
[----:B----4-:R1:W-:Y:S04]  /*b820*/  STS.U16 [R3+UR9+0x8e00], R252 ;  /* 0x008e00fc03007988 */ /* 0x0103e80008000409 */
[----:B0-----:R-:W3:Y:S04]  /*b830*/  LDL.LU R250, [R1+0x370] ;  /* 0x0003700001fa7983 */ /* 0x001ee80000300800 */
[----:B-1----:R-:W4:Y:S04]  /*b840*/  LDL.LU R252, [R1+0x36c] ;  /* 0x00036c0001fc7983 */ /* 0x002f280000300800 */
[----:B------:R-:W3:Y:S04]  /*b850*/  LDL.LU R111, [R1+0xb4] ;  /* 0x0000b400016f7983 */ /* 0x000ee80000300800 */
[----:B------:R-:W3:Y:S04]  /*b860*/  LDL.LU R112, [R1+0x64] ;  /* 0x0000640001707983 */ /* 0x000ee80000300800 */
[----:B------:R-:W3:Y:S04]  /*b870*/  LDL.LU R115, [R1+0x60] ;  /* 0x0000600001737983 */ /* 0x000ee80000300800 */
[----:B------:R-:W3:Y:S04]  /*b880*/  LDL.LU R114, [R1+0x5c] ;  /* 0x00005c0001727983 */ /* 0x000ee80000300800 */
[----:B------:R0:W-:Y:S04]  /*b890*/  STS.U16 [R3+UR9+0x9200], R251 ;  /* 0x009200fb03007988 */ /* 0x0001e80008000409 */
[----:B0-----:R-:W3:Y:S01]  /*b8a0*/  LDL.LU R251, [R1+0x58] ;  /* 0x0000580001fb7983 */ /* 0x001ee20000300800 */
[----:B------:R-:W-:-:S06]  /*b8b0*/  PRMT R110, RZ, 0x7610, R110 ;  /* 0x00007610ff6e7816 */ /* 0x000fcc000000006e */
[----:B------:R-:W3:Y:S01]  /*b8c0*/  @P0 LDG.E.U16 R110, desc[UR20][R208.64] ;  /* 0x00000014d06e0981 */ /* 0x000ee2000c1e1500 */
[----:B------:R-:W-:Y:S02]  /*b8d0*/  PRMT R103, RZ, 0x7610, R103 ;  /* 0x00007610ff677816 */ /* 0x000fe40000000067 */
[----:B------:R-:W-:Y:S01]  /*b8e0*/  PRMT R99, RZ, 0x7610, R99 ;  /* 0x00007610ff637816 */ /* 0x000fe20000000063 */
[----:B------:R-:W-:Y:S01]  /*b8f0*/  STS.U16 [R3+UR9+0xb600], R107 ;  /* 0x00b6006b03007988 */ /* 0x000fe20008000409 */
[----:B------:R-:W-:Y:S02]  /*b900*/  PRMT R95, RZ, 0x7610, R95 ;  /* 0x00007610ff5f7816 */ /* 0x000fe4000000005f */
[----:B------:R-:W-:Y:S01]  /*b910*/  PRMT R94, RZ, 0x7610, R94 ;  /* 0x00007610ff5e7816 */ /* 0x000fe2000000005e */
[----:B------:R-:W-:Y:S01]  /*b920*/  STS.U16 [R3+UR9+0xf600], R90 ;  /* 0x00f6005a03007988 */ /* 0x000fe20008000409 */
[----:B------:R-:W-:Y:S02]  /*b930*/  PRMT R93, RZ, 0x7610, R93 ;  /* 0x00007610ff5d7816 */ /* 0x000fe4000000005d */
[----:B------:R-:W-:Y:S01]  /*b940*/  PRMT R92, RZ, 0x7610, R92 ;  /* 0x00007610ff5c7816 */ /* 0x000fe2000000005c */
[----:B------:R-:W3:Y:S01]  /*b950*/  @P0 LDG.E.U16 R103, desc[UR20][R222.64] ;  /* 0x00000014de670981 */ /* 0x000ee2000c1e1500 */
[----:B------:R-:W-:-:S02]  /*b960*/  PRMT R91, RZ, 0x7610, R91 ;  /* 0x00007610ff5b7816 */ /* 0x000fc4000000005b */
[----:B------:R-:W-:Y:S01]  /*b970*/  PRMT R97, RZ, 0x7610, R97 ;  /* 0x00007610ff617816 */ /* 0x000fe20000000061 */
[----:B------:R-:W3:Y:S04]  /*b980*/  @P0 LDG.E.U16 R99, desc[UR20][R228.64] ;  /* 0x00000014e4630981 */ /* 0x000ee8000c1e1500 */
[----:B------:R-:W3:Y:S04]  /*b990*/  @P0 LDG.E.U16 R95, desc[UR20][R236.64] ;  /* 0x00000014ec5f0981 */ /* 0x000ee8000c1e1500 */
[----:B------:R-:W3:Y:S04]  /*b9a0*/  @P0 LDG.E.U16 R94, desc[UR20][R238.64] ;  /* 0x00000014ee5e0981 */ /* 0x000ee8000c1e1500 */
[----:B------:R-:W3:Y:S04]  /*b9b0*/  @P0 LDG.E.U16 R93, desc[UR20][R240.64] ;  /* 0x00000014f05d0981 */ /* 0x000ee8000c1e1500 */
[----:B------:R-:W3:Y:S04]  /*b9c0*/  @P0 LDG.E.U16 R92, desc[UR20][R242.64] ;  /* 0x00000014f25c0981 */ /* 0x000ee8000c1e1500 */
[----:B------:R-:W3:Y:S04]  /*b9d0*/  @P0 LDG.E.U16 R91, desc[UR20][R244.64] ;  /* 0x00000014f45b0981 */ /* 0x000ee8000c1e1500 */
[----:B------:R-:W3:Y:S04]  /*b9e0*/  @P0 LDG.E.U16 R97, desc[UR20][R248.64] ;  /* 0x00000014f8610981 */ /* 0x000ee8000c1e1500 */
[----:B--2---:R0:W-:Y:S04]  /*b9f0*/  STS.U16 [R3+UR9+0xd600], R0 ;  /* 0x00d6000003007988 */ /* 0x0041e80008000409 */
[----:B0-----:R-:W2:Y:S04]  /*ba00*/  LDL.LU R0, [R1+0x50] ;  /* 0x0000500001007983 */ /* 0x001ea80000300800 */
[----:B------:R0:W-:Y:S01]  /*ba10*/  STS.U16 [R3+UR9+0xde00], R96 ;  /* 0x00de006003007988 */ /* 0x0001e20008000409 */
[----:B----4-:R-:W-:Y:S01]  /*ba20*/  IMAD.SHL.U32 R107, R252, 0x2, RZ ;  /* 0x00000002fc6b7824 */ /* 0x010fe200078e00ff */
[----:B------:R-:W-:-:S04]  /*ba30*/  SHF.R.S32.HI R90, RZ, 0x1f, R252 ;  /* 0x0000001fff5a7819 */ /* 0x000fc800000114fc */
[----:B------:R-:W-:Y:S02]  /*ba40*/  SHF.L.U64.HI R252, R252, 0x1, R90 ;  /* 0x00000001fcfc7819 */ /* 0x000fe4000001025a */
[----:B---3--:R-:W-:Y:S02]  /*ba50*/  SHF.R.S32.HI R90, RZ, 0x1f, R111 ;  /* 0x0000001fff5a7819 */ /* 0x008fe4000001146f */
[C---:B0-----:R-:W-:Y:S01]  /*ba60*/  LEA R96, P0, R111.reuse, R107, 0x1 ;  /* 0x0000006b6f607211 */ /* 0x041fe200078008ff */
[----:B------:R0:W-:Y:S04]  /*ba70*/  STS.U16 [R3+UR9+0xae00], R109 ;  /* 0x00ae006d03007988 */ /* 0x0001e80008000409 */
[----:B------:R1:W-:Y:S01]  /*ba80*/  STS.U16 [R3+UR9+0xda00], R98 ;  /* 0x00da006203007988 */ /* 0x0003e20008000409 */
[----:B0-----:R-:W-:-:S02]  /*ba90*/  LEA.HI.X R109, R111, R252, R90, 0x1, P0 ;  /* 0x000000fc6f6d7211 */ /* 0x001fc400000f0c5a */
[----:B------:R-:W-:Y:S02]  /*baa0*/  SHF.R.S32.HI R90, RZ, 0x1f, R112 ;  /* 0x0000001fff5a7819 */ /* 0x000fe40000011470 */
[CC--:B-1----:R-:W-:Y:S01]  /*bab0*/  LEA R98, P0, R112.reuse, R107.reuse, 0x1 ;  /* 0x0000006b70627211 */ /* 0x0c2fe200078008ff */
[----:B------:R0:W-:Y:S03]  /*bac0*/  STS.U16 [R3+UR9+0xce00], R100 ;  /* 0x00ce006403007988 */ /* 0x0001e60008000409 */
[----:B------:R-:W-:Y:S02]  /*bad0*/  LEA.HI.X R111, R112, R252, R90, 0x1, P0 ;  /* 0x000000fc706f7211 */ /* 0x000fe400000f0c5a */
[----:B------:R-:W-:Y:S01]  /*bae0*/  SHF.R.S32.HI R90, RZ, 0x1f, R115 ;  /* 0x0000001fff5a7819 */ /* 0x000fe20000011473 */
[----:B------:R1:W-:Y:S01]  /*baf0*/  STS.U16 [R3+UR9+0xca00], R102 ;  /* 0x00ca006603007988 */ /* 0x0003e20008000409 */
[----:B0-----:R-:W-:-:S04]  /*bb00*/  LEA R100, P0, R115, R107, 0x1 ;  /* 0x0000006b73647211 */ /* 0x001fc800078008ff */
[-C--:B------:R-:W-:Y:S02]  /*bb10*/  LEA.HI.X R115, R115, R252.reuse, R90, 0x1, P0 ;  /* 0x000000fc73737211 */ /* 0x080fe400000f0c5a */
[----:B------:R-:W-:Y:S02]  /*bb20*/  SHF.R.S32.HI R90, RZ, 0x1f, R114 ;  /* 0x0000001fff5a7819 */ /* 0x000fe40000011472 */
[C---:B-1----:R-:W-:Y:S01]  /*bb30*/  LEA R102, P0, R114.reuse, R107, 0x1 ;  /* 0x0000006b72667211 */ /* 0x042fe200078008ff */
[----:B------:R0:W-:Y:S04]  /*bb40*/  STS.U16 [R3+UR9+0xc200], R104 ;  /* 0x00c2006803007988 */ /* 0x0001e80008000409 */
[----:B------:R1:W-:Y:S01]  /*bb50*/  STS.U16 [R3+UR9+0xba00], R106 ;  /* 0x00ba006a03007988 */ /* 0x0003e20008000409 */
[----:B0-----:R-:W-:-:S02]  /*bb60*/  LEA.HI.X R104, R114, R252, R90, 0x1, P0 ;  /* 0x000000fc72687211 */ /* 0x001fc400000f0c5a */
[----:B------:R-:W-:Y:S02]  /*bb70*/  SHF.R.S32.HI R90, RZ, 0x1f, R251 ;  /* 0x0000001fff5a7819 */ /* 0x000fe400000114fb */
[C---:B-1----:R-:W-:Y:S01]  /*bb80*/  LEA R106, P0, R251.reuse, R107, 0x1 ;  /* 0x0000006bfb6a7211 */ /* 0x042fe200078008ff */
[----:B------:R0:W-:Y:S04]  /*bb90*/  STS.U16 [R3+UR9+0xbe00], R105 ;  /* 0x00be006903007988 */ /* 0x0001e80008000409 */
[----:B------:R1:W-:Y:S01]  /*bba0*/  STS.U16 [R3+UR9+0xb200], R108 ;  /* 0x00b2006c03007988 */ /* 0x0003e20008000409 */
[----:B0-----:R-:W-:Y:S02]  /*bbb0*/  LEA.HI.X R105, R251, R252, R90, 0x1, P0 ;  /* 0x000000fcfb697211 */ /* 0x001fe400000f0c5a */
[----:B------:R-:W-:-:S02]  /*bbc0*/  SHF.R.S32.HI R90, RZ, 0x1f, R250 ;  /* 0x0000001fff5a7819 */ /* 0x000fc400000114fa */
[C---:B-1----:R-:W-:Y:S01]  /*bbd0*/  LEA R108, P0, R250.reuse, R107, 0x1 ;  /* 0x0000006bfa6c7211 */ /* 0x042fe200078008ff */
[----:B------:R0:W-:Y:S03]  /*bbe0*/  STS.U16 [R3+UR9+0x9e00], R113 ;  /* 0x009e007103007988 */ /* 0x0001e60008000409 */
[----:B------:R-:W-:Y:S01]  /*bbf0*/  LEA.HI.X R251, R250, R252, R90, 0x1, P0 ;  /* 0x000000fcfafb7211 */ /* 0x000fe200000f0c5a */
[----:B0-----:R-:W3:Y:S04]  /*bc00*/  LDL.LU R113, [R1+0x4c] ;  /* 0x00004c0001717983 */ /* 0x001ee80000300800 */
[----:B------:R-:W4:Y:S04]  /*bc10*/  LDL.LU R250, [R1+0x368] ;  /* 0x0003680001fa7983 */ /* 0x000f280000300800 */
[----:B------:R0:W-:Y:S01]  /*bc20*/  STS.U16 [R3+UR9+0xaa00], R110 ;  /* 0x00aa006e03007988 */ /* 0x0001e20008000409 */
[----:B--2---:R-:W-:-:S02]  /*bc30*/  SHF.R.S32.HI R90, RZ, 0x1f, R0 ;  /* 0x0000001fff5a7819 */ /* 0x004fc40000011400 */
[----:B0-----:R-:W-:-:S04]  /*bc40*/  LEA R110, P0, R0, R107, 0x1 ;  /* 0x0000006b006e7211 */ /* 0x001fc800078008ff */
[----:B------:R-:W-:Y:S02]  /*bc50*/  LEA.HI.X R112, R0, R252, R90, 0x1, P0 ;  /* 0x000000fc00707211 */ /* 0x000fe400000f0c5a */
[----:B------:R-:W2:Y:S01]  /*bc60*/  LDL R0, [R1+0x124] ;  /* 0x0001240001007983 */ /* 0x000ea20000100800 */
[----:B------:R-:W0:Y:S03]  /*bc70*/  S2R R114, SR_TID.X ;  /* 0x0000000000727919 */ /* 0x000e260000002100 */
[----:B------:R0:W-:Y:S04]  /*bc80*/  STS.U16 [R3+UR9+0xc600], R103 ;  /* 0x00c6006703007988 */ /* 0x0001e80008000409 */
[----:B------:R1:W-:Y:S04]  /*bc90*/  STS.U16 [R3+UR9+0xd200], R99 ;  /* 0x00d2006303007988 */ /* 0x0003e80008000409 */
[----:B------:R4:W-:Y:S01]  /*bca0*/  STS.U16 [R3+UR9+0xee00], R92 ;  /* 0x00ee005c03007988 */ /* 0x0009e20008000409 */
[----:B0-----:R-:W-:-:S02]  /*bcb0*/  SHF.R.U32.HI R103, RZ, 0x6, R114 ;  /* 0x00000006ff677819 */ /* 0x001fc40000011672 */
[----:B-1----:R-:W-:Y:S02]  /*bcc0*/  SHF.R.U32.HI R99, RZ, 0x6, R114 ;  /* 0x00000006ff637819 */ /* 0x002fe40000011672 */
[----:B------:R-:W-:Y:S02]  /*bcd0*/  SGXT.U32 R103, R103, 0x2 ;  /* 0x000000026767781a */ /* 0x000fe40000000000 */
[----:B------:R-:W-:Y:S02]  /*bce0*/  SGXT.U32 R99, R99, 0x2 ;  /* 0x000000026363781a */ /* 0x000fe40000000000 */
[----:B------:R-:W-:Y:S02]  /*bcf0*/  LOP3.LUT R103, R103, 0x34, RZ, 0xfc, !PT ;  /* 0x0000003467677812 */ /* 0x000fe400078efcff */
[----:B------:R-:W-:Y:S01]  /*bd00*/  LOP3.LUT R99, R99, 0x30, RZ, 0xfc, !PT ;  /* 0x0000003063637812 */ /* 0x000fe200078efcff */
[----:B------:R0:W-:Y:S04]  /*bd10*/  STS.U16 [R3+UR9+0xf200], R91 ;  /* 0x00f2005b03007988 */ /* 0x0001e80008000409 */
[----:B------:R1:W-:Y:S04]  /*bd20*/  STS.U16 [R3+UR9+0xe600], R94 ;  /* 0x00e6005e03007988 */ /* 0x0003e80008000409 */
[----:B------:R0:W-:Y:S04]  /*bd30*/  STS.U16 [R3+UR9+0xe200], R95 ;  /* 0x00e2005f03007988 */ /* 0x0001e80008000409 */
[----:B------:R0:W-:Y:S01]  /*bd40*/  STS.U16 [R3+UR9+0xea00], R93 ;  /* 0x00ea005d03007988 */ /* 0x0001e20008000409 */
[----:B---3--:R-:W-:-:S02]  /*bd50*/  SHF.R.S32.HI R90, RZ, 0x1f, R113 ;  /* 0x0000001fff5a7819 */ /* 0x008fc40000011471 */
[----:B------:R-:W-:Y:S01]  /*bd60*/  LEA R114, P0, R113, R107, 0x1 ;  /* 0x0000006b71727211 */ /* 0x000fe200078008ff */
[----:B----4-:R-:W-:Y:S01]  /*bd70*/  IMAD R92, R103, R250, RZ ;  /* 0x000000fa675c7224 */ /* 0x010fe200078e02ff */
[--C-:B------:R-:W-:Y:S02]  /*bd80*/  SHF.R.U32.HI R103, RZ, 0x6, R101.reuse ;  /* 0x00000006ff677819 */ /* 0x100fe40000011665 */
[----:B------:R-:W-:Y:S02]  /*bd90*/  SHF.R.U32.HI R101, RZ, 0x6, R101 ;  /* 0x00000006ff657819 */ /* 0x000fe40000011665 */
[----:B------:R-:W-:Y:S01]  /*bda0*/  LEA.HI.X R113, R113, R252, R90, 0x1, P0 ;  /* 0x000000fc71717211 */ /* 0x000fe200000f0c5a */
[----:B------:R-:W-:Y:S01]  /*bdb0*/  IMAD R90, R99, R250, RZ ;  /* 0x000000fa635a7224 */ /* 0x000fe200078e02ff */
[----:B------:R-:W-:Y:S02]  /*bdc0*/  SGXT.U32 R101, R101, 0x2 ;  /* 0x000000026565781a */ /* 0x000fe40000000000 */
[----:B------:R-:W-:Y:S01]  /*bdd0*/  SGXT.U32 R103, R103, 0x2 ;  /* 0x000000026767781a */ /* 0x000fe20000000000 */
[C---:B0-----:R-:W-:Y:S01]  /*bde0*/  IMAD.SHL.U32 R91, R90.reuse, 0x2, RZ ;  /* 0x000000025a5b7824 */ /* 0x041fe200078e00ff */
[----:B------:R-:W-:Y:S01]  /*bdf0*/  LOP3.LUT R101, R101, 0x38, RZ, 0xfc, !PT ;  /* 0x0000003865657812 */ /* 0x000fe200078efcff */
[----:B-1----:R-:W-:Y:S01]  /*be00*/  IMAD.HI R94, R90, 0x2, RZ ;  /* 0x000000025a5e7827 */ /* 0x002fe200078e02ff */
[----:B------:R-:W-:-:S03]  /*be10*/  LOP3.LUT R103, R103, 0x3c, RZ, 0xfc, !PT ;  /* 0x0000003c67677812 */ /* 0x000fc600078efcff */
[C---:B------:R-:W-:Y:S02]  /*be20*/  IMAD.SHL.U32 R90, R92.reuse, 0x2, RZ ;  /* 0x000000025c5a7824 */ /* 0x040fe400078e00ff */
[----:B------:R-:W-:Y:S01]  /*be30*/  IMAD.HI R95, R92, 0x2, RZ ;  /* 0x000000025c5f7827 */ /* 0x000fe200078e02ff */
[----:B------:R-:W-:-:S03]  /*be40*/  IADD3 R92, P3, P4, R91, UR16, R107 ;  /* 0x000000105b5c7c10 */ /* 0x000fc6000fc7e06b */
[-C--:B------:R-:W-:Y:S01]  /*be50*/  IMAD R101, R101, R250.reuse, RZ ;  /* 0x000000fa65657224 */ /* 0x080fe200078e02ff */
[----:B------:R-:W-:Y:S01]  /*be60*/  IADD3.X R93, PT, PT, R94, UR17, R252, P3, P4 ;  /* 0x000000115e5d7c10 */ /* 0x000fe20009fe84fc */
[----:B------:R-:W-:Y:S02]  /*be70*/  IMAD R99, R103, R250, RZ ;  /* 0x000000fa67637224 */ /* 0x000fe400078e02ff */
[----:B------:R-:W-:Y:S01]  /*be80*/  IMAD.SHL.U32 R91, R101, 0x2, RZ ;  /* 0x00000002655b7824 */ /* 0x000fe200078e00ff */
[--C-:B------:R-:W-:Y:S01]  /*be90*/  IADD3 R90, P0, P2, R90, UR16, R107.reuse ;  /* 0x000000105a5a7c10 */ /* 0x100fe2000fa1e06b */
[----:B------:R-:W-:Y:S01]  /*bea0*/  IMAD.SHL.U32 R94, R99, 0x2, RZ ;  /* 0x00000002635e7824 */ /* 0x000fe200078e00ff */
[----:B------:R0:W-:Y:S01]  /*beb0*/  STL.64 [R1+0xb8], R92 ;  /* 0x0000b85c01007387 */ /* 0x0001e20000100a00 */
[----:B------:R-:W-:Y:S02]  /*bec0*/  IADD3 R98, P5, PT, R98, UR16, RZ ;  /* 0x0000001062627c10 */ /* 0x000fe4000ffbe0ff */
[----:B0-----:R-:W-:-:S02]  /*bed0*/  IADD3 R92, P4, P3, R91, UR16, R107 ;  /* 0x000000105b5c7c10 */ /* 0x001fc4000fb9e06b */
[----:B------:R-:W-:Y:S01]  /*bee0*/  IADD3.X R91, PT, PT, R95, UR17, R252, P0, P2 ;  /* 0x000000115f5b7c10 */ /* 0x000fe200087e44fc */
[----:B------:R-:W-:Y:S01]  /*bef0*/  IMAD.HI R95, R99, 0x2, RZ ;  /* 0x00000002635f7827 */ /* 0x000fe200078e02ff */
[----:B------:R-:W-:-:S03]  /*bf00*/  IADD3 R94, P0, P2, R94, UR16, R107 ;  /* 0x000000105e5e7c10 */ /* 0x000fc6000fa1e06b */
[----:B------:R-:W-:Y:S01]  /*bf10*/  IMAD.HI R93, R101, 0x2, RZ ;  /* 0x00000002655d7827 */ /* 0x000fe200078e02ff */
[--C-:B------:R-:W-:Y:S02]  /*bf20*/  IADD3.X R95, PT, PT, R95, UR17, R252.reuse, P0, P2 ;  /* 0x000000115f5f7c10 */ /* 0x100fe400087e44fc */
[----:B------:R-:W-:Y:S02]  /*bf30*/  IADD3 R96, P2, PT, R96, UR16, RZ ;  /* 0x0000001060607c10 */ /* 0x000fe4000ff5e0ff */
[----:B------:R-:W-:Y:S01]  /*bf40*/  IADD3.X R93, PT, PT, R93, UR17, R252, P4, P3 ;  /* 0x000000115d5d7c10 */ /* 0x000fe2000a7e64fc */
[----:B------:R0:W-:Y:S01]  /*bf50*/  STL.64 [R1+0xc0], R90 ;  /* 0x0000c05a01007387 */ /* 0x0001e20000100a00 */
[----:B------:R-:W-:-:S03]  /*bf60*/  IADD3 R100, P4, PT, R100, UR16, RZ ;  /* 0x0000001064647c10 */ /* 0x000fc6000ff9e0ff */
[----:B------:R1:W-:Y:S01]  /*bf70*/  STS.U16 [R3+UR9+0xfa00], R97 ;  /* 0x00fa006103007988 */ /* 0x0003e20008000409 */
[----:B------:R-:W-:Y:S02]  /*bf80*/  IADD3.X R99, PT, PT, R111, UR17, RZ, P5, !PT ;  /* 0x000000116f637c10 */ /* 0x000fe4000affe4ff */
[----:B------:R-:W-:Y:S01]  /*bf90*/  IADD3 R102, P0, PT, R102, UR16, RZ ;  /* 0x0000001066667c10 */ /* 0x000fe2000ff1e0ff */
[----:B------:R3:W-:Y:S06]  /*bfa0*/  MEMBAR.ALL.CTA ;  /* 0x0000000000007992 */ /* 0x0007ec0000008000 */
[----:B---3--:R-:W3:Y:S04]  /*bfb0*/  FENCE.VIEW.ASYNC.S ;  /* 0x00000000000073c6 */ /* 0x008ee80000000000 */
[----:B0-----:R0:W5:Y:S01]  /*bfc0*/  LDL.LU.64 R90, [R1+0x360] ;  /* 0x00036000015a7983 */ /* 0x0011620000300a00 */
[----:B-1----:R-:W-:-:S03]  /*bfd0*/  IADD3.X R97, PT, PT, R109, UR17, RZ, P2, !PT ;  /* 0x000000116d617c10 */ /* 0x002fc600097fe4ff */
[----:B------:R1:W-:Y:S01]  /*bfe0*/  STL.64 [R1+0xc8], R92 ;  /* 0x0000c85c01007387 */ /* 0x0003e20000100a00 */
[----:B------:R-:W-:Y:S02]  /*bff0*/  IADD3.X R101, PT, PT, R115, UR17, RZ, P4, !PT ;  /* 0x0000001173657c10 */ /* 0x000fe4000a7fe4ff */
[----:B------:R-:W-:Y:S02]  /*c000*/  IADD3 R106, P3, PT, R106, UR16, RZ ;  /* 0x000000106a6a7c10 */ /* 0x000fe4000ff7e0ff */
[----:B------:R-:W-:Y:S01]  /*c010*/  IADD3.X R103, PT, PT, R104, UR17, RZ, P0, !PT ;  /* 0x0000001168677c10 */ /* 0x000fe200087fe4ff */
[----:B-1----:R0:W5:Y:S04]  /*c020*/  LDL.LU.64 R92, [R1+0x358] ;  /* 0x00035800015c7983 */ /* 0x0021680000300a00 */
[----:B------:R1:W-:Y:S01]  /*c030*/  STL.64 [R1+0xd0], R94 ;  /* 0x0000d05e01007387 */ /* 0x0003e20000100a00 */
[----:B------:R-:W-:-:S02]  /*c040*/  IADD3 R108, P2, PT, R108, UR16, RZ ;  /* 0x000000106c6c7c10 */ /* 0x000fc4000ff5e0ff */
[----:B------:R-:W-:Y:S01]  /*c050*/  IADD3.X R107, PT, PT, R105, UR17, RZ, P3, !PT ;  /* 0x00000011696b7c10 */ /* 0x000fe20009ffe4ff */
[----:B-1----:R0:W5:Y:S04]  /*c060*/  LDL.LU.64 R94, [R1+0x350] ;  /* 0x00035000015e7983 */ /* 0x0021680000300a00 */
[----:B------:R1:W-:Y:S01]  /*c070*/  STL.64 [R1+0x50], R96 ;  /* 0x0000506001007387 */ /* 0x0003e20000100a00 */
        /* <DEDUP_REMOVED lines=8> */
[----:B------:R-:W-:-:S03]  /*c100*/  IADD3.X R115, PT, PT, R113, UR17, RZ, P4, !PT ;  /* 0x0000001171737c10 */ /* 0x000fc6000a7fe4ff */
[----:B-1----:R0:W5:Y:S04]  /*c110*/  LDL.LU.64 R100, [R1+0x338] ;  /* 0x0003380001647983 */ /* 0x0021680000300a00 */
[----:B------:R0:W5:Y:S04]  /*c120*/  LDL.LU R104, [R1+0x330] ;  /* 0x0003300001687983 */ /* 0x0001680000300800 */
[----:B------:R1:W-:Y:S04]  /*c130*/  STL.64 [R1+0x68], R102 ;  /* 0x0000686601007387 */ /* 0x0003e80000100a00 */
[----:B-1----:R0:W5:Y:S04]  /*c140*/  LDL.LU.64 R102, [R1+0x328] ;  /* 0x0003280001667983 */ /* 0x0021680000300a00 */
[----:B------:R0:W5:Y:S04]  /*c150*/  LDL.LU R105, [R1+0x320] ;  /* 0x0003200001697983 */ /* 0x0001680000300800 */
[----:B------:R1:W-:Y:S04]  /*c160*/  STL.64 [R1+0x70], R106 ;  /* 0x0000706a01007387 */ /* 0x0003e80000100a00 */
[----:B-1----:R0:W5:Y:S04]  /*c170*/  LDL.LU.64 R106, [R1+0x318] ;  /* 0x00031800016a7983 */ /* 0x0021680000300a00 */
[----:B------:R-:W4:Y:S04]  /*c180*/  LDL.LU R251, [R1+0x310] ;  /* 0x0003100001fb7983 */ /* 0x000f280000300800 */
[----:B------:R1:W-:Y:S04]  /*c190*/  STL.64 [R1+0x78], R108 ;  /* 0x0000786c01007387 */ /* 0x0003e80000100a00 */
[----:B-1----:R0:W5:Y:S01]  /*c1a0*/  LDL.LU.64 R108, [R1+0x308] ;  /* 0x00030800016c7983 */ /* 0x0021620000300a00 */
[----:B--2---:R-:W-:-:S03]  /*c1b0*/  SHF.R.S32.HI R252, RZ, 0x1f, R0 ;  /* 0x0000001ffffc7819 */ /* 0x004fc60000011400 */
[----:B------:R0:W5:Y:S04]  /*c1c0*/  LDL.LU R112, [R1+0x300] ;  /* 0x0003000001707983 */ /* 0x0001680000300800 */
[----:B------:R1:W-:Y:S01]  /*c1d0*/  STL.64 [R1+0xa8], R110 ;  /* 0x0000a86e01007387 */ /* 0x0003e20000100a00 */
[----:B------:R-:W-:Y:S02]  /*c1e0*/  LEA.HI R252, R252, R0, RZ, 0x6 ;  /* 0x00000000fcfc7211 */ /* 0x000fe400078f30ff */
[----:B------:R-:W-:Y:S01]  /*c1f0*/  ISETP.LT.OR P0, PT, R0, 0x40, P6 ;  /* 0x000000400000780c */ /* 0x000fe20003701670 */
[----:B-1----:R0:W5:Y:S04]  /*c200*/  LDL.LU.64 R110, [R1+0x2f8] ;  /* 0x0002f800016e7983 */ /* 0x0021680000300a00 */
[----:B------:R0:W5:Y:S04]  /*c210*/  LDL.LU R113, [R1+0x2f0] ;  /* 0x0002f00001717983 */ /* 0x0001680000300800 */
[----:B------:R1:W-:Y:S04]  /*c220*/  STL.64 [R1+0xb0], R114 ;  /* 0x0000b07201007387 */ /* 0x0003e80000100a00 */
[----:B-1----:R0:W5:Y:S04]  /*c230*/  LDL.LU.64 R114, [R1+0x2e8] ;  /* 0x0002e80001727983 */ /* 0x0021680000300a00 */
[----:B------:R0:W5:Y:S01]  /*c240*/  LDL.LU R0, [R1+0x2e0] ;  /* 0x0002e00001007983 */ /* 0x0001620000300800 */
[----:B------:R-:W-:-:S02]  /*c250*/  UIADD3 UR7, UPT, UPT, UR9, 0x10000, URZ ;  /* 0x0001000009077890 */ /* 0x000fc4000fffe0ff */
[----:B------:R-:W-:Y:S01]  /*c260*/  UIADD3 UR6, UPT, UPT, UR9, 0x22000, URZ ;  /* 0x0002200009067890 */ /* 0x000fe2000fffe0ff */
[----:B------:R-:W-:Y:S01]  /*c270*/  SHF.R.S32.HI R252, RZ, 0x6, R252 ;  /* 0x00000006fffc7819 */ /* 0x000fe200000114fc */
[----:B------:R-:W-:Y:S02]  /*c280*/  USHF.R.U32.HI UR7, URZ, 0x4, UR7 ;  /* 0x00000004ff077899 */ /* 0x000fe40008011607 */
[----:B------:R-:W-:Y:S01]  /*c290*/  USHF.R.U32.HI UR6, URZ, 0x4, UR6 ;  /* 0x00000004ff067899 */ /* 0x000fe20008011606 */
[----:B------:R-:W-:Y:S01]  /*c2a0*/  VIMNMX R252, PT, PT, R252, 0x1, !PT ;  /* 0x00000001fcfc7848 */ /* 0x000fe20007fe0100 */
[----:B------:R-:W-:Y:S02]  /*c2b0*/  USGXT.U32 UR12, UR7, 0xe ;  /* 0x0000000e070c789a */ /* 0x000fe40008000000 */
[----:B------:R-:W-:Y:S02]  /*c2c0*/  USGXT.U32 UR14, UR6, 0xe ;  /* 0x0000000e060e789a */ /* 0x000fe40008000000 */
[----:B------:R-:W-:-:S02]  /*c2d0*/  UIADD3 UR22, UP2, UPT, UR12, 0x2, URZ ;  /* 0x000000020c167890 */ /* 0x000fc4000ff5e0ff */
[----:B------:R-:W-:Y:S01]  /*c2e0*/  UIADD3 UR24, UP1, UPT, UR14, 0x80, URZ ;  /* 0x000000800e187890 */ /* 0x000fe2000ff3e0ff */
[----:B------:R-:W-:Y:S01]  /*c2f0*/  VIADD R252, R252, 0xffffffff ;  /* 0xfffffffffcfc7836 */ /* 0x000fe20000000000 */
[----:B------:R-:W-:Y:S01]  /*c300*/  UMOV UR4, URZ ;  /* 0x000000ff00047c82 */ /* 0x000fe20008000000 */
[----:B------:R-:W-:Y:S01]  /*c310*/  UMOV UR5, URZ ;  /* 0x000000ff00057c82 */ /* 0x000fe20008000000 */
[----:B------:R-:W-:Y:S02]  /*c320*/  UIADD3.X UR25, UPT, UPT, UR4, 0x40004040, URZ, UP1, !UPT ;  /* 0x4000404004197890 */ /* 0x000fe40008ffe4ff */
[----:B------:R-:W-:Y:S01]  /*c330*/  UIADD3.X UR23, UPT, UPT, UR5, 0x40004040, URZ, UP2, !UPT ;  /* 0x4000404005177890 */ /* 0x000fe200097fe4ff */
[----:B------:R-:W-:Y:S01]  /*c340*/  IMAD.SHL.U32 R250, R250, 0x40, RZ ;  /* 0x00000040fafa7824 */ /* 0x000fe200078e00ff */
[----:B---3--:R-:W-:Y:S01]  /*c350*/  BAR.SYNC.DEFER_BLOCKING 0x0 ;  /* 0x0000000000007b1d */ /* 0x008fe20000010000 */
[----:B------:R-:W-:Y:S01]  /*c360*/  ISETP.NE.U32.AND P2, PT, R252, RZ, PT ;  /* 0x000000fffc00720c */ /* 0x000fe20003f45070 */
[----:B----4-:R-:W-:-:S04]  /*c370*/  IMAD.SHL.U32 R251, R251, 0x40, RZ ;  /* 0x00000040fbfb7824 */ /* 0x010fc800078e00ff */
[----:B0-----:R-:W-:Y:S08]  /*c380*/  @P0 BRA `(.L_x_6) ;  /* 0x0000000000d80947 */ /* 0x001ff00003800000 */
[----:B------:R-:W-:Y:S02]  /*c390*/  USHF.R.U32.HI UR16, URZ, 0x4, UR9 ;  /* 0x00000004ff107899 */ /* 0x000fe40008011609 */
[----:B------:R-:W-:Y:S02]  /*c3a0*/  UIADD3 UR7, UPT, UPT, UR9, 0x20000, URZ ;  /* 0x0002000009077890 */ /* 0x000fe4000fffe0ff */
[----:B------:R-:W-:Y:S02]  /*c3b0*/  USGXT.U32 UR16, UR16, 0xe ;  /* 0x0000000e1010789a */ /* 0x000fe40008000000 */
[----:B------:R-:W-:Y:S02]  /*c3c0*/  USHF.R.U32.HI UR7, URZ, 0x4, UR7 ;  /* 0x00000004ff077899 */ /* 0x000fe40008011607 */
[----:B------:R-:W-:Y:S02]  /*c3d0*/  UIADD3 UR40, UP1, UPT, UR16, 0x2, URZ ;  /* 0x0000000210287890 */ /* 0x000fe4000ff3e0ff */
[----:B------:R-:W-:Y:S01]  /*c3e0*/  USGXT.U32 UR18, UR7, 0xe ;  /* 0x0000000e0712789a */ /* 0x000fe20008000000 */
[----:B------:R-:W-:Y:S01]  /*c3f0*/  UMOV UR6, URZ ;  /* 0x000000ff00067c82 */ /* 0x000fe20008000000 */
[----:B------:R-:W-:Y:S01]  /*c400*/  UMOV UR5, URZ ;  /* 0x000000ff00057c82 */ /* 0x000fe20008000000 */
[----:B------:R-:W-:-:S02]  /*c410*/  UIADD3.X UR41, UPT, UPT, UR6, 0x40004040, URZ, UP1, !UPT ;  /* 0x4000404006297890 */ /* 0x000fc40008ffe4ff */
[----:B------:R-:W-:Y:S02]  /*c420*/  UIADD3 UR42, UP1, UPT, UR18, 0x80, URZ ;  /* 0x00000080122a7890 */ /* 0x000fe4000ff3e0ff */
[----:B------:R-:W-:Y:S02]  /*c430*/  UIADD3.64 UR48, UPT, UPT, UR40, 0x2, URZ ;  /* 0x0000000228307897 */ /* 0x000fe4000fffe0ff */
[----:B------:R-:W-:Y:S02]  /*c440*/  UIADD3.X UR43, UPT, UPT, UR5, 0x40004040, URZ, UP1, !UPT ;  /* 0x40004040052b7890 */ /* 0x000fe40008ffe4ff */
[----:B------:R-:W-:Y:S02]  /*c450*/  UIADD3.64 UR52, UPT, UPT, UR40, 0x4, URZ ;  /* 0x0000000428347897 */ /* 0x000fe4000fffe0ff */
[----:B------:R-:W-:Y:S02]  /*c460*/  UIADD3.64 UR46, UPT, UPT, UR42, 0x80, URZ ;  /* 0x000000802a2e7897 */ /* 0x000fe4000fffe0ff */
[----:B------:R-:W-:-:S02]  /*c470*/  UIADD3.64 UR50, UPT, UPT, UR42, 0x100, URZ ;  /* 0x000001002a327897 */ /* 0x000fc4000fffe0ff */
[----:B------:R-:W-:Y:S02]  /*c480*/  UIADD3 UR13, UPT, UPT, UR8, 0x100000, URZ ;  /* 0x00100000080d7890 */ /* 0x000fe4000fffe0ff */
[----:B------:R-:W-:Y:S02]  /*c490*/  UIADD3.64 UR54, UPT, UPT, UR40, 0x7fe, URZ ;  /* 0x000007fe28367897 */ /* 0x000fe4000fffe0ff */
[----:B------:R-:W-:Y:S02]  /*c4a0*/  UIADD3 UR15, UPT, UPT, UR8, 0x100000, URZ ;  /* 0x00100000080f7890 */ /* 0x000fe4000fffe0ff */
[----:B------:R-:W-:Y:S02]  /*c4b0*/  UIADD3.64 UR56, UPT, UPT, UR40, 0x800, URZ ;  /* 0x0000080028387897 */ /* 0x000fe4000fffe0ff */
[----:B------:R-:W-:Y:S02]  /*c4c0*/  UIADD3 UR62, UPT, UPT, UR8, 0x100000, URZ ;  /* 0x00100000083e7890 */ /* 0x000fe4000fffe0ff */
[----:B------:R-:W-:Y:S01]  /*c4d0*/  UIADD3.64 UR58, UPT, UPT, UR40, 0x802, URZ ;  /* 0x00000802283a7897 */ /* 0x000fe2000fffe0ff */
[----:B------:R-:W-:Y:S01]  /*c4e0*/  UMOV UR28, 0x0 ;  /* 0x00000000001c7882 */ /* 0x000fe20000000000 */
[----:B------:R-:W-:Y:S01]  /*c4f0*/  UMOV UR29, 0x4408490 ;  /* 0x04408490001d7882 */ /* 0x000fe20000000000 */
[----:B------:R-:W-:Y:S01]  /*c500*/  UIADD3 UR63, UPT, UPT, UR8, 0x100000, URZ ;  /* 0x00100000083f7890 */ /* 0x000fe2000fffe0ff */
[----:B------:R-:W-:Y:S01]  /*c510*/  UMOV UR17, 0x40004040 ;  /* 0x4000404000117882 */ /* 0x000fe20000000000 */
[----:B------:R-:W-:Y:S01]  /*c520*/  UIADD3.64 UR60, UPT, UPT, UR40, 0x804, URZ ;  /* 0x00000804283c7897 */ /* 0x000fe2000fffe0ff */
[----:B------:R-:W-:Y:S01]  /*c530*/  UMOV UR19, 0x40004040 ;  /* 0x4000404000137882 */ /* 0x000fe20000000000 */
[----:B------:R-:W-:Y:S01]  /*c540*/  UMOV UR36, 0x0 ;  /* 0x0000000000247882 */ /* 0x000fe20000000000 */
[----:B------:R-:W-:Y:S01]  /*c550*/  UMOV UR37, 0x4408490 ;  /* 0x0440849000257882 */ /* 0x000fe20000000000 */
[----:B------:R-:W-:Y:S01]  /*c560*/  UMOV UR34, 0x0 ;  /* 0x0000000000227882 */ /* 0x000fe20000000000 */
[----:B------:R-:W-:Y:S01]  /*c570*/  UMOV UR35, 0x4408490 ;  /* 0x0440849000237882 */ /* 0x000fe20000000000 */
[----:B------:R0:W-:Y:S01]  /*c580*/  UTCHMMA gdesc[UR18], gdesc[UR16], tmem[UR8], tmem[UR28], idesc[UR29], !UPT ;  /* 0x00ff1c10120075ea */ /* 0x0001e2000f800008 */
[----:B------:R-:W-:Y:S01]  /*c590*/  UMOV UR32, 0x0 ;  /* 0x0000000000207882 */ /* 0x000fe20000000000 */
[----:B------:R-:W-:Y:S01]  /*c5a0*/  UMOV UR33, 0x4408490 ;  /* 0x0440849000217882 */ /* 0x000fe20000000000 */
[----:B------:R0:W-:Y:S01]  /*c5b0*/  UTCHMMA gdesc[UR42], gdesc[UR40], tmem[UR8], tmem[UR36], idesc[UR37], UPT ;  /* 0x00ff24282a0075ea */ /* 0x0001e2000b800008 */
        /* <DEDUP_REMOVED lines=8> */
[----:B------:R-:W-:Y:S01]  /*c640*/  UMOV UR6, UR11 ;  /* 0x0000000b00067c82 */ /* 0x000fe20008000000 */
[----:B------:R-:W-:Y:S01]  /*c650*/  UMOV UR7, URZ ;  /* 0x000000ff00077c82 */ /* 0x000fe20008000000 */
[----:B------:R0:W-:Y:S01]  /*c660*/  UTCHMMA gdesc[UR18], gdesc[UR54], tmem[UR13], tmem[UR30], idesc[UR31], !UPT ;  /* 0x00ff1e36120075ea */ /* 0x0001e2000f80000d */
[----:B------:R-:W-:Y:S01]  /*c670*/  UMOV UR44, 0x0 ;  /* 0x00000000002c7882 */ /* 0x000fe20000000000 */
[----:B------:R-:W-:Y:S01]  /*c680*/  UMOV UR45, 0x4408490 ;  /* 0x04408490002d7882 */ /* 0x000fe20000000000 */
[----:B------:R0:W-:Y:S01]  /*c690*/  UTCHMMA gdesc[UR42], gdesc[UR56], tmem[UR15], tmem[UR26], idesc[UR27], UPT ;  /* 0x00ff1a382a0075ea */ /* 0x0001e2000b80000f */
[----:B------:R-:W-:Y:S01]  /*c6a0*/  UMOV UR6, UR6 ;  /* 0x0000000600067c82 */ /* 0x000fe20008000000 */
[----:B------:R0:W-:Y:S01]  /*c6b0*/  UTCHMMA gdesc[UR46], gdesc[UR58], tmem[UR62], tmem[UR38], idesc[UR39], UPT ;  /* 0x00ff263a2e0075ea */ /* 0x0001e2000b80003e */
[----:B------:R0:W-:Y:S01]  /*c6c0*/  UTCHMMA gdesc[UR50], gdesc[UR60], tmem[UR63], tmem[UR44], idesc[UR45], UPT ;  /* 0x00ff2c3c320075ea */ /* 0x0001e2000b80003f */
[----:B------:R0:W-:Y:S01]  /*c6d0*/  UTCBAR [UR6], URZ ;  /* 0x000000ff060073e9 */ /* 0x0001e200080000ff */
[----:B------:R-:W-:Y:S01]  /*c6e0*/  NOP ;  /* 0x0000000000007918 */ /* 0x000fe20000000000 */
.L_x_6:
[----:B------:R-:W-:Y:S05]  /*c6f0*/  @!P2 BRA `(.L_x_7) ;  /* 0x0000004000d8a947 */ /* 0x000fea0003800000 */
[----:B------:R1:W-:Y:S04]  /*c700*/  STL.64 [R1+0x2e0], R2 ;  /* 0x0002e00201007387 */ /* 0x0003e80000100a00 */
[----:B-1----:R-:W2:Y:S01]  /*c710*/  LDL.LU R3, [R1+0x48] ;  /* 0x0000480001037983 */ /* 0x002ea20000300800 */
[----:B0-----:R-:W-:Y:S02]  /*c720*/  UIADD3.64 UR26, UPT, UPT, UR24, 0x80, URZ ;  /* 0x00000080181a7897 */ /* 0x001fe4000fffe0ff */
[----:B------:R-:W-:Y:S01]  /*c730*/  UIADD3.64 UR28, UPT, UPT, UR22, 0x2, URZ ;  /* 0x00000002161c7897 */ /* 0x000fe2000fffe0ff */
[----:B------:R-:W-:Y:S01]  /*c740*/  STL [R1+0xd8], R252 ;  /* 0x0000d8fc01007387 */ /* 0x000fe20000100800 */
[----:B------:R-:W-:Y:S02]  /*c750*/  UIADD3.64 UR30, UPT, UPT, UR24, 0x100, URZ ;  /* 0x00000100181e7897 */ /* 0x000fe4000fffe0ff */
[----:B------:R-:W-:-:S02]  /*c760*/  UIADD3.64 UR32, UPT, UPT, UR22, 0x4, URZ ;  /* 0x0000000416207897 */ /* 0x000fc4000fffe0ff */
[----:B------:R-:W-:Y:S02]  /*c770*/  UIADD3.64 UR34, UPT, UPT, UR22, 0x7fe, URZ ;  /* 0x000007fe16227897 */ /* 0x000fe4000fffe0ff */
[----:B------:R-:W-:Y:S02]  /*c780*/  UIADD3.64 UR36, UPT, UPT, UR22, 0x800, URZ ;  /* 0x0000080016247897 */ /* 0x000fe4000fffe0ff */
[----:B------:R-:W-:Y:S02]  /*c790*/  UIADD3.64 UR38, UPT, UPT, UR22, 0x802, URZ ;  /* 0x0000080216267897 */ /* 0x000fe4000fffe0ff */
[----:B------:R-:W-:Y:S01]  /*c7a0*/  UIADD3.64 UR40, UPT, UPT, UR22, 0x804, URZ ;  /* 0x0000080416287897 */ /* 0x000fe2000fffe0ff */
[----:B--2---:R-:W-:-:S05]  /*c7b0*/  VIADD R3, R3, 0xffffffc0 ;  /* 0xffffffc003037836 */ /* 0x004fca0000000000 */
[----:B------:R-:W-:Y:S02]  /*c7c0*/  R2UR UR19, R3 ;  /* 0x00000000031372ca */ /* 0x000fe400000e0000 */
[----:B------:R-:W2:Y:S04]  /*c7d0*/  LDL.LU.64 R2, [R1+0x50] ;  /* 0x0000500001027983 */ /* 0x000ea80000300a00 */
[----:B--2---:R0:W-:Y:S04]  /*c7e0*/  STL.64 [R1+0xa0], R2 ;  /* 0x0000a00201007387 */ /* 0x0041e80000100a00 */
[----:B0-----:R-:W2:Y:S04]  /*c7f0*/  LDL.LU.64 R2, [R1+0x58] ;  /* 0x0000580001027983 */ /* 0x001ea80000300a00 */
        /* <DEDUP_REMOVED lines=21> */
[----:B0-----:R0:W5:Y:S01]  /*c950*/  LDL.LU.64 R2, [R1+0x2e0] ;  /* 0x0002e00001027983 */ /* 0x0011620000300a00 */
[----:B------:R-:W-:Y:S01]  /*c960*/  UMOV UR18, 0x1 ;  /* 0x0000000100127882 */ /* 0x000fe20000000000 */
[----:B------:R-:W-:Y:S01]  /*c970*/  UMOV UR5, URZ ;  /* 0x000000ff00057c82 */ /* 0x000fe20008000000 */
[----:B------:R-:W-:-:S05]  /*c980*/  UMOV UR15, 0x40004040 ;  /* 0x40004040000f7882 */ /* 0x000fca0000000000 */
.L_x_10:
[----:B-----5:R1:W-:Y:S01]  /*c990*/  STL [R1+0x2e0], R0 ;  /* 0x0002e00001007387 */ /* 0x0203e20000100800 */
[----:B------:R-:W-:-:S06]  /*c9a0*/  USHF.L.U32 UR4, UR4, 0x1f, URZ ;  /* 0x0000001f04047899 */ /* 0x000fcc00080006ff */
[----:B------:R-:W-:Y:S01]  /*c9b0*/  IMAD.U32 R252, RZ, RZ, UR4 ;  /* 0x00000004fffc7e24 */ /* 0x000fe2000f8e00ff */
[----:B-1----:R-:W1:Y:S03]  /*c9c0*/  S2R R0, SR_TID.X ;  /* 0x0000000000007919 */ /* 0x002e660000002100 */
[----:B------:R-:W2:Y:S01]  /*c9d0*/  SYNCS.PHASECHK.TRANS64.TRYWAIT P2, [UR11], R252 ;  /* 0x000000fcff0075a7 */ /* 0x000ea2000804110b */
[----:B-1----:R-:W-:-:S04]  /*c9e0*/  SHF.R.U32.HI R0, RZ, 0x6, R0 ;  /* 0x00000006ff007819 */ /* 0x002fc80000011600 */
[----:B------:R-:W-:-:S04]  /*c9f0*/  SGXT.U32 R0, R0, 0x2 ;  /* 0x000000020000781a */ /* 0x000fc80000000000 */
[----:B------:R-:W-:Y:S02]  /*ca00*/  ISETP.GE.AND P0, PT, R0, UR19, PT ;  /* 0x0000001300007c0c */ /* 0x000fe4000bf06270 */
[----:B------:R1:W5:Y:S01]  /*ca10*/  LDL.LU R0, [R1+0x2e0] ;  /* 0x0002e00001007983 */ /* 0x0003620000300800 */
[----:B--2---:R-:W-:Y:S10]  /*ca20*/  @!P2 BRA `(.L_x_8) ;  /* 0x0000008400b4a947 */ /* 0x004ff40003800000 */
.L_x_16:
[----:B------:R2:W-:Y:S04]  /*ca30*/  STL.64 [R1+0x558], R138 ;  /* 0x0005588a01007387 */ /* 0x0005e80000100a00 */
[----:B--2---:R-:W2:Y:S04]  /*ca40*/  LDL.LU.64 R138, [R1+0xa0] ;  /* 0x0000a000018a7983 */ /* 0x004ea80000300a00 */
[----:B------:R3:W-:Y:S04]  /*ca50*/  STL.64 [R1+0x550], R136 ;  /* 0x0005508801007387 */ /* 0x0007e80000100a00 */
[----:B---3--:R-:W3:Y:S04]  /*ca60*/  LDL.LU.64 R136, [R1+0x70] ;  /* 0x0000700001887983 */ /* 0x008ee80000300a00 */
[----:B------:R-:W-:Y:S04]  /*ca70*/  STL [R1+0x548], R152 ;  /* 0x0005489801007387 */ /* 0x000fe80000100800 */
[----:B------:R4:W-:Y:S04]  /*ca80*/  STL.64 [R1+0x540], R134 ;  /* 0x0005408601007387 */ /* 0x0009e80000100a00 */
[----:B----4-:R-:W4:Y:S04]  /*ca90*/  LDL.LU.64 R134, [R1+0x40] ;  /* 0x0000400001867983 */ /* 0x010f280000300a00 */
[----:B------:R-:W-:Y:S04]  /*caa0*/  STL.64 [R1+0x538], R132 ;  /* 0x0005388401007387 */ /* 0x000fe80000100a00 */
[----:B------:R0:W-:Y:S04]  /*cab0*/  STL.64 [R1+0x530], R130 ;  /* 0x0005308201007387 */ /* 0x0001e80000100a00 */
[----:B0-----:R-:W2:Y:S04]  /*cac0*/  LDL.LU.64 R130, [R1+0x90] ;  /* 0x0000900001827983 */ /* 0x001ea80000300a00 */
[----:B------:R0:W-:Y:S04]  /*cad0*/  STL.64 [R1+0x528], R158 ;  /* 0x0005289e01007387 */ /* 0x0001e80000100a00 */
[----:B0-----:R-:W2:Y:S04]  /*cae0*/  LDL.LU.64 R158, [R1+0x80] ;  /* 0x00008000019e7983 */ /* 0x001ea80000300a00 */
[----:B------:R0:W-:Y:S04]  /*caf0*/  STL.64 [R1+0x520], R156 ;  /* 0x0005209c01007387 */ /* 0x0001e80000100a00 */
[----:B0-----:R-:W2:Y:S01]  /*cb00*/  LDL.LU.64 R156, [R1+0x30] ;  /* 0x00003000019c7983 */ /* 0x001ea20000300a00 */
[----:B------:R-:W0:Y:S03]  /*cb10*/  S2R R152, SR_TID.X ;  /* 0x0000000000987919 */ /* 0x000e260000002100 */
[----:B------:R-:W-:Y:S04]  /*cb20*/  STL.64 [R1+0x518], R154 ;  /* 0x0005189a01007387 */ /* 0x000fe80000100a00 */
[----:B------:R-:W-:Y:S04]  /*cb30*/  STL [R1+0x510], R153 ;  /* 0x0005109901007387 */ /* 0x000fe80000100800 */
[----:B------:R1:W-:Y:S04]  /*cb40*/  STL.64 [R1+0x508], R150 ;  /* 0x0005089601007387 */ /* 0x0003e80000100a00 */
[----:B------:R0:W-:Y:S04]  /*cb50*/  STL.64 [R1+0x500], R148 ;  /* 0x0005009401007387 */ /* 0x0001e80000100a00 */
[----:B------:R0:W-:Y:S04]  /*cb60*/  STL.64 [R1+0x4f8], R146 ;  /* 0x0004f89201007387 */ /* 0x0001e80000100a00 */
[----:B------:R-:W-:Y:S01]  /*cb70*/  STL [R1+0x4f4], R144 ;  /* 0x0004f49001007387 */ /* 0x000fe20000100800 */
[----:B-1----:R-:W-:-:S03]  /*cb80*/  PRMT R150, RZ, 0x7610, R150 ;  /* 0x00007610ff967816 */ /* 0x002fc60000000096 */
[----:B------:R-:W-:Y:S04]  /*cb90*/  STL [R1+0x4f0], R145 ;  /* 0x0004f09101007387 */ /* 0x000fe80000100800 */
[----:B------:R-:W-:Y:S01]  /*cba0*/  STL [R1+0x4ec], R142 ;  /* 0x0004ec8e01007387 */ /* 0x000fe20000100800 */
[----:B0-----:R-:W-:-:S03]  /*cbb0*/  SHF.R.U32.HI R152, RZ, 0x6, R152 ;  /* 0x00000006ff987819 */ /* 0x001fc60000011698 */
[----:B------:R-:W-:Y:S01]  /*cbc0*/  STL [R1+0x4e8], R143 ;  /* 0x0004e88f01007387 */ /* 0x000fe20000100800 */
[----:B------:R-:W-:-:S03]  /*cbd0*/  SGXT.U32 R152, R152, 0x2 ;  /* 0x000000029898781a */ /* 0x000fc60000000000 */
[----:B------:R-:W-:Y:S01]  /*cbe0*/  STL [R1+0x4e4], R140 ;  /* 0x0004e48c01007387 */ /* 0x000fe20000100800 */
[----:B------:R-:W-:-:S03]  /*cbf0*/  LOP3.LUT R152, R152, 0x8, RZ, 0xfc, !PT ;  /* 0x0000000898987812 */ /* 0x000fc600078efcff */
[----:B------:R-:W-:Y:S01]  /*cc00*/  STL [R1+0x4e0], R141 ;  /* 0x0004e08d01007387 */ /* 0x000fe20000100800 */
[----:B------:R-:W-:-:S03]  /*cc10*/  ISETP.GE.AND P5, PT, R152, UR19, PT ;  /* 0x0000001398007c0c */ /* 0x000fc6000bfa6270 */
[----:B------:R-:W-:Y:S04]  /*cc20*/  STL [R1+0x4dc], R126 ;  /* 0x0004dc7e01007387 */ /* 0x000fe80000100800 */
        /* <DEDUP_REMOVED lines=20> */
[----:B------:R-:W-:Y:S01]  /*cd70*/  STL [R1+0x488], R197 ;  /* 0x000488c501007387 */ /* 0x000fe20000100800 */
[----:B------:R-:W0:Y:S03]  /*cd80*/  S2R R152, SR_TID.X ;  /* 0x0000000000987919 */ /* 0x000e260000002100 */
        /* <DEDUP_REMOVED lines=8> */
[----:B0-----:R-:W-:-:S02]  /*ce10*/  SHF.R.U32.HI R133, RZ, 0x6, R152 ;  /* 0x00000006ff857819 */ /* 0x001fc40000011698 */
[----:B------:R-:W-:Y:S01]  /*ce20*/  SHF.R.U32.HI R132, RZ, 0x6, R152 ;  /* 0x00000006ff847819 */ /* 0x000fe20000011698 */
[----:B------:R-:W-:Y:S01]  /*ce30*/  STL [R1+0x464], R186 ;  /* 0x000464ba01007387 */ /* 0x000fe20000100800 */
[----:B------:R-:W-:Y:S02]  /*ce40*/  SGXT.U32 R133, R133, 0x2 ;  /* 0x000000028585781a */ /* 0x000fe40000000000 */
[----:B------:R-:W-:Y:S01]  /*ce50*/  SGXT.U32 R132, R132, 0x2 ;  /* 0x000000028484781a */ /* 0x000fe20000000000 */
[----:B------:R-:W-:Y:S01]  /*ce60*/  STL [R1+0x460], R187 ;  /* 0x000460bb01007387 */ /* 0x000fe20000100800 */
[----:B------:R-:W-:Y:S02]  /*ce70*/  LOP3.LUT R133, R133, 0x18, RZ, 0xfc, !PT ;  /* 0x0000001885857812 */ /* 0x000fe400078efcff */
[----:B------:R-:W-:Y:S01]  /*ce80*/  LOP3.LUT R132, R132, 0x10, RZ, 0xfc, !PT ;  /* 0x0000001084847812 */ /* 0x000fe200078efcff */
[----:B------:R-:W-:Y:S01]  /*ce90*/  STL [R1+0x45c], R184 ;  /* 0x00045cb801007387 */ /* 0x000fe20000100800 */
[----:B------:R-:W-:-:S02]  /*cea0*/  ISETP.GE.AND P3, PT, R133, UR19, PT ;  /* 0x0000001385007c0c */ /* 0x000fc4000bf66270 */
[--C-:B------:R-:W-:Y:S01]  /*ceb0*/  SHF.R.U32.HI R133, RZ, 0x6, R152.reuse ;  /* 0x00000006ff857819 */ /* 0x100fe20000011698 */
[----:B------:R-:W-:Y:S01]  /*cec0*/  STL [R1+0x458], R185 ;  /* 0x000458b901007387 */ /* 0x000fe20000100800 */
[----:B------:R-:W-:Y:S02]  /*ced0*/  SHF.R.U32.HI R152, RZ, 0x6, R152 ;  /* 0x00000006ff987819 */ /* 0x000fe40000011698 */
[----:B------:R-:W-:Y:S01]  /*cee0*/  SGXT.U32 R133, R133, 0x2 ;  /* 0x000000028585781a */ /* 0x000fe20000000000 */
[----:B------:R-:W-:Y:S01]  /*cef0*/  STL [R1+0x454], R182 ;  /* 0x000454b601007387 */ /* 0x000fe20000100800 */
[----:B------:R-:W-:Y:S02]  /*cf00*/  SGXT.U32 R152, R152, 0x2 ;  /* 0x000000029898781a */ /* 0x000fe40000000000 */
[----:B------:R-:W-:Y:S01]  /*cf10*/  ISETP.GE.AND P4, PT, R132, UR19, PT ;  /* 0x0000001384007c0c */ /* 0x000fe2000bf86270 */
[----:B------:R-:W-:Y:S01]  /*cf20*/  STL [R1+0x450], R183 ;  /* 0x000450b701007387 */ /* 0x000fe20000100800 */
[----:B------:R-:W-:-:S02]  /*cf30*/  LOP3.LUT R152, R152, 0x28, RZ, 0xfc, !PT ;  /* 0x0000002898987812 */ /* 0x000fc400078efcff */
[----:B------:R-:W-:Y:S01]  /*cf40*/  LOP3.LUT R133, R133, 0x20, RZ, 0xfc, !PT ;  /* 0x0000002085857812 */ /* 0x000fe200078efcff */
[----:B------:R-:W-:Y:S01]  /*cf50*/  STL [R1+0x44c], R180 ;  /* 0x00044cb401007387 */ /* 0x000fe20000100800 */
[----:B------:R-:W-:Y:S02]  /*cf60*/  PRMT R149, RZ, 0x7610, R149 ;  /* 0x00007610ff957816 */ /* 0x000fe40000000095 */
[----:B------:R-:W-:Y:S01]  /*cf70*/  PRMT R147, RZ, 0x7610, R147 ;  /* 0x00007610ff937816 */ /* 0x000fe20000000093 */
[----:B------:R-:W-:Y:S01]  /*cf80*/  STL [R1+0x448], R181 ;  /* 0x000448b501007387 */ /* 0x000fe20000100800 */
[----:B------:R-:W-:Y:S02]  /*cf90*/  PRMT R146, RZ, 0x7610, R146 ;  /* 0x00007610ff927816 */ /* 0x000fe40000000092 */
[----:B------:R-:W-:Y:S01]  /*cfa0*/  ISETP.GE.AND P2, PT, R133, UR19, PT ;  /* 0x0000001385007c0c */ /* 0x000fe2000bf46270 */
[----:B------:R-:W-:Y:S04]  /*cfb0*/  STL [R1+0x444], R178 ;  /* 0x000444b201007387 */ /* 0x000fe80000100800 */
[----:B------:R-:W-:Y:S04]  /*cfc0*/  STL [R1+0x440], R179 ;  /* 0x000440b301007387 */ /* 0x000fe80000100800 */
[----:B------:R-:W-:Y:S04]  /*cfd0*/  STL [R1+0x43c], R176 ;  /* 0x00043cb001007387 */ /* 0x000fe80000100800 */
[----:B------:R-:W-:Y:S04]  /*cfe0*/  STL [R1+0x438], R177 ;  /* 0x000438b101007387 */ /* 0x000fe80000100800 */
[----:B------:R-:W-:Y:S04]  /*cff0*/  STL [R1+0x434], R174 ;  /* 0x000434ae01007387 */ /* 0x000fe80000100800 */
[----:B------:R-:W-:Y:S01]  /*d000*/  STL [R1+0x430], R175 ;  /* 0x000430af01007387 */ /* 0x000fe20000100800 */
[----:B---3--:R-:W-:-:S03]  /*d010*/  IMAD.WIDE R136, R250, 0x2, R136 ;  /* 0x00000002fa887825 */ /* 0x008fc600078e0288 */
[----:B------:R-:W-:Y:S04]  /*d020*/  STL [R1+0x42c], R172 ;  /* 0x00042cac01007387 */ /* 0x000fe80000100800 */
[----:B------:R-:W-:Y:S04]  /*d030*/  STL [R1+0x428], R173 ;  /* 0x000428ad01007387 */ /* 0x000fe80000100800 */
[----:B------:R-:W-:Y:S04]  /*d040*/  STL [R1+0x424], R170 ;  /* 0x000424aa01007387 */ /* 0x000fe80000100800 */
[----:B------:R-:W-:Y:S04]  /*d050*/  STL [R1+0x420], R171 ;  /* 0x000420ab01007387 */ /* 0x000fe80000100800 */
[----:B------:R-:W-:Y:S01]  /*d060*/  STL [R1+0x41c], R168 ;  /* 0x00041ca801007387 */ /* 0x000fe20000100800 */
[----:B----4-:R-:W-:-:S03]  /*d070*/  IMAD.WIDE R134, R250, 0x2, R134 ;  /* 0x00000002fa867825 */ /* 0x010fc600078e0286 */
[----:B------:R-:W-:Y:S04]  /*d080*/  STL [R1+0x418], R169 ;  /* 0x000418a901007387 */ /* 0x000fe80000100800 */
[----:B------:R-:W-:Y:S04]  /*d090*/  STL [R1+0x414], R164 ;  /* 0x000414a401007387 */ /* 0x000fe80000100800 */
[----:B------:R-:W-:Y:S04]  /*d0a0*/  STL [R1+0x410], R165 ;  /* 0x000410a501007387 */ /* 0x000fe80000100800 */
[----:B------:R-:W-:Y:S04]  /*d0b0*/  STL [R1+0x40c], R162 ;  /* 0x00040ca201007387 */ /* 0x000fe80000100800 */
[----:B------:R-:W-:Y:S04]  /*d0c0*/  STL [R1+0x408], R163 ;  /* 0x000408a301007387 */ /* 0x000fe80000100800 */
[----:B------:R-:W-:Y:S04]  /*d0d0*/  STL [R1+0x404], R160 ;  /* 0x000404a001007387 */ /* 0x000fe80000100800 */
[----:B------:R-:W-:Y:S04]  /*d0e0*/  STL [R1+0x400], R161 ;  /* 0x000400a101007387 */ /* 0x000fe80000100800 */
[----:B------:R-:W-:Y:S04]  /*d0f0*/  STL.64 [R1+0x3f8], R166 ;  /* 0x0003f8a601007387 */ /* 0x000fe80000100a00 */
[----:B------:R-:W-:Y:S04]  /*d100*/  STL.64 [R1+0x3f0], R248 ;  /* 0x0003f0f801007387 */ /* 0x000fe80000100a00 */
[----:B------:R-:W-:Y:S04]  /*d110*/  STL [R1+0x3ec], R246 ;  /* 0x0003ecf601007387 */ /* 0x000fe80000100800 */
[----:B------:R-:W-:Y:S04]  /*d120*/  STL [R1+0x3e8], R247 ;  /* 0x0003e8f701007387 */ /* 0x000fe80000100800 */
[----:B------:R-:W-:Y:S04]  /*d130*/  STL [R1+0x3e4], R244 ;  /* 0x0003e4f401007387 */ /* 0x000fe80000100800 */
[----:B------:R-:W-:Y:S01]  /*d140*/  STL [R1+0x3e0], R245 ;  /* 0x0003e0f501007387 */ /* 0x000fe20000100800 */
[----:B--2---:R-:W-:-:S03]  /*d150*/  IMAD.WIDE R156, R250, 0x2, R156 ;  /* 0x00000002fa9c7825 */ /* 0x004fc600078e029c */
        /* <DEDUP_REMOVED lines=18> */
[----:B------:R-:W2:Y:S01]  /*d280*/  @!P0 LDG.E.U16 R150, desc[UR20][R134.64] ;  /* 0x0000001486968981 */ /* 0x000ea2000c1e1500 */
[----:B------:R-:W-:-:S03]  /*d290*/  ISETP.GE.AND P0, PT, R152, UR19, PT ;  /* 0x0000001398007c0c */ /* 0x000fc6000bf06270 */
        /* <DEDUP_REMOVED lines=22> */
[----:B------:R-:W-:-:S03]  /*d400*/  IMAD.WIDE R158, R250, 0x2, R158 ;  /* 0x00000002fa9e7825 */ /* 0x000fc600078e029e */
[----:B------:R-:W-:Y:S01]  /*d410*/  STL [R1+0x338], R129 ;  /* 0x0003388101007387 */ /* 0x000fe20000100800 */
[----:B------:R-:W-:-:S03]  /*d420*/  IMAD.WIDE R130, R250, 0x2, R130 ;  /* 0x00000002fa827825 */ /* 0x000fc600078e0282 */
[----:B-----5:R-:W-:Y:S01]  /*d430*/  STL [R1+0x2e0], R0 ;  /* 0x0002e00001007387 */ /* 0x020fe20000100800 */
[----:B------:R-:W-:-:S03]  /*d440*/  IMAD.WIDE R138, R250, 0x2, R138 ;  /* 0x00000002fa8a7825 */ /* 0x000fc600078e028a */
[----:B------:R-:W-:Y:S04]  /*d450*/  STL.64 [R1+0x70], R136 ;  /* 0x0000708801007387 */ /* 0x000fe80000100a00 */
[----:B------:R-:W-:Y:S04]  /*d460*/  STL.64 [R1+0x30], R156 ;  /* 0x0000309c01007387 */ /* 0x000fe80000100a00 */
[----:B------:R1:W-:Y:S04]  /*d470*/  STL.64 [R1+0x40], R134 ;  /* 0x0000408601007387 */ /* 0x0003e80000100a00 */
[----:B------:R-:W3:Y:S04]  /*d480*/  LDL.LU.64 R154, [R1+0x48] ;  /* 0x00004800019a7983 */ /* 0x000ee80000300a00 */
[----:B------:R-:W4:Y:S04]  /*d490*/  @!P5 LDG.E.U16 R149, desc[UR20][R156.64] ;  /* 0x000000149c95d981 */ /* 0x000f28000c1e1500 */
[----:B-1----:R-:W2:Y:S04]  /*d4a0*/  LDL.LU.64 R134, [R1+0x78] ;  /* 0x0000780001867983 */ /* 0x002ea80000300a00 */
[----:B------:R-:W4:Y:S04]  /*d4b0*/  LDL.LU.64 R132, [R1+0x68] ;  /* 0x0000680001847983 */ /* 0x000f280000300a00 */
[----:B------:R-:W-:Y:S04]  /*d4c0*/  STL.64 [R1+0x80], R158 ;  /* 0x0000809e01007387 */ /* 0x000fe80000100a00 */
[----:B------:R-:W-:Y:S04]  /*d4d0*/  STL.64 [R1+0x90], R130 ;  /* 0x0000908201007387 */ /* 0x000fe80000100a00 */
[----:B------:R1:W-:Y:S04]  /*d4e0*/  STL.64 [R1+0xa0], R138 ;  /* 0x0000a08a01007387 */ /* 0x0003e80000100a00 */
[----:B------:R-:W4:Y:S04]  /*d4f0*/  LDL.LU.64 R156, [R1+0x38] ;  /* 0x00003800019c7983 */ /* 0x000f280000300a00 */
[----:B------:R-:W4:Y:S04]  /*d500*/  @!P4 LDG.E.U16 R147, desc[UR20][R138.64] ;  /* 0x000000148a93c981 */ /* 0x000f28000c1e1500 */
[----:B------:R0:W4:Y:S04]  /*d510*/  @!P3 LDG.E.U16 R146, desc[UR20][R130.64] ;  /* 0x000000148292b981 */ /* 0x000128000c1e1500 */
[----:B-1----:R-:W4:Y:S01]  /*d520*/  LDL.LU.64 R138, [R1+0x98] ;  /* 0x00009800018a7983 */ /* 0x002f220000300a00 */
[----:B0-----:R-:W-:-:S03]  /*d530*/  SHF.R.U32.HI R130, RZ, 0x6, R152 ;  /* 0x00000006ff827819 */ /* 0x001fc60000011698 */
[----:B------:R-:W4:Y:S01]  /*d540*/  LDL.LU.64 R152, [R1+0x28] ;  /* 0x0000280001987983 */ /* 0x000f220000300a00 */
[----:B------:R-:W0:Y:S01]  /*d550*/  S2R R131, SR_TID.X ;  /* 0x0000000000837919 */ /* 0x000e220000002100 */
[----:B------:R-:W-:Y:S02]  /*d560*/  SGXT.U32 R130, R130, 0x2 ;  /* 0x000000028282781a */ /* 0x000fe40000000000 */
[----:B------:R-:W-:Y:S02]  /*d570*/  PRMT R252, RZ, 0x7610, R252 ;  /* 0x00007610fffc7816 */ /* 0x000fe400000000fc */
[----:B------:R-:W-:-:S04]  /*d580*/  LOP3.LUT R130, R130, 0x4, RZ, 0xfc, !PT ;  /* 0x0000000482827812 */ /* 0x000fc800078efcff */
[----:B------:R-:W4:Y:S01]  /*d590*/  @!P0 LDG.E.U16 R252, desc[UR20][R136.64] ;  /* 0x0000001488fc8981 */ /* 0x000f22000c1e1500 */
[----:B------:R-:W-:Y:S02]  /*d5a0*/  ISETP.GE.AND P0, PT, R130, UR19, PT ;  /* 0x0000001382007c0c */ /* 0x000fe4000bf06270 */
[----:B------:R-:W-:Y:S02]  /*d5b0*/  PRMT R148, RZ, 0x7610, R148 ;  /* 0x00007610ff947816 */ /* 0x000fe40000000094 */
[----:B------:R-:W-:-:S04]  /*d5c0*/  PRMT R142, RZ, 0x7610, R142 ;  /* 0x00007610ff8e7816 */ /* 0x000fc8000000008e */
[----:B------:R-:W4:Y:S04]  /*d5d0*/  @!P2 LDG.E.U16 R148, desc[UR20][R158.64] ;  /* 0x000000149e94a981 */ /* 0x000f28000c1e1500 */
[----:B------:R-:W4:Y:S01]  /*d5e0*/  LDL.LU.64 R136, [R1+0x88] ;  /* 0x0000880001887983 */ /* 0x000f220000300a00 */
[----:B0-----:R-:W-:-:S04]  /*d5f0*/  SHF.R.U32.HI R130, RZ, 0x6, R131 ;  /* 0x00000006ff827819 */ /* 0x001fc80000011683 */
[----:B------:R-:W-:-:S04]  /*d600*/  SGXT.U32 R130, R130, 0x2 ;  /* 0x000000028282781a */ /* 0x000fc80000000000 */
[----:B------:R-:W-:-:S04]  /*d610*/  LOP3.LUT R130, R130, 0x14, RZ, 0xfc, !PT ;  /* 0x0000001482827812 */ /* 0x000fc800078efcff */
[----:B------:R-:W-:Y:S02]  /*d620*/  ISETP.GE.AND P4, PT, R130, UR19, PT ;  /* 0x0000001382007c0c */ /* 0x000fe4000bf86270 */
[----:B------:R-:W-:-:S04]  /*d630*/  SHF.R.U32.HI R130, RZ, 0x6, R131 ;  /* 0x00000006ff827819 */ /* 0x000fc80000011683 */
[----:B------:R-:W-:-:S04]  /*d640*/  SGXT.U32 R130, R130, 0x2 ;  /* 0x000000028282781a */ /* 0x000fc80000000000 */
[----:B------:R-:W-:-:S04]  /*d650*/  LOP3.LUT R130, R130, 0x1c, RZ, 0xfc, !PT ;  /* 0x0000001c82827812 */ /* 0x000fc800078efcff */
[----:B------:R-:W-:Y:S02]  /*d660*/  ISETP.GE.AND P3, PT, R130, UR19, PT ;  /* 0x0000001382007c0c */ /* 0x000fe4000bf66270 */
[----:B------:R-:W-:-:S04]  /*d670*/  SHF.R.U32.HI R130, RZ, 0x6, R131 ;  /* 0x00000006ff827819 */ /* 0x000fc80000011683 */
[----:B------:R-:W-:-:S04]  /*d680*/  SGXT.U32 R130, R130, 0x2 ;  /* 0x000000028282781a */ /* 0x000fc80000000000 */
[----:B------:R-:W-:Y:S02]  /*d690*/  LOP3.LUT R130, R130, 0x24, RZ, 0xfc, !PT ;  /* 0x0000002482827812 */ /* 0x000fe400078efcff */
[----:B------:R-:W-:Y:S02]  /*d6a0*/  SHF.R.U32.HI R151, RZ, 0x6, R131 ;  /* 0x00000006ff977819 */ /* 0x000fe40000011683 */
[----:B------:R-:W-:Y:S01]  /*d6b0*/  ISETP.GE.AND P2, PT, R130, UR19, PT ;  /* 0x0000001382007c0c */ /* 0x000fe2000bf46270 */
[----:B---3--:R-:W-:-:S05]  /*d6c0*/  IMAD.WIDE R154, R250, 0x2, R154 ;  /* 0x00000002fa9a7825 */ /* 0x008fca00078e029a */
[----:B------:R-:W-:Y:S01]  /*d6d0*/  STL.64 [R1+0x48], R154 ;  /* 0x0000489a01007387 */ /* 0x000fe20000100a00 */
[----:B--2---:R-:W-:-:S04]  /*d6e0*/  IMAD.WIDE R134, R250, 0x2, R134 ;  /* 0x00000002fa867825 */ /* 0x004fc800078e0286 */
[----:B----4-:R-:W-:-:S05]  /*d6f0*/  IMAD.WIDE R132, R250, 0x2, R132 ;  /* 0x00000002fa847825 */ /* 0x010fca00078e0284 */
[----:B------:R-:W-:Y:S04]  /*d700*/  STL.64 [R1+0x68], R132 ;  /* 0x0000688401007387 */ /* 0x000fe80000100a00 */
[----:B------:R-:W-:Y:S01]  /*d710*/  STL.64 [R1+0x78], R134 ;  /* 0x0000788601007387 */ /* 0x000fe20000100a00 */
[----:B------:R-:W-:-:S05]  /*d720*/  IMAD.WIDE R156, R250, 0x2, R156 ;  /* 0x00000002fa9c7825 */ /* 0x000fca00078e029c */
[----:B------:R0:W-:Y:S04]  /*d730*/  STL.64 [R1+0x38], R156 ;  /* 0x0000389c01007387 */ /* 0x0001e80000100a00 */
[----:B------:R-:W2:Y:S01]  /*d740*/  @!P0 LDG.E.U16 R142, desc[UR20][R156.64] ;  /* 0x000000149c8e8981 */ /* 0x000ea2000c1e1500 */
[----:B------:R-:W-:-:S04]  /*d750*/  IMAD.WIDE R138, R250, 0x2, R138 ;  /* 0x00000002fa8a7825 */ /* 0x000fc800078e028a */
[----:B------:R-:W-:Y:S01]  /*d760*/  IMAD.WIDE R152, R250, 0x2, R152 ;  /* 0x00000002fa987825 */ /* 0x000fe200078e0298 */
[----:B------:R-:W-:Y:S04]  /*d770*/  STL.64 [R1+0x98], R138 ;  /* 0x0000988a01007387 */ /* 0x000fe80000100a00 */
[----:B------:R1:W-:Y:S04]  /*d780*/  STL.64 [R1+0x28], R152 ;  /* 0x0000289801007387 */ /* 0x0003e80000100a00 */
[----:B------:R-:W3:Y:S04]  /*d790*/  LDL.LU.64 R130, [R1+0x60] ;  /* 0x0000600001827983 */ /* 0x000ee80000300a00 */
[----:B------:R-:W4:Y:S04]  /*d7a0*/  LDL.LU.64 R158, [R1+0x58] ;  /* 0x00005800019e7983 */ /* 0x000f280000300a00 */
[----:B0-----:R-:W2:Y:S01]  /*d7b0*/  LDL.LU.64 R156, [R1+0x50] ;  /* 0x00005000019c7983 */ /* 0x001ea20000300a00 */
[----:B------:R-:W-:-:S04]  /*d7c0*/  SGXT.U32 R151, R151, 0x2 ;  /* 0x000000029797781a */ /* 0x000fc80000000000 */
[----:B------:R-:W-:-:S04]  /*d7d0*/  LOP3.LUT R151, R151, 0xc, RZ, 0xfc, !PT ;  /* 0x0000000c97977812 */ /* 0x000fc800078efcff */
[----:B------:R-:W-:Y:S02]  /*d7e0*/  ISETP.GE.AND P5, PT, R151, UR19, PT ;  /* 0x0000001397007c0c */ /* 0x000fe4000bfa6270 */
[----:B------:R-:W0:Y:S01]  /*d7f0*/  S2R R151, SR_TID.X ;  /* 0x0000000000977919 */ /* 0x000e220000002100 */
[----:B------:R-:W-:-:S10]  /*d800*/  PRMT R143, RZ, 0x7610, R143 ;  /* 0x00007610ff8f7816 */ /* 0x000fd4000000008f */
[----:B------:R1:W2:Y:S02]  /*d810*/  @!P5 LDG.E.U16 R143, desc[UR20][R152.64] ;  /* 0x00000014988fd981 */ /* 0x0002a4000c1e1500 */
[----:B-1----:R-:W1:Y:S01]  /*d820*/  S2R R152, SR_TID.X ;  /* 0x0000000000987919 */ /* 0x002e620000002100 */
[----:B0-----:R-:W-:-:S04]  /*d830*/  SHF.R.U32.HI R151, RZ, 0x6, R151 ;  /* 0x00000006ff977819 */ /* 0x001fc80000011697 */
[----:B------:R-:W-:-:S04]  /*d840*/  SGXT.U32 R151, R151, 0x2 ;  /* 0x000000029797781a */ /* 0x000fc80000000000 */
[----:B------:R-:W-:-:S04]  /*d850*/  LOP3.LUT R151, R151, 0x2c, RZ, 0xfc, !PT ;  /* 0x0000002c97977812 */ /* 0x000fc800078efcff */
[----:B------:R-:W-:Y:S02]  /*d860*/  ISETP.GE.AND P0, PT, R151, UR19, PT ;  /* 0x0000001397007c0c */ /* 0x000fe4000bf06270 */
[----:B------:R-:W-:-:S06]  /*d870*/  PRMT R140, RZ, 0x7610, R140 ;  /* 0x00007610ff8c7816 */ /* 0x000fcc000000008c */
[----:B------:R-:W2:Y:S01]  /*d880*/  @!P4 LDG.E.U16 R140, desc[UR20][R138.64] ;  /* 0x000000148a8cc981 */ /* 0x000ea2000c1e1500 */
[----:B-1----:R-:W-:-:S04]  /*d890*/  SHF.R.U32.HI R151, RZ, 0x6, R152 ;  /* 0x00000006ff977819 */ /* 0x002fc80000011698 */
[----:B------:R-:W-:-:S04]  /*d8a0*/  SGXT.U32 R151, R151, 0x2 ;  /* 0x000000029797781a */ /* 0x000fc80000000000 */
[----:B------:R-:W-:Y:S01]  /*d8b0*/  LOP3.LUT R151, R151, 0x30, RZ, 0xfc, !PT ;  /* 0x0000003097977812 */ /* 0x000fe200078efcff */
[----:B------:R-:W-:Y:S01]  /*d8c0*/  IMAD.WIDE R136, R250, 0x2, R136 ;  /* 0x00000002fa887825 */ /* 0x000fe200078e0288 */
[--C-:B------:R-:W-:Y:S01]  /*d8d0*/  SHF.R.U32.HI R153, RZ, 0x6, R152.reuse ;  /* 0x00000006ff997819 */ /* 0x100fe20000011698 */
[----:B------:R-:W2:Y:S01]  /*d8e0*/  LDL.LU.64 R138, [R1+0x558] ;  /* 0x00055800018a7983 */ /* 0x000ea20000300a00 */
[----:B------:R-:W-:Y:S02]  /*d8f0*/  ISETP.GE.AND P4, PT, R151, UR19, PT ;  /* 0x0000001397007c0c */ /* 0x000fe4000bf86270 */
[--C-:B------:R-:W-:Y:S02]  /*d900*/  SHF.R.U32.HI R151, RZ, 0x6, R152.reuse ;  /* 0x00000006ff977819 */ /* 0x100fe40000011698 */
[----:B------:R-:W-:Y:S02]  /*d910*/  SHF.R.U32.HI R152, RZ, 0x6, R152 ;  /* 0x00000006ff987819 */ /* 0x000fe40000011698 */
[----:B------:R-:W-:-:S02]  /*d920*/  SGXT.U32 R151, R151, 0x2 ;  /* 0x000000029797781a */ /* 0x000fc40000000000 */
[----:B------:R-:W-:Y:S02]  /*d930*/  SGXT.U32 R152, R152, 0x2 ;  /* 0x000000029898781a */ /* 0x000fe40000000000 */
[----:B------:R-:W-:Y:S02]  /*d940*/  SGXT.U32 R153, R153, 0x2 ;  /* 0x000000029999781a */ /* 0x000fe40000000000 */
[----:B------:R-:W-:Y:S02]  /*d950*/  PRMT R141, RZ, 0x7610, R141 ;  /* 0x00007610ff8d7816 */ /* 0x000fe4000000008d */
[----:B------:R-:W-:Y:S02]  /*d960*/  PRMT R126, RZ, 0x7610, R126 ;  /* 0x00007610ff7e7816 */ /* 0x000fe4000000007e */
[----:B------:R-:W-:Y:S02]  /*d970*/  LOP3.LUT R152, R152, 0x34, RZ, 0xfc, !PT ;  /* 0x0000003498987812 */ /* 0x000fe400078efcff */
[----:B------:R-:W-:Y:S01]  /*d980*/  LOP3.LUT R153, R153, 0x38, RZ, 0xfc, !PT ;  /* 0x0000003899997812 */ /* 0x000fe200078efcff */
[----:B------:R-:W2:Y:S01]  /*d990*/  @!P3 LDG.E.U16 R141, desc[UR20][R136.64] ;  /* 0x00000014888db981 */ /* 0x000ea2000c1e1500 */
[----:B------:R-:W-:-:S02]  /*d9a0*/  LOP3.LUT R151, R151, 0x3c, RZ, 0xfc, !PT ;  /* 0x0000003c97977812 */ /* 0x000fc400078efcff */
[----:B------:R-:W-:Y:S01]  /*d9b0*/  ISETP.GE.AND P3, PT, R152, UR19, PT ;  /* 0x0000001398007c0c */ /* 0x000fe2000bf66270 */
[----:B------:R-:W2:Y:S01]  /*d9c0*/  @!P2 LDG.E.U16 R126, desc[UR20][R134.64] ;  /* 0x00000014867ea981 */ /* 0x000ea2000c1e1500 */
[----:B------:R-:W-:Y:S02]  /*d9d0*/  ISETP.GE.AND P2, PT, R153, UR19, PT ;  /* 0x0000001399007c0c */ /* 0x000fe4000bf46270 */
[----:B------:R-:W-:Y:S02]  /*d9e0*/  ISETP.GE.AND P5, PT, R151, UR19, PT ;  /* 0x0000001397007c0c */ /* 0x000fe4000bfa6270 */
[----:B------:R-:W-:Y:S02]  /*d9f0*/  PRMT R127, RZ, 0x7610, R127 ;  /* 0x00007610ff7f7816 */ /* 0x000fe4000000007f */
[----:B------:R-:W-:Y:S02]  /*da00*/  PRMT R144, RZ, 0x7610, R144 ;  /* 0x00007610ff907816 */ /* 0x000fe40000000090 */
[----:B------:R-:W-:-:S02]  /*da10*/  PRMT R124, RZ, 0x7610, R124 ;  /* 0x00007610ff7c7816 */ /* 0x000fc4000000007c */
[----:B------:R-:W-:Y:S01]  /*da20*/  PRMT R145, RZ, 0x7610, R145 ;  /* 0x00007610ff917816 */ /* 0x000fe20000000091 */
[----:B------:R-:W2:Y:S01]  /*da30*/  @!P0 LDG.E.U16 R127, desc[UR20][R132.64] ;  /* 0x00000014847f8981 */ /* 0x000ea2000c1e1500 */
[----:B------:R-:W-:-:S06]  /*da40*/  PRMT R125, RZ, 0x7610, R125 ;  /* 0x00007610ff7d7816 */ /* 0x000fcc000000007d */
[----:B------:R-:W2:Y:S04]  /*da50*/  @!P5 LDG.E.U16 R125, desc[UR20][R154.64] ;  /* 0x000000149a7dd981 */ /* 0x000ea8000c1e1500 */
[----:B------:R0:W-:Y:S04]  /*da60*/  STL.64 [R1+0x88], R136 ;  /* 0x0000888801007387 */ /* 0x0001e80000100a00 */
[----:B0-----:R-:W2:Y:S04]  /*da70*/  LDL.LU.64 R136, [R1+0x550] ;  /* 0x0005500001887983 */ /* 0x001ea80000300a00 */
[----:B------:R-:W2:Y:S04]  /*da80*/  LDL.LU R152, [R1+0x548] ;  /* 0x0005480001987983 */ /* 0x000ea80000300800 */
[----:B------:R-:W2:Y:S04]  /*da90*/  LDL.LU.64 R134, [R1+0x540] ;  /* 0x0005400001867983 */ /* 0x000ea80000300a00 */
[----:B------:R-:W-:Y:S01]  /*daa0*/  STL [R1+0x2e4], R250 ;  /* 0x0002e4fa01007387 */ /* 0x000fe20000100800 */
[----:B---3--:R-:W-:-:S04]  /*dab0*/  IMAD.WIDE R130, R250, 0x2, R130 ;  /* 0x00000002fa827825 */ /* 0x008fc800078e0282 */
[C---:B----4-:R-:W-:Y:S01]  /*dac0*/  IMAD.WIDE R158, R250.reuse, 0x2, R158 ;  /* 0x00000002fa9e7825 */ /* 0x050fe200078e029e */
[----:B------:R-:W3:Y:S03]  /*dad0*/  @!P4 LDG.E.U16 R144, desc[UR20][R130.64] ;  /* 0x000000148290c981 */ /* 0x000ee6000c1e1500 */
[----:B--2---:R-:W-:Y:S01]  /*dae0*/  IMAD.WIDE R156, R250, 0x2, R156 ;  /* 0x00000002fa9c7825 */ /* 0x004fe200078e029c */
[----:B------:R-:W2:Y:S04]  /*daf0*/  @!P3 LDG.E.U16 R124, desc[UR20][R158.64] ;  /* 0x000000149e7cb981 */ /* 0x000ea8000c1e1500 */
[----:B------:R-:W4:Y:S01]  /*db00*/  @!P2 LDG.E.U16 R145, desc[UR20][R156.64] ;  /* 0x000000149c91a981 */ /* 0x000f22000c1e1500 */
[----:B------:R-:W-:Y:S06]  /*db10*/  BAR.SYNC.DEFER_BLOCKING 0x0 ;  /* 0x0000000000007b1d */ /* 0x000fec0000010000 */
[----:B------:R-:W-:Y:S04]  /*db20*/  STL.64 [R1+0x50], R156 ;  /* 0x0000509c01007387 */ /* 0x000fe80000100a00 */
[----:B------:R-:W-:Y:S04]  /*db30*/  STL.64 [R1+0x58], R158 ;  /* 0x0000589e01007387 */ /* 0x000fe80000100a00 */
[----:B------:R0:W-:Y:S04]  /*db40*/  STL.64 [R1+0x60], R130 ;  /* 0x0000608201007387 */ /* 0x0001e80000100a00 */
[----:B------:R-:W2:Y:S04]  /*db50*/  LDL.LU.64 R132, [R1+0x538] ;  /* 0x0005380001847983 */ /* 0x000ea80000300a00 */
[----:B------:R1:W-:Y:S04]  /*db60*/  STS.U16 [R2+UR9+0x22000], R150 ;  /* 0x0220009602007988 */ /* 0x0003e80008000409 */
[----:B0-----:R-:W2:Y:S04]  /*db70*/  LDL.LU.64 R130, [R1+0x530] ;  /* 0x0005300001827983 */ /* 0x001ea80000300a00 */
[----:B------:R-:W2:Y:S04]  /*db80*/  LDL.LU.64 R158, [R1+0x528] ;  /* 0x00052800019e7983 */ /* 0x000ea80000300a00 */
[----:B------:R-:W2:Y:S04]  /*db90*/  LDL.LU.64 R156, [R1+0x520] ;  /* 0x00052000019c7983 */ /* 0x000ea80000300a00 */
[----:B------:R-:W2:Y:S04]  /*dba0*/  LDL.LU.64 R154, [R1+0x518] ;  /* 0x00051800019a7983 */ /* 0x000ea80000300a00 */
[----:B------:R-:W-:Y:S04]  /*dbb0*/  STS.U16 [R2+UR9+0x22800], R147 ;  /* 0x0228009302007988 */ /* 0x000fe80008000409 */
[----:B-1----:R-:W2:Y:S04]  /*dbc0*/  LDL.LU.64 R150, [R1+0x20] ;  /* 0x0000200001967983 */ /* 0x002ea80000300a00 */
[----:B------:R0:W-:Y:S04]  /*dbd0*/  STS.U16 [R2+UR9+0x22c00], R146 ;  /* 0x022c009202007988 */ /* 0x0001e80008000409 */
[----:B------:R-:W-:Y:S04]  /*dbe0*/  STS.U16 [R2+UR9+0x22400], R149 ;  /* 0x0224009502007988 */ /* 0x000fe80008000409 */
[----:B------:R1:W-:Y:S04]  /*dbf0*/  STS.U16 [R2+UR9+0x23000], R148 ;  /* 0x0230009402007988 */ /* 0x0003e80008000409 */
[----:B0-----:R-:W3:Y:S04]  /*dc00*/  LDL.LU.64 R146, [R1] ;  /* 0x0000000001927983 */ /* 0x001ee80000300a00 */
[----:B-1----:R-:W4:Y:S01]  /*dc10*/  LDL.LU.64 R148, [R1+0x10] ;  /* 0x0000100001947983 */ /* 0x002f220000300a00 */
[----:B------:R-:W0:Y:S01]  /*dc20*/  S2R R153, SR_TID.X ;  /* 0x0000000000997919 */ /* 0x000e220000002100 */
[----:B------:R-:W-:-:S02]  /*dc30*/  PRMT R122, RZ, 0x7610, R122 ;  /* 0x00007610ff7a7816 */ /* 0x000fc4000000007a */
[----:B------:R-:W-:Y:S02]  /*dc40*/  PRMT R123, RZ, 0x7610, R123 ;  /* 0x00007610ff7b7816 */ /* 0x000fe4000000007b */
[----:B------:R-:W-:Y:S01]  /*dc50*/  PRMT R120, RZ, 0x7610, R120 ;  /* 0x00007610ff787816 */ /* 0x000fe20000000078 */
[C---:B------:R-:W-:Y:S01]  /*dc60*/  IMAD.WIDE R114, R251.reuse, 0x2, R114 ;  /* 0x00000002fb727825 */ /* 0x040fe200078e0272 */
[----:B------:R-:W-:Y:S02]  /*dc70*/  PRMT R121, RZ, 0x7610, R121 ;  /* 0x00007610ff797816 */ /* 0x000fe40000000079 */
[----:B------:R-:W-:Y:S01]  /*dc80*/  PRMT R118, RZ, 0x7610, R118 ;  /* 0x00007610ff767816 */ /* 0x000fe20000000076 */
[C---:B------:R-:W-:Y:S01]  /*dc90*/  IMAD.WIDE R112, R251.reuse, 0x2, R112 ;  /* 0x00000002fb707825 */ /* 0x040fe200078e0270 */
[----:B------:R-:W-:Y:S02]  /*dca0*/  PRMT R119, RZ, 0x7610, R119 ;  /* 0x00007610ff777816 */ /* 0x000fe40000000077 */
[----:B------:R-:W-:Y:S01]  /*dcb0*/  PRMT R116, RZ, 0x7610, R116 ;  /* 0x00007610ff747816 */ /* 0x000fe20000000074 */
[----:B------:R-:W-:Y:S01]  /*dcc0*/  IMAD.WIDE R110, R251, 0x2, R110 ;  /* 0x00000002fb6e7825 */ /* 0x000fe200078e026e */
[----:B0-----:R-:W-:-:S04]  /*dcd0*/  LOP3.LUT R153, R153, 0x3f, RZ, 0xc0, !PT ;  /* 0x0000003f99997812 */ /* 0x001fc800078ec0ff */
[----:B------:R-:W-:Y:S01]  /*dce0*/  ISETP.GE.AND P0, PT, R153, UR19, PT ;  /* 0x0000001399007c0c */ /* 0x000fe2000bf06270 */
[C---:B------:R-:W-:Y:S01]  /*dcf0*/  IMAD.WIDE R108, R251.reuse, 0x2, R108 ;  /* 0x00000002fb6c7825 */ /* 0x040fe200078e026c */
[----:B------:R-:W-:Y:S02]  /*dd00*/  PRMT R117, RZ, 0x7610, R117 ;  /* 0x00007610ff757816 */ /* 0x000fe40000000075 */
[----:B------:R-:W-:Y:S01]  /*dd10*/  PRMT R204, RZ, 0x7610, R204 ;  /* 0x00007610ffcc7816 */ /* 0x000fe200000000cc */
[C---:B------:R-:W-:Y:S01]  /*dd20*/  IMAD.WIDE R106, R251.reuse, 0x2, R106 ;  /* 0x00000002fb6a7825 */ /* 0x040fe200078e026a */
[----:B------:R-:W-:Y:S02]  /*dd30*/  PRMT R205, RZ, 0x7610, R205 ;  /* 0x00007610ffcd7816 */ /* 0x000fe400000000cd */
[----:B------:R-:W-:Y:S01]  /*dd40*/  PRMT R202, RZ, 0x7610, R202 ;  /* 0x00007610ffca7816 */ /* 0x000fe200000000ca */
[----:B------:R-:W-:Y:S01]  /*dd50*/  IMAD.WIDE R104, R251, 0x2, R104 ;  /* 0x00000002fb687825 */ /* 0x000fe200078e0268 */
[----:B------:R-:W-:-:S03]  /*dd60*/  PRMT R203, RZ, 0x7610, R203 ;  /* 0x00007610ffcb7816 */ /* 0x000fc600000000cb */
[C---:B------:R-:W-:Y:S01]  /*dd70*/  IMAD.WIDE R102, R251.reuse, 0x2, R102 ;  /* 0x00000002fb667825 */ /* 0x040fe200078e0266 */
[----:B------:R-:W4:Y:S01]  /*dd80*/  @!P0 LDG.E.U16 R121, desc[UR20][R114.64] ;  /* 0x0000001472798981 */ /* 0x000f22000c1e1500 */
[----:B------:R-:W-:Y:S02]  /*dd90*/  PRMT R200, RZ, 0x7610, R200 ;  /* 0x00007610ffc87816 */ /* 0x000fe400000000c8 */
[C---:B------:R-:W-:Y:S01]  /*dda0*/  IMAD.WIDE R100, R251.reuse, 0x2, R100 ;  /* 0x00000002fb647825 */ /* 0x040fe200078e0264 */
[----:B------:R-:W4:Y:S01]  /*ddb0*/  @!P0 LDG.E.U16 R118, desc[UR20][R112.64] ;  /* 0x0000001470768981 */ /* 0x000f22000c1e1500 */
[----:B------:R-:W-:Y:S02]  /*ddc0*/  PRMT R201, RZ, 0x7610, R201 ;  /* 0x00007610ffc97816 */ /* 0x000fe400000000c9 */
[----:B------:R-:W-:Y:S01]  /*ddd0*/  IMAD.WIDE R98, R251, 0x2, R98 ;  /* 0x00000002fb627825 */ /* 0x000fe200078e0262 */
[----:B------:R-:W4:Y:S01]  /*dde0*/  @!P0 LDG.E.U16 R119, desc[UR20][R110.64] ;  /* 0x000000146e778981 */ /* 0x000f22000c1e1500 */
[----:B------:R-:W-:-:S02]  /*ddf0*/  PRMT R198, RZ, 0x7610, R198 ;  /* 0x00007610ffc67816 */ /* 0x000fc400000000c6 */
        /* <DEDUP_REMOVED lines=30> */
[----:B------:R-:W-:Y:S01]  /*dfe0*/  IMAD.WIDE R74, R251, 0x2, R74 ;  /* 0x00000002fb4a7825 */ /* 0x000fe200078e024a */
[----:B------:R0:W-:Y:S01]  /*dff0*/  STS.U16 [R2+UR9+0x23400], R252 ;  /* 0x023400fc02007988 */ /* 0x0001e20008000409 */
[----:B------:R-:W-:-:S03]  /*e000*/  PRMT R189, RZ, 0x7610, R189 ;  /* 0x00007610ffbd7816 */ /* 0x000fc600000000bd */
[----:B------:R-:W4:Y:S01]  /*e010*/  @!P0 LDG.E.U16 R196, desc[UR20][R86.64] ;  /* 0x0000001456c48981 */ /* 0x000f22000c1e1500 */
[----:B------:R-:W-:-:S03]  /*e020*/  IMAD.WIDE R96, R251, 0x2, R96 ;  /* 0x00000002fb607825 */ /* 0x000fc600078e0260 */
[----:B------:R-:W4:Y:S01]  /*e030*/  @!P0 LDG.E.U16 R197, desc[UR20][R84.64] ;  /* 0x0000001454c58981 */ /* 0x000f22000c1e1500 */
[C---:B------:R-:W-:Y:S01]  /*e040*/  IMAD.WIDE R72, R251.reuse, 0x2, R72 ;  /* 0x00000002fb487825 */ /* 0x040fe200078e0248 */
[----:B0-----:R-:W-:Y:S02]  /*e050*/  PRMT R252, RZ, 0x7610, R252 ;  /* 0x00007610fffc7816 */ /* 0x001fe400000000fc */
[----:B------:R-:W4:Y:S01]  /*e060*/  @!P0 LDG.E.U16 R194, desc[UR20][R82.64] ;  /* 0x0000001452c28981 */ /* 0x000f22000c1e1500 */
[C---:B------:R-:W-:Y:S01]  /*e070*/  IMAD.WIDE R70, R251.reuse, 0x2, R70 ;  /* 0x00000002fb467825 */ /* 0x040fe200078e0246 */
[----:B------:R-:W-:Y:S02]  /*e080*/  PRMT R186, RZ, 0x7610, R186 ;  /* 0x00007610ffba7816 */ /* 0x000fe400000000ba */
[----:B------:R-:W4:Y:S01]  /*e090*/  @!P0 LDG.E.U16 R195, desc[UR20][R80.64] ;  /* 0x0000001450c38981 */ /* 0x000f22000c1e1500 */
[----:B------:R-:W-:Y:S01]  /*e0a0*/  IMAD.WIDE R68, R251, 0x2, R68 ;  /* 0x00000002fb447825 */ /* 0x000fe200078e0244 */
[----:B------:R-:W-:-:S02]  /*e0b0*/  PRMT R187, RZ, 0x7610, R187 ;  /* 0x00007610ffbb7816 */ /* 0x000fc400000000bb */
[----:B------:R-:W4:Y:S01]  /*e0c0*/  @!P0 LDG.E.U16 R192, desc[UR20][R78.64] ;  /* 0x000000144ec08981 */ /* 0x000f22000c1e1500 */
[C---:B------:R-:W-:Y:S01]  /*e0d0*/  IMAD.WIDE R66, R251.reuse, 0x2, R66 ;  /* 0x00000002fb427825 */ /* 0x040fe200078e0242 */
[----:B------:R-:W-:Y:S02]  /*e0e0*/  PRMT R184, RZ, 0x7610, R184 ;  /* 0x00007610ffb87816 */ /* 0x000fe400000000b8 */
        /* <DEDUP_REMOVED lines=82> */
[----:B------:R-:W-:-:S03]  /*e610*/  IMAD.WIDE R6, R251, 0x2, R6 ;  /* 0x00000002fb067825 */ /* 0x000fc600078e0206 */
[----:B------:R-:W4:Y:S01]  /*e620*/  @!P0 LDG.E.U16 R162, desc[UR20][R20.64] ;  /* 0x0000001414a28981 */ /* 0x000f22000c1e1500 */
[----:B------:R-:W-:-:S03]  /*e630*/  IMAD.WIDE R12, R251, 0x2, R12 ;  /* 0x00000002fb0c7825 */ /* 0x000fc600078e020c */
[----:B------:R-:W4:Y:S04]  /*e640*/  @!P0 LDG.E.U16 R163, desc[UR20][R18.64] ;  /* 0x0000001412a38981 */ /* 0x000f28000c1e1500 */
[----:B------:R-:W4:Y:S04]  /*e650*/  @!P0 LDG.E.U16 R160, desc[UR20][R16.64] ;  /* 0x0000001410a08981 */ /* 0x000f28000c1e1500 */
[----:B------:R-:W4:Y:S04]  /*e660*/  @!P0 LDG.E.U16 R161, desc[UR20][R14.64] ;  /* 0x000000140ea18981 */ /* 0x000f28000c1e1500 */
[----:B------:R-:W4:Y:S04]  /*e670*/  @!P0 LDG.E.U16 R167, desc[UR20][R10.64] ;  /* 0x000000140aa78981 */ /* 0x000f28000c1e1500 */
[----:B------:R-:W4:Y:S04]  /*e680*/  @!P0 LDG.E.U16 R166, desc[UR20][R8.64] ;  /* 0x0000001408a68981 */ /* 0x000f28000c1e1500 */
[----:B------:R-:W4:Y:S04]  /*e690*/  @!P0 LDG.E.U16 R249, desc[UR20][R12.64] ;  /* 0x000000140cf98981 */ /* 0x000f28000c1e1500 */
[----:B------:R-:W4:Y:S04]  /*e6a0*/  @!P0 LDG.E.U16 R248, desc[UR20][R6.64] ;  /* 0x0000001406f88981 */ /* 0x000f28000c1e1500 */
[----:B------:R-:W4:Y:S01]  /*e6b0*/  LDL.LU R153, [R1+0x510] ;  /* 0x0005100001997983 */ /* 0x000f220000300800 */
[----:B--2---:R-:W-:-:S05]  /*e6c0*/  IMAD.WIDE R150, R251, 0x2, R150 ;  /* 0x00000002fb967825 */ /* 0x004fca00078e0296 */
[----:B------:R-:W2:Y:S01]  /*e6d0*/  @!P0 LDG.E.U16 R122, desc[UR20][R150.64] ;  /* 0x00000014967a8981 */ /* 0x000ea2000c1e1500 */
[----:B---3--:R-:W-:-:S05]  /*e6e0*/  IMAD.WIDE R146, R251, 0x2, R146 ;  /* 0x00000002fb927825 */ /* 0x008fca00078e0292 */
[----:B------:R-:W3:Y:S01]  /*e6f0*/  @!P0 LDG.E.U16 R120, desc[UR20][R146.64] ;  /* 0x0000001492788981 */ /* 0x000ee2000c1e1500 */
[----:B----4-:R-:W-:-:S05]  /*e700*/  IMAD.WIDE R148, R251, 0x2, R148 ;  /* 0x00000002fb947825 */ /* 0x010fca00078e0294 */
[----:B------:R-:W4:Y:S04]  /*e710*/  @!P0 LDG.E.U16 R123, desc[UR20][R148.64] ;  /* 0x00000014947b8981 */ /* 0x000f28000c1e1500 */
[----:B------:R0:W-:Y:S04]  /*e720*/  STL.64 [R1+0x20], R150 ;  /* 0x0000209601007387 */ /* 0x0001e80000100a00 */
[----:B0-----:R-:W4:Y:S04]  /*e730*/  LDL.LU.64 R150, [R1+0x508] ;  /* 0x0005080001967983 */ /* 0x001f280000300a00 */
[----:B------:R-:W-:Y:S04]  /*e740*/  STL.64 [R1], R146 ;  /* 0x0000009201007387 */ /* 0x000fe80000100a00 */
[----:B------:R0:W-:Y:S04]  /*e750*/  STL.64 [R1+0x10], R148 ;  /* 0x0000109401007387 */ /* 0x0001e80000100a00 */
[----:B0-----:R-:W4:Y:S04]  /*e760*/  LDL.LU.64 R148, [R1+0x500] ;  /* 0x0005000001947983 */ /* 0x001f280000300a00 */
[----:B------:R-:W4:Y:S04]  /*e770*/  LDL.LU.64 R146, [R1+0x4f8] ;  /* 0x0004f80001927983 */ /* 0x000f280000300a00 */
        /* <DEDUP_REMOVED lines=39> */
[----:B------:R-:W-:Y:S04]  /*e9f0*/  STS.U16 [R2+UR9+0x10c00], R121 ;  /* 0x010c007902007988 */ /* 0x000fe80008000409 */
[----:B0-----:R-:W4:Y:S04]  /*ea00*/  LDL.LU R125, [R1+0x4d0] ;  /* 0x0004d000017d7983 */ /* 0x001f280000300800 */
        /* <DEDUP_REMOVED lines=13> */
[----:B--2---:R0:W-:Y:S04]  /*eae0*/  STS.U16 [R2+UR9+0x10000], R122 ;  /* 0x0100007a02007988 */ /* 0x0041e80008000409 */
[----:B0-----:R-:W2:Y:S04]  /*eaf0*/  LDL.LU R122, [R1+0x4cc] ;  /* 0x0004cc00017a7983 */ /* 0x001ea80000300800 */
[----:B---3--:R-:W-:Y:S04]  /*eb00*/  STS.U16 [R2+UR9+0x10800], R120 ;  /* 0x0108007802007988 */ /* 0x008fe80008000409 */
[----:B----4-:R0:W-:Y:S04]  /*eb10*/  STS.U16 [R2+UR9+0x10400], R123 ;  /* 0x0104007b02007988 */ /* 0x0101e80008000409 */
[----:B0-----:R-:W2:Y:S04]  /*eb20*/  LDL.LU R123, [R1+0x4c8] ;  /* 0x0004c800017b7983 */ /* 0x001ea80000300800 */
[----:B------:R-:W3:Y:S04]  /*eb30*/  LDL.LU R120, [R1+0x4c4] ;  /* 0x0004c40001787983 */ /* 0x000ee80000300800 */
[----:B------:R-:W3:Y:S04]  /*eb40*/  LDL.LU R121, [R1+0x4c0] ;  /* 0x0004c00001797983 */ /* 0x000ee80000300800 */
[----:B------:R-:W4:Y:S04]  /*eb50*/  LDL.LU R118, [R1+0x4bc] ;  /* 0x0004bc0001767983 */ /* 0x000f280000300800 */
[----:B------:R-:W4:Y:S04]  /*eb60*/  LDL.LU R119, [R1+0x4b8] ;  /* 0x0004b80001777983 */ /* 0x000f280000300800 */
[----:B------:R-:W2:Y:S04]  /*eb70*/  LDL.LU R116, [R1+0x4b4] ;  /* 0x0004b40001747983 */ /* 0x000ea80000300800 */
        /* <DEDUP_REMOVED lines=10> */
[----:B------:R0:W-:Y:S04]  /*ec20*/  STS.U16 [R2+UR9+0x14800], R197 ;  /* 0x014800c502007988 */ /* 0x0001e80008000409 */
[----:B------:R1:W-:Y:S04]  /*ec30*/  STS.U16 [R2+UR9+0x14c00], R194 ;  /* 0x014c00c202007988 */ /* 0x0003e80008000409 */
[----:B------:R1:W-:Y:S04]  /*ec40*/  STS.U16 [R2+UR9+0x15000], R195 ;  /* 0x015000c302007988 */ /* 0x0003e80008000409 */
[----:B0-----:R-:W2:Y:S04]  /*ec50*/  LDL.LU R197, [R1+0x488] ;  /* 0x0004880001c57983 */ /* 0x001ea80000300800 */
[----:B-1----:R-:W2:Y:S04]  /*ec60*/  LDL.LU R194, [R1+0x484] ;  /* 0x0004840001c27983 */ /* 0x002ea80000300800 */
[----:B------:R-:W2:Y:S04]  /*ec70*/  LDL.LU R195, [R1+0x480] ;  /* 0x0004800001c37983 */ /* 0x000ea80000300800 */
[----:B------:R0:W-:Y:S04]  /*ec80*/  STS.U16 [R2+UR9+0x15400], R192 ;  /* 0x015400c002007988 */ /* 0x0001e80008000409 */
[----:B------:R1:W-:Y:S01]  /*ec90*/  STS.U16 [R2+UR9+0x15800], R193 ;  /* 0x015800c102007988 */ /* 0x0003e20008000409 */
[----:B------:R-:W-:-:S03]  /*eca0*/  IMAD.WIDE R50, R251, 0x2, R50 ;  /* 0x00000002fb327825 */ /* 0x000fc600078e0232 */
[----:B------:R1:W-:Y:S04]  /*ecb0*/  STS.U16 [R2+UR9+0x15c00], R190 ;  /* 0x015c00be02007988 */ /* 0x0003e80008000409 */
[----:B0-----:R-:W2:Y:S04]  /*ecc0*/  LDL.LU R192, [R1+0x47c] ;  /* 0x00047c0001c07983 */ /* 0x001ea80000300800 */
[----:B-1----:R-:W2:Y:S04]  /*ecd0*/  LDL.LU R193, [R1+0x478] ;  /* 0x0004780001c17983 */ /* 0x002ea80000300800 */
[----:B------:R0:W-:Y:S04]  /*ece0*/  STS.U16 [R2+UR9+0x13000], R252 ;  /* 0x013000fc02007988 */ /* 0x0001e80008000409 */
[----:B------:R-:W2:Y:S04]  /*ecf0*/  LDL.LU R190, [R1+0x474] ;  /* 0x0004740001be7983 */ /* 0x000ea80000300800 */
[----:B------:R1:W-:Y:S01]  /*ed00*/  STS.U16 [R2+UR9+0x16000], R191 ;  /* 0x016000bf02007988 */ /* 0x0003e20008000409 */
[----:B0-----:R-:W-:-:S03]  /*ed10*/  PRMT R252, RZ, 0x7610, R252 ;  /* 0x00007610fffc7816 */ /* 0x001fc600000000fc */
[----:B------:R0:W-:Y:S04]  /*ed20*/  STS.U16 [R2+UR9+0x16400], R188 ;  /* 0x016400bc02007988 */ /* 0x0001e80008000409 */
[----:B------:R0:W-:Y:S04]  /*ed30*/  STS.U16 [R2+UR9+0x16800], R189 ;  /* 0x016800bd02007988 */ /* 0x0001e80008000409 */
[----:B-1----:R-:W2:Y:S04]  /*ed40*/  LDL.LU R191, [R1+0x470] ;  /* 0x0004700001bf7983 */ /* 0x002ea80000300800 */
[----:B0-----:R-:W2:Y:S04]  /*ed50*/  LDL.LU R188, [R1+0x46c] ;  /* 0x00046c0001bc7983 */ /* 0x001ea80000300800 */
        /* <DEDUP_REMOVED lines=8> */
[----:B------:R-:W2:Y:S04]  /*ede0*/  @!P0 LDG.E.U16 R252, desc[UR20][R50.64] ;  /* 0x0000001432fc8981 */ /* 0x000ea8000c1e1500 */
[----:B------:R1:W-:Y:S04]  /*edf0*/  STS.U16 [R2+UR9+0x17c00], R182 ;  /* 0x017c00b602007988 */ /* 0x0003e80008000409 */
[----:B0-----:R-:W3:Y:S04]  /*ee00*/  LDL.LU R185, [R1+0x458] ;  /* 0x0004580001b97983 */ /* 0x001ee80000300800 */
[----:B------:R0:W-:Y:S04]  /*ee10*/  STS.U16 [R2+UR9+0x18000], R183 ;  /* 0x018000b702007988 */ /* 0x0001e80008000409 */
[----:B-1----:R-:W3:Y:S04]  /*ee20*/  LDL.LU R182, [R1+0x454] ;  /* 0x0004540001b67983 */ /* 0x002ee80000300800 */
        /* <DEDUP_REMOVED lines=40> */
[----:B------:R-:W-:Y:S04]  /*f0b0*/  STS.U16 [R2+UR9+0x1dc00], R167 ;  /* 0x01dc00a702007988 */ /* 0x000fe80008000409 */
[----:B0-----:R-:W3:Y:S04]  /*f0c0*/  LDL.LU R161, [R1+0x400] ;  /* 0x0004000001a17983 */ /* 0x001ee80000300800 */
[----:B------:R0:W-:Y:S04]  /*f0d0*/  STS.U16 [R2+UR9+0x1e000], R166 ;  /* 0x01e000a602007988 */ /* 0x0001e80008000409 */
[----:B------:R-:W-:Y:S04]  /*f0e0*/  STS.U16 [R2+UR9+0x1d800], R249 ;  /* 0x01d800f902007988 */ /* 0x000fe80008000409 */
[----:B------:R1:W-:Y:S04]  /*f0f0*/  STS.U16 [R2+UR9+0x1e400], R248 ;  /* 0x01e400f802007988 */ /* 0x0003e80008000409 */
[----:B0-----:R-:W3:Y:S04]  /*f100*/  LDL.LU.64 R166, [R1+0x18] ;  /* 0x0000180001a67983 */ /* 0x001ee80000300a00 */
[----:B-1----:R-:W4:Y:S01]  /*f110*/  LDL.LU.64 R248, [R1+0x8] ;  /* 0x0000080001f87983 */ /* 0x002f220000300a00 */
[----:B------:R-:W-:Y:S01]  /*f120*/  IMAD.WIDE R4, R251, 0x2, R4 ;  /* 0x00000002fb047825 */ /* 0x000fe200078e0204 */
[----:B------:R-:W-:-:S02]  /*f130*/  PRMT R242, RZ, 0x7610, R242 ;  /* 0x00007610fff27816 */ /* 0x000fc400000000f2 */
[----:B--2---:R0:W-:Y:S02]  /*f140*/  STS.U16 [R2+UR9+0x18c00], R252 ;  /* 0x018c00fc02007988 */ /* 0x0041e40008000409 */
[----:B0-----:R-:W-:-:S06]  /*f150*/  PRMT R252, RZ, 0x7610, R252 ;  /* 0x00007610fffc7816 */ /* 0x001fcc00000000fc */
[----:B------:R-:W2:Y:S01]  /*f160*/  @!P0 LDG.E.U16 R252, desc[UR20][R4.64] ;  /* 0x0000001404fc8981 */ /* 0x000ea2000c1e1500 */
[----:B---3--:R-:W-:-:S05]  /*f170*/  IMAD.WIDE R166, R251, 0x2, R166 ;  /* 0x00000002fba67825 */ /* 0x008fca00078e02a6 */
[----:B------:R0:W3:Y:S01]  /*f180*/  @!P0 LDG.E.U16 R242, desc[UR20][R166.64] ;  /* 0x00000014a6f28981 */ /* 0x0000e2000c1e1500 */
[----:B----4-:R-:W-:-:S05]  /*f190*/  IMAD.WIDE R248, R251, 0x2, R248 ;  /* 0x00000002fbf87825 */ /* 0x010fca00078e02f8 */
[----:B------:R-:W-:Y:S04]  /*f1a0*/  STL.64 [R1+0x8], R248 ;  /* 0x000008f801007387 */ /* 0x000fe80000100a00 */
[----:B------:R1:W-:Y:S04]  /*f1b0*/  STL.64 [R1+0x18], R166 ;  /* 0x000018a601007387 */ /* 0x0003e80000100a00 */
[----:B-1----:R-:W0:Y:S01]  /*f1c0*/  LDL.LU.64 R166, [R1+0x3f8] ;  /* 0x0003f80001a67983 */ /* 0x002e220000300a00 */
[----:B------:R-:W-:Y:S01]  /*f1d0*/  PRMT R246, RZ, 0x7610, R246 ;  /* 0x00007610fff67816 */ /* 0x000fe200000000f6 */
[----:B------:R-:W-:Y:S01]  /*f1e0*/  IMAD.WIDE R130, R251, 0x2, R130 ;  /* 0x00000002fb827825 */ /* 0x000fe200078e0282 */
[----:B------:R-:W-:-:S02]  /*f1f0*/  PRMT R247, RZ, 0x7610, R247 ;  /* 0x00007610fff77816 */ /* 0x000fc400000000f7 */
[----:B------:R-:W-:Y:S01]  /*f200*/  PRMT R244, RZ, 0x7610, R244 ;  /* 0x00007610fff47816 */ /* 0x000fe200000000f4 */
[C---:B------:R-:W-:Y:S01]  /*f210*/  IMAD.WIDE R132, R251.reuse, 0x2, R132 ;  /* 0x00000002fb847825 */ /* 0x040fe200078e0284 */
[----:B------:R-:W-:Y:S01]  /*f220*/  PRMT R245, RZ, 0x7610, R245 ;  /* 0x00007610fff57816 */ /* 0x000fe200000000f5 */
[----:B------:R-:W4:Y:S02]  /*f230*/  @!P0 LDG.E.U16 R246, desc[UR20][R130.64] ;  /* 0x0000001482f68981 */ /* 0x000f24000c1e1500 */
[C---:B------:R-:W-:Y:S01]  /*f240*/  IMAD.WIDE R134, R251.reuse, 0x2, R134 ;  /* 0x00000002fb867825 */ /* 0x040fe200078e0286 */
[----:B------:R-:W-:Y:S01]  /*f250*/  PRMT R243, RZ, 0x7610, R243 ;  /* 0x00007610fff37816 */ /* 0x000fe200000000f3 */
[----:B------:R-:W3:Y:S02]  /*f260*/  @!P0 LDG.E.U16 R247, desc[UR20][R132.64] ;  /* 0x0000001484f78981 */ /* 0x000ee4000c1e1500 */
[C---:B------:R-:W-:Y:S01]  /*f270*/  IMAD.WIDE R138, R251.reuse, 0x2, R138 ;  /* 0x00000002fb8a7825 */ /* 0x040fe200078e028a */
[----:B------:R-:W-:Y:S01]  /*f280*/  PRMT R240, RZ, 0x7610, R240 ;  /* 0x00007610fff07816 */ /* 0x000fe200000000f0 */
[----:B------:R-:W3:Y:S02]  /*f290*/  @!P0 LDG.E.U16 R244, desc[UR20][R134.64] ;  /* 0x0000001486f48981 */ /* 0x000ee4000c1e1500 */
[C---:B------:R-:W-:Y:S01]  /*f2a0*/  IMAD.WIDE R136, R251.reuse, 0x2, R136 ;  /* 0x00000002fb887825 */ /* 0x040fe200078e0288 */
[----:B------:R-:W-:Y:S01]  /*f2b0*/  PRMT R241, RZ, 0x7610, R241 ;  /* 0x00007610fff17816 */ /* 0x000fe200000000f1 */
[----:B------:R-:W3:Y:S01]  /*f2c0*/  @!P0 LDG.E.U16 R243, desc[UR20][R248.64] ;  /* 0x00000014f8f38981 */ /* 0x000ee2000c1e1500 */
[----:B------:R-:W-:Y:S01]  /*f2d0*/  PRMT R238, RZ, 0x7610, R238 ;  /* 0x00007610ffee7816 */ /* 0x000fe200000000ee */
        /* <DEDUP_REMOVED lines=50> */
[----:B------:R-:W3:Y:S04]  /*f600*/  @!P0 LDG.E.U16 R227, desc[UR20][R158.64] ;  /* 0x000000149ee38981 */ /* 0x000ee8000c1e1500 */
[----:B--2---:R1:W-:Y:S01]  /*f610*/  STS.U16 [R2+UR9+0x1e800], R252 ;  /* 0x01e800fc02007988 */ /* 0x0043e20008000409 */
[----:B------:R-:W-:Y:S01]  /*f620*/  IMAD.WIDE R162, R251, 0x2, R162 ;  /* 0x00000002fba27825 */ /* 0x000fe200078e02a2 */
[----:B------:R-:W-:-:S02]  /*f630*/  PRMT R220, RZ, 0x7610, R220 ;  /* 0x00007610ffdc7816 */ /* 0x000fc400000000dc */
[----:B------:R-:W-:Y:S01]  /*f640*/  PRMT R221, RZ, 0x7610, R221 ;  /* 0x00007610ffdd7816 */ /* 0x000fe200000000dd */
[C---:B------:R-:W-:Y:S01]  /*f650*/  IMAD.WIDE R164, R251.reuse, 0x2, R164 ;  /* 0x00000002fba47825 */ /* 0x040fe200078e02a4 */
[----:B------:R-:W2:Y:S01]  /*f660*/  @!P0 LDG.E.U16 R224, desc[UR20][R160.64] ;  /* 0x00000014a0e08981 */ /* 0x000ea2000c1e1500 */
[----:B-1----:R-:W-:Y:S02]  /*f670*/  PRMT R252, RZ, 0x7610, R252 ;  /* 0x00007610fffc7816 */ /* 0x002fe400000000fc */
[C---:B------:R-:W-:Y:S01]  /*f680*/  IMAD.WIDE R168, R251.reuse, 0x2, R168 ;  /* 0x00000002fba87825 */ /* 0x040fe200078e02a8 */
[----:B------:R-:W-:Y:S01]  /*f690*/  PRMT R218, RZ, 0x7610, R218 ;  /* 0x00007610ffda7816 */ /* 0x000fe200000000da */
[----:B------:R-:W2:Y:S04]  /*f6a0*/  @!P0 LDG.E.U16 R225, desc[UR20][R162.64] ;  /* 0x00000014a2e18981 */ /* 0x000ea8000c1e1500 */
[----:B------:R-:W2:Y:S01]  /*f6b0*/  @!P0 LDG.E.U16 R252, desc[UR20][R138.64] ;  /* 0x000000148afc8981 */ /* 0x000ea2000c1e1500 */
[----:B------:R-:W-:Y:S01]  /*f6c0*/  IMAD.WIDE R170, R251, 0x2, R170 ;  /* 0x00000002fbaa7825 */ /* 0x000fe200078e02aa */
[----:B------:R-:W-:-:S02]  /*f6d0*/  PRMT R219, RZ, 0x7610, R219 ;  /* 0x00007610ffdb7816 */ /* 0x000fc400000000db */
[----:B------:R-:W2:Y:S01]  /*f6e0*/  @!P0 LDG.E.U16 R222, desc[UR20][R164.64] ;  /* 0x00000014a4de8981 */ /* 0x000ea2000c1e1500 */
[C---:B------:R-:W-:Y:S01]  /*f6f0*/  IMAD.WIDE R172, R251.reuse, 0x2, R172 ;  /* 0x00000002fbac7825 */ /* 0x040fe200078e02ac */
[----:B------:R-:W-:Y:S02]  /*f700*/  PRMT R216, RZ, 0x7610, R216 ;  /* 0x00007610ffd87816 */ /* 0x000fe400000000d8 */
[----:B------:R-:W-:Y:S01]  /*f710*/  PRMT R217, RZ, 0x7610, R217 ;  /* 0x00007610ffd97816 */ /* 0x000fe200000000d9 */
[C---:B------:R-:W-:Y:S01]  /*f720*/  IMAD.WIDE R174, R251.reuse, 0x2, R174 ;  /* 0x00000002fbae7825 */ /* 0x040fe200078e02ae */
[----:B------:R-:W2:Y:S01]  /*f730*/  @!P0 LDG.E.U16 R220, desc[UR20][R168.64] ;  /* 0x00000014a8dc8981 */ /* 0x000ea2000c1e1500 */
[----:B------:R-:W-:Y:S02]  /*f740*/  PRMT R214, RZ, 0x7610, R214 ;  /* 0x00007610ffd67816 */ /* 0x000fe400000000d6 */
[----:B------:R-:W-:Y:S01]  /*f750*/  IMAD.WIDE R176, R251, 0x2, R176 ;  /* 0x00000002fbb07825 */ /* 0x000fe200078e02b0 */
[----:B------:R-:W2:Y:S01]  /*f760*/  @!P0 LDG.E.U16 R221, desc[UR20][R170.64] ;  /* 0x00000014aadd8981 */ /* 0x000ea2000c1e1500 */
[----:B------:R-:W-:-:S02]  /*f770*/  PRMT R215, RZ, 0x7610, R215 ;  /* 0x00007610ffd77816 */ /* 0x000fc400000000d7 */
[C---:B------:R-:W-:Y:S01]  /*f780*/  IMAD.WIDE R178, R251.reuse, 0x2, R178 ;  /* 0x00000002fbb27825 */ /* 0x040fe200078e02b2 */
[----:B------:R-:W2:Y:S01]  /*f790*/  @!P0 LDG.E.U16 R218, desc[UR20][R172.64] ;  /* 0x00000014acda8981 */ /* 0x000ea2000c1e1500 */
[----:B------:R-:W-:Y:S02]  /*f7a0*/  PRMT R212, RZ, 0x7610, R212 ;  /* 0x00007610ffd47816 */ /* 0x000fe400000000d4 */
        /* <DEDUP_REMOVED lines=21> */
[C---:B------:R-:W-:Y:S01]  /*f900*/  IMAD.WIDE R194, R251.reuse, 0x2, R194 ;  /* 0x00000002fbc27825 */ /* 0x040fe200078e02c2 */
[----:B------:R-:W2:Y:S03]  /*f910*/  @!P0 LDG.E.U16 R210, desc[UR20][R188.64] ;  /* 0x00000014bcd28981 */ /* 0x000ea6000c1e1500 */
[C---:B------:R-:W-:Y:S01]  /*f920*/  IMAD.WIDE R196, R251.reuse, 0x2, R196 ;  /* 0x00000002fbc47825 */ /* 0x040fe200078e02c4 */
[----:B------:R-:W2:Y:S03]  /*f930*/  @!P0 LDG.E.U16 R211, desc[UR20][R190.64] ;  /* 0x00000014bed38981 */ /* 0x000ea6000c1e1500 */
[C---:B------:R-:W-:Y:S01]  /*f940*/  IMAD.WIDE R198, R251.reuse, 0x2, R198 ;  /* 0x00000002fbc67825 */ /* 0x040fe200078e02c6 */
[----:B------:R-:W2:Y:S04]  /*f950*/  @!P0 LDG.E.U16 R208, desc[UR20][R192.64] ;  /* 0x00000014c0d08981 */ /* 0x000ea8000c1e1500 */
[----:B------:R-:W2:Y:S04]  /*f960*/  @!P0 LDG.E.U16 R209, desc[UR20][R194.64] ;  /* 0x00000014c2d18981 */ /* 0x000ea8000c1e1500 */
[----:B------:R-:W2:Y:S04]  /*f970*/  @!P0 LDG.E.U16 R206, desc[UR20][R196.64] ;  /* 0x00000014c4ce8981 */ /* 0x000ea8000c1e1500 */
[----:B------:R-:W2:Y:S04]  /*f980*/  @!P0 LDG.E.U16 R207, desc[UR20][R198.64] ;  /* 0x00000014c6cf8981 */ /* 0x000ea8000c1e1500 */
[----:B------:R-:W2:Y:S01]  /*f990*/  LDL.LU.64 R248, [R1+0x3f0] ;  /* 0x0003f00001f87983 */ /* 0x000ea20000300a00 */
[----:B0-----:R-:W-:-:S05]  /*f9a0*/  IMAD.WIDE R166, R251, 0x2, R166 ;  /* 0x00000002fba67825 */ /* 0x001fca00078e02a6 */
[----:B------:R-:W2:Y:S04]  /*f9b0*/  @!P0 LDG.E.U16 R223, desc[UR20][R166.64] ;  /* 0x00000014a6df8981 */ /* 0x000ea8000c1e1500 */
[----:B----4-:R0:W-:Y:S04]  /*f9c0*/  STS.U16 [R2+UR9+0x1ec00], R246 ;  /* 0x01ec00f602007988 */ /* 0x0101e80008000409 */
[----:B---3--:R1:W-:Y:S04]  /*f9d0*/  STS.U16 [R2+UR9+0x1f000], R247 ;  /* 0x01f000f702007988 */ /* 0x0083e80008000409 */
[----:B------:R3:W-:Y:S04]  /*f9e0*/  STS.U16 [R2+UR9+0x1f400], R244 ;  /* 0x01f400f402007988 */ /* 0x0007e80008000409 */
[----:B0-----:R-:W4:Y:S04]  /*f9f0*/  LDL.LU R246, [R1+0x3ec] ;  /* 0x0003ec0001f67983 */ /* 0x001f280000300800 */
[----:B-1----:R-:W4:Y:S04]  /*fa00*/  LDL.LU R247, [R1+0x3e8] ;  /* 0x0003e80001f77983 */ /* 0x002f280000300800 */
[----:B---3--:R-:W3:Y:S04]  /*fa10*/  LDL.LU R244, [R1+0x3e4] ;  /* 0x0003e40001f47983 */ /* 0x008ee80000300800 */
[----:B------:R0:W-:Y:S04]  /*fa20*/  STS.U16 [R2+UR9+0x1f800], R245 ;  /* 0x01f800f502007988 */ /* 0x0001e80008000409 */
[----:B0-----:R-:W3:Y:S01]  /*fa30*/  LDL.LU R245, [R1+0x3e0] ;  /* 0x0003e00001f57983 */ /* 0x001ee20000300800 */
[----:B------:R-:W-:Y:S01]  /*fa40*/  PRMT R128, RZ, 0x7610, R128 ;  /* 0x00007610ff807816 */ /* 0x000fe20000000080 */
[----:B------:R-:W-:Y:S01]  /*fa50*/  IMAD.WIDE R200, R251, 0x2, R200 ;  /* 0x00000002fbc87825 */ /* 0x000fe200078e02c8 */
[----:B------:R-:W-:-:S03]  /*fa60*/  PRMT R129, RZ, 0x7610, R129 ;  /* 0x00007610ff817816 */ /* 0x000fc60000000081 */
[C---:B------:R-:W-:Y:S01]  /*fa70*/  IMAD.WIDE R202, R251.reuse, 0x2, R202 ;  /* 0x00000002fbca7825 */ /* 0x040fe200078e02ca */
[----:B------:R-:W3:Y:S04]  /*fa80*/  @!P0 LDG.E.U16 R128, desc[UR20][R200.64] ;  /* 0x00000014c8808981 */ /* 0x000ee8000c1e1500 */
[----:B------:R-:W3:Y:S04]  /*fa90*/  @!P0 LDG.E.U16 R129, desc[UR20][R202.64] ;  /* 0x00000014ca818981 */ /* 0x000ee8000c1e1500 */
[----:B--2---:R-:W-:Y:S04]  /*faa0*/  STS.U16 [R2+UR9+0x1fc00], R252 ;  /* 0x01fc00fc02007988 */ /* 0x004fe80008000409 */
[----:B------:R0:W-:Y:S04]  /*fab0*/  STS.U16 [R3+UR9+0x10200], R242 ;  /* 0x010200f203007988 */ /* 0x0001e80008000409 */
[----:B------:R1:W-:Y:S04]  /*fac0*/  STS.U16 [R3+UR9+0x10600], R243 ;  /* 0x010600f303007988 */ /* 0x0003e80008000409 */
[----:B------:R2:W-:Y:S04]  /*fad0*/  STS.U16 [R3+UR9+0x10a00], R240 ;  /* 0x010a00f003007988 */ /* 0x0005e80008000409 */
[----:B0-----:R-:W3:Y:S04]  /*fae0*/  LDL.LU R242, [R1+0x3dc] ;  /* 0x0003dc0001f27983 */ /* 0x001ee80000300800 */
[----:B-1----:R-:W4:Y:S04]  /*faf0*/  LDL.LU R243, [R1+0x3d8] ;  /* 0x0003d80001f37983 */ /* 0x002f280000300800 */
[----:B--2---:R-:W2:Y:S04]  /*fb00*/  LDL.LU R240, [R1+0x3d4] ;  /* 0x0003d40001f07983 */ /* 0x004ea80000300800 */
[----:B------:R0:W-:Y:S04]  /*fb10*/  STS.U16 [R3+UR9+0x10e00], R241 ;  /* 0x010e00f103007988 */ /* 0x0001e80008000409 */
[----:B------:R1:W-:Y:S04]  /*fb20*/  STS.U16 [R3+UR9+0x11200], R238 ;  /* 0x011200ee03007988 */ /* 0x0003e80008000409 */
        /* <DEDUP_REMOVED lines=34> */
[----:B------:R-:W-:Y:S04]  /*fd50*/  STS.U16 [R3+UR9+0x15a00], R220 ;  /* 0x015a00dc03007988 */ /* 0x000fe80008000409 */
[----:B------:R-:W-:Y:S04]  /*fd60*/  STS.U16 [R3+UR9+0x15e00], R221 ;  /* 0x015e00dd03007988 */ /* 0x000fe80008000409 */
[----:B------:R-:W-:Y:S04]  /*fd70*/  STS.U16 [R3+UR9+0x16200], R218 ;  /* 0x016200da03007988 */ /* 0x000fe80008000409 */
[----:B------:R-:W-:Y:S04]  /*fd80*/  STS.U16 [R3+UR9+0x16600], R219 ;  /* 0x016600db03007988 */ /* 0x000fe80008000409 */
[----:B------:R-:W-:Y:S04]  /*fd90*/  STS.U16 [R3+UR9+0x16a00], R216 ;  /* 0x016a00d803007988 */ /* 0x000fe80008000409 */
[----:B------:R0:W-:Y:S04]  /*fda0*/  STS.U16 [R3+UR9+0x15600], R223 ;  /* 0x015600df03007988 */ /* 0x0001e80008000409 */
[----:B------:R1:W-:Y:S04]  /*fdb0*/  STS.U16 [R3+UR9+0x16e00], R217 ;  /* 0x016e00d903007988 */ /* 0x0003e80008000409 */
[----:B0-----:R-:W4:Y:S04]  /*fdc0*/  LDL.LU R223, [R1+0x380] ;  /* 0x0003800001df7983 */ /* 0x001f280000300800 */
[----:B------:R-:W4:Y:S04]  /*fdd0*/  LDL.LU R220, [R1+0x37c] ;  /* 0x00037c0001dc7983 */ /* 0x000f280000300800 */
[----:B------:R-:W4:Y:S04]  /*fde0*/  LDL.LU R221, [R1+0x378] ;  /* 0x0003780001dd7983 */ /* 0x000f280000300800 */
[----:B------:R-:W4:Y:S04]  /*fdf0*/  LDL.LU R218, [R1+0x374] ;  /* 0x0003740001da7983 */ /* 0x000f280000300800 */
[----:B------:R-:W4:Y:S04]  /*fe00*/  LDL.LU R219, [R1+0x370] ;  /* 0x0003700001db7983 */ /* 0x000f280000300800 */
[----:B------:R-:W4:Y:S04]  /*fe10*/  LDL.LU R216, [R1+0x36c] ;  /* 0x00036c0001d87983 */ /* 0x000f280000300800 */
[----:B-1----:R-:W4:Y:S04]  /*fe20*/  LDL.LU R217, [R1+0x368] ;  /* 0x0003680001d97983 */ /* 0x002f280000300800 */
        /* <DEDUP_REMOVED lines=19> */
[----:B0-----:R-:W4:Y:S01]  /*ff60*/  LDL.LU R207, [R1+0x340] ;  /* 0x0003400001cf7983 */ /* 0x001f220000300800 */
[----:B------:R-:W-:Y:S01]  /*ff70*/  PRMT R252, RZ, 0x7610, R252 ;  /* 0x00007610fffc7816 */ /* 0x000fe200000000fc */
[----:B------:R-:W-:-:S02]  /*ff80*/  IMAD.WIDE R204, R251, 0x2, R204 ;  /* 0x00000002fbcc7825 */ /* 0x000fc400078e02cc */
[----:B---3--:R0:W-:Y:S04]  /*ff90*/  STS.U16 [R3+UR9+0x19a00], R128 ;  /* 0x019a008003007988 */ /* 0x0081e80008000409 */
[----:B------:R-:W3:Y:S04]  /*ffa0*/  @!P0 LDG.E.U16 R252, desc[UR20][R204.64] ;  /* 0x00000014ccfc8981 */ /* 0x000ee8000c1e1500 */
[----:B------:R1:W-:Y:S04]  /*ffb0*/  STS.U16 [R3+UR9+0x19e00], R129 ;  /* 0x019e008103007988 */ /* 0x0003e80008000409 */
[----:B0-----:R-:W3:Y:S04]  /*ffc0*/  LDL.LU R128, [R1+0x33c] ;  /* 0x00033c0001807983 */ /* 0x001ee80000300800 */
[----:B-1----:R-:W3:Y:S01]  /*ffd0*/  LDL.LU R129, [R1+0x338] ;  /* 0x0003380001817983 */ /* 0x002ee20000300800 */
[----:B------:R-:W-:-:S02]  /*ffe0*/  PRMT R96, RZ, 0x7610, R96 ;  /* 0x00007610ff607816 */ /* 0x000fc40000000060 */
[----:B------:R-:W-:Y:S02]  /*fff0*/  PRMT R97, RZ, 0x7610, R97 ;  /* 0x00007610ff617816 */ /* 0x000fe40000000061 */
[----:B------:R-:W-:Y:S02]  /*10000*/  PRMT R98, RZ, 0x7610, R98 ;  /* 0x00007610ff627816 */ /* 0x000fe40000000062 */
[----:B------:R-:W-:Y:S02]  /*10010*/  PRMT R99, RZ, 0x7610, R99 ;  /* 0x00007610ff637816 */ /* 0x000fe40000000063 */
[----:B------:R-:W-:Y:S02]  /*10020*/  PRMT R100, RZ, 0x7610, R100 ;  /* 0x00007610ff647816 */ /* 0x000fe40000000064 */
[----:B------:R-:W-:Y:S02]  /*10030*/  PRMT R101, RZ, 0x7610, R101 ;  /* 0x00007610ff657816 */ /* 0x000fe40000000065 */
        /* <DEDUP_REMOVED lines=8> */
[----:B------:R-:W-:Y:S01]  /*100c0*/  PRMT R110, RZ, 0x7610, R110 ;  /* 0x00007610ff6e7816 */ /* 0x000fe2000000006e */
[C---:B--2---:R-:W-:Y:S01]  /*100d0*/  IMAD.WIDE R236, R251.reuse, 0x2, R236 ;  /* 0x00000002fbec7825 */ /* 0x044fe200078e02ec */
[----:B------:R-:W-:Y:S02]  /*100e0*/  PRMT R111, RZ, 0x7610, R111 ;  /* 0x00007610ff6f7816 */ /* 0x000fe4000000006f */
[----:B------:R-:W-:Y:S01]  /*100f0*/  PRMT R112, RZ, 0x7610, R112 ;  /* 0x00007610ff707816 */ /* 0x000fe20000000070 */
[C---:B------:R-:W-:Y:S01]  /*10100*/  IMAD.WIDE R238, R251.reuse, 0x2, R238 ;  /* 0x00000002fbee7825 */ /* 0x040fe200078e02ee */
[----:B------:R-:W-:Y:S02]  /*10110*/  PRMT R113, RZ, 0x7610, R113 ;  /* 0x00007610ff717816 */ /* 0x000fe40000000071 */
[----:B------:R-:W-:Y:S01]  /*10120*/  PRMT R114, RZ, 0x7610, R114 ;  /* 0x00007610ff727816 */ /* 0x000fe20000000072 */
[C---:B------:R-:W-:Y:S01]  /*10130*/  IMAD.WIDE R240, R251.reuse, 0x2, R240 ;  /* 0x00000002fbf07825 */ /* 0x040fe200078e02f0 */
[----:B------:R-:W-:Y:S01]  /*10140*/  PRMT R115, RZ, 0x7610, R115 ;  /* 0x00007610ff737816 */ /* 0x000fe20000000073 */
[----:B------:R-:W2:Y:S01]  /*10150*/  @!P0 LDG.E.U16 R111, desc[UR20][R236.64] ;  /* 0x00000014ec6f8981 */ /* 0x000ea2000c1e1500 */
[----:B------:R-:W-:Y:S01]  /*10160*/  PRMT R250, RZ, 0x7610, R250 ;  /* 0x00007610fffa7816 */ /* 0x000fe200000000fa */
[C---:B----4-:R-:W-:Y:S01]  /*10170*/  IMAD.WIDE R242, R251.reuse, 0x2, R242 ;  /* 0x00000002fbf27825 */ /* 0x050fe200078e02f2 */
[----:B------:R-:W-:Y:S01]  /*10180*/  PRMT R0, RZ, 0x7610, R0 ;  /* 0x00007610ff007816 */ /* 0x000fe20000000000 */
[----:B------:R-:W4:Y:S02]  /*10190*/  @!P0 LDG.E.U16 R112, desc[UR20][R238.64] ;  /* 0x00000014ee708981 */ /* 0x000f24000c1e1500 */
[----:B------:R-:W-:-:S02]  /*101a0*/  IMAD.WIDE R244, R251, 0x2, R244 ;  /* 0x00000002fbf47825 */ /* 0x000fc400078e02f4 */
[----:B------:R-:W4:Y:S02]  /*101b0*/  @!P0 LDG.E.U16 R113, desc[UR20][R240.64] ;  /* 0x00000014f0718981 */ /* 0x000f24000c1e1500 */
[C---:B------:R-:W-:Y:S02]  /*101c0*/  IMAD.WIDE R234, R251.reuse, 0x2, R234 ;  /* 0x00000002fbea7825 */ /* 0x040fe400078e02ea */
[----:B------:R-:W4:Y:S02]  /*101d0*/  @!P0 LDG.E.U16 R114, desc[UR20][R242.64] ;  /* 0x00000014f2728981 */ /* 0x000f24000c1e1500 */
[C---:B------:R-:W-:Y:S02]  /*101e0*/  IMAD.WIDE R246, R251.reuse, 0x2, R246 ;  /* 0x00000002fbf67825 */ /* 0x040fe400078e02f6 */
[----:B------:R-:W4:Y:S02]  /*101f0*/  @!P0 LDG.E.U16 R110, desc[UR20][R234.64] ;  /* 0x00000014ea6e8981 */ /* 0x000f24000c1e1500 */
[----:B------:R-:W-:-:S02]  /*10200*/  IMAD.WIDE R232, R251, 0x2, R232 ;  /* 0x00000002fbe87825 */ /* 0x000fc400078e02e8 */
[----:B------:R-:W4:Y:S04]  /*10210*/  @!P0 LDG.E.U16 R115, desc[UR20][R244.64] ;  /* 0x00000014f4738981 */ /* 0x000f28000c1e1500 */
[----:B------:R-:W4:Y:S01]  /*10220*/  @!P0 LDG.E.U16 R109, desc[UR20][R232.64] ;  /* 0x00000014e86d8981 */ /* 0x000f22000c1e1500 */
[----:B------:R-:W-:-:S03]  /*10230*/  IMAD.WIDE R248, R251, 0x2, R248 ;  /* 0x00000002fbf87825 */ /* 0x000fc600078e02f8 */
[----:B------:R-:W4:Y:S04]  /*10240*/  @!P0 LDG.E.U16 R250, desc[UR20][R246.64] ;  /* 0x00000014f6fa8981 */ /* 0x000f28000c1e1500 */
[----:B------:R-:W4:Y:S01]  /*10250*/  @!P0 LDG.E.U16 R0, desc[UR20][R248.64] ;  /* 0x00000014f8008981 */ /* 0x000f22000c1e1500 */
[----:B------:R-:W-:-:S05]  /*10260*/  IMAD.WIDE R230, R251, 0x2, R230 ;  /* 0x00000002fbe67825 */ /* 0x000fca00078e02e6 */
        /* <DEDUP_REMOVED lines=24> */
[----:B------:R-:W4:Y:S04]  /*103f0*/  @!P0 LDG.E.U16 R96, desc[UR20][R206.64] ;  /* 0x00000014ce608981 */ /* 0x000f28000c1e1500 */
[----:B---3--:R0:W-:Y:S02]  /*10400*/  STS.U16 [R3+UR9+0x1a200], R252 ;  /* 0x01a200fc03007988 */ /* 0x0081e40008000409 */
[----:B0-----:R-:W-:Y:S01]  /*10410*/  PRMT R252, RZ, 0x7610, R252 ;  /* 0x00007610fffc7816 */ /* 0x001fe200000000fc */
[----:B------:R-:W-:-:S05]  /*10420*/  IMAD.WIDE R128, R251, 0x2, R128 ;  /* 0x00000002fb807825 */ /* 0x000fca00078e0280 */
[----:B------:R-:W3:Y:S04]  /*10430*/  @!P0 LDG.E.U16 R252, desc[UR20][R128.64] ;  /* 0x0000001480fc8981 */ /* 0x000ee8000c1e1500 */
[----:B--2---:R-:W-:Y:S04]  /*10440*/  STS.U16 [R3+UR9+0x1e200], R111 ;  /* 0x01e2006f03007988 */ /* 0x004fe80008000409 */
        /* <DEDUP_REMOVED lines=20> */
[----:B------:R0:W-:Y:S04]  /*10590*/  STS.U16 [R3+UR9+0x1a600], R96 ;  /* 0x01a6006003007988 */ /* 0x0001e80008000409 */
[----:B0-----:R0:W5:Y:S04]  /*105a0*/  LDL.LU R96, [R1+0x334] ;  /* 0x0003340001607983 */ /* 0x0011680000300800 */
[----:B------:R0:W5:Y:S04]  /*105b0*/  LDL.LU R97, [R1+0x330] ;  /* 0x0003300001617983 */ /* 0x0001680000300800 */
        /* <DEDUP_REMOVED lines=20> */
[----:B---3--:R0:W-:Y:S01]  /*10700*/  STS.U16 [R3+UR9+0x1fe00], R252 ;  /* 0x01fe00fc03007988 */ /* 0x0081e20008000409 */
[----:B------:R1:W-:Y:S06]  /*10710*/  MEMBAR.ALL.CTA ;  /* 0x0000000000007992 */ /* 0x0003ec0000008000 */
[----:B-1----:R-:W1:Y:S01]  /*10720*/  FENCE.VIEW.ASYNC.S ;  /* 0x00000000000073c6 */ /* 0x002e620000000000 */
[----:B------:R-:W-:-:S04]  /*10730*/  ULEA UR11, UR18, UR9, 0x3 ;  /* 0x00000009120b7291 */ /* 0x000fc8000f8e18ff */
[----:B------:R-:W-:Y:S01]  /*10740*/  UIADD3 UR11, UPT, UPT, UR11, 0x24000, URZ ;  /* 0x000240000b0b7890 */ /* 0x000fe2000fffe0ff */
[----:B-1----:R-:W-:Y:S06]  /*10750*/  BAR.SYNC.DEFER_BLOCKING 0x0 ;  /* 0x0000000000007b1d */ /* 0x002fec0000010000 */
[----:B0-----:R-:W-:Y:S05]  /*10760*/  @P6 BRA `(.L_x_9) ;  /* 0x0000000000886947 */ /* 0x001fea0003800000 */
[----:B------:R-:W-:Y:S02]  /*10770*/  UIADD3 UR48, UPT, UPT, UR8, 0x100000, URZ ;  /* 0x0010000008307890 */ /* 0x000fe4000fffe0ff */
[----:B------:R-:W-:Y:S02]  /*10780*/  UIADD3 UR49, UPT, UPT, UR8, 0x100000, URZ ;  /* 0x0010000008317890 */ /* 0x000fe4000fffe0ff */
[----:B------:R-:W-:Y:S01]  /*10790*/  UIADD3 UR54, UPT, UPT, UR8, 0x100000, URZ ;  /* 0x0010000008367890 */ /* 0x000fe2000fffe0ff */
[----:B------:R-:W-:Y:S01]  /*107a0*/  UMOV UR16, 0x0 ;  /* 0x0000000000107882 */ /* 0x000fe20000000000 */
[----:B------:R-:W-:Y:S01]  /*107b0*/  UMOV UR17, 0x4408490 ;  /* 0x0440849000117882 */ /* 0x000fe20000000000 */
[----:B------:R-:W-:Y:S01]  /*107c0*/  UMOV UR13, 0x40004040 ;  /* 0x40004040000d7882 */ /* 0x000fe20000000000 */
[----:B------:R-:W-:Y:S02]  /*107d0*/  UIADD3 UR55, UPT, UPT, UR8, 0x100000, URZ ;  /* 0x0010000008377890 */ /* 0x000fe4000fffe0ff */
[----:B------:R0:W-:Y:S01]  /*107e0*/  UTCHMMA gdesc[UR14], gdesc[UR12], tmem[UR8], tmem[UR16], idesc[UR17], UPT ;  /* 0x00ff100c0e0075ea */ /* 0x0001e2000b800008 */
[----:B------:R-:W-:Y:S01]  /*107f0*/  UMOV UR42, 0x0 ;  /* 0x00000000002a7882 */ /* 0x000fe20000000000 */
[----:B------:R-:W-:Y:S01]  /*10800*/  UMOV UR43, 0x4408490 ;  /* 0x04408490002b7882 */ /* 0x000fe20000000000 */
[----:B------:R-:W-:Y:S01]  /*10810*/  UMOV UR44, 0x0 ;  /* 0x00000000002c7882 */ /* 0x000fe20000000000 */
[----:B------:R-:W-:Y:S01]  /*10820*/  UMOV UR45, 0x4408490 ;  /* 0x04408490002d7882 */ /* 0x000fe20000000000 */
        /* <DEDUP_REMOVED lines=13> */
[----:B------:R0:W-:Y:S01]  /*10900*/  UTCHMMA gdesc[UR14], gdesc[UR34], tmem[UR48], tmem[UR50], idesc[UR51], UPT ;  /* 0x00ff32220e0075ea */ /* 0x0001e2000b800030 */
        /* <DEDUP_REMOVED lines=8> */
.L_x_9:
[----:B------:R-:W2:Y:S01]  /*10990*/  LDL.LU R252, [R1+0xd8] ;  /* 0x0000d80001fc7983 */ /* 0x000ea20000300800 */
[----:B------:R-:W-:Y:S02]  /*109a0*/  UIADD3 UR18, UPT, UPT, UR18, 0x1, URZ ;  /* 0x0000000112127890 */ /* 0x000fe4000fffe0ff */
[----:B------:R-:W-:Y:S02]  /*109b0*/  UIADD3 UR19, UPT, UPT, UR19, -0x40, URZ ;  /* 0xffffffc013137890 */ /* 0x000fe4000fffe0ff */
[----:B------:R-:W-:-:S04]  /*109c0*/  UISETP.GT.AND UP1, UPT, UR18, 0x1, UPT ;  /* 0x000000011200788c */ /* 0x000fc8000bf24270 */
[----:B0-----:R-:W-:Y:S02]  /*109d0*/  USEL UR4, URZ, 0x1, !UP1 ;  /* 0x00000001ff047887 */ /* 0x001fe4000c800000 */
[----:B------:R-:W-:Y:S02]  /*109e0*/  USEL UR18, UR18, URZ, !UP1 ;  /* 0x000000ff12127287 */ /* 0x000fe4000c800000 */
[----:B------:R-:W-:-:S03]  /*109f0*/  ULOP3.LUT UR6, UR5, UR4, URZ, 0x3c, !UPT ;  /* 0x0000000405067292 */ /* 0x000fc6000f8e3cff */
[----:B------:R-:W-:-:S04]  /*10a00*/  UMOV UR4, UR5 ;  /* 0x0000000500047c82 */ /* 0x000fc80008000000 */
[----:B------:R-:W-:Y:S01]  /*10a10*/  UMOV UR5, UR6 ;  /* 0x0000000600057c82 */ /* 0x000fe20008000000 */
[----:B--2---:R-:W-:-:S05]  /*10a20*/  VIADD R252, R252, 0xffffffff ;  /* 0xfffffffffcfc7836 */ /* 0x004fca0000000000 */
[----:B------:R1:W-:Y:S01]  /*10a30*/  STL [R1+0xd8], R252 ;  /* 0x0000d8fc01007387 */ /* 0x0003e20000100800 */
[----:B------:R-:W-:-:S13]  /*10a40*/  ISETP.NE.U32.AND P0, PT, R252, RZ, PT ;  /* 0x000000fffc00720c */ /* 0x000fda0003f05070 */
[----:B-1----:R-:W-:Y:S05]  /*10a50*/  @P0 BRA `(.L_x_10) ;  /* 0xffffffbc00cc0947 */ /* 0x002fea000383ffff */
.L_x_7:
[----:B------:R-:W2:Y:S01]  /*10a60*/  LDL.LU R240, [R1+0x124] ;  /* 0x0001240001f07983 */ /* 0x000ea20000300800 */
[----:B------:R-:W1:Y:S01]  /*10a70*/  LDCU UR5, c[0x0][0x3b4] ;  /* 0x00007680ff0577ac */ /* 0x000e620008000800 */
[----:B------:R-:W3:Y:S02]  /*10a80*/  LDC R2, c[0x0][0x3b8] ;  /* 0x0000ee00ff027b82 */ /* 0x000ee40000000800 */
[----:B------:R-:W1:Y:S01]  /*10a90*/  LDL.LU R241, [R1+0xe8] ;  /* 0x0000e80001f17983 */ /* 0x000e620000300800 */
[----:B0-----:R-:W0:Y:S03]  /*10aa0*/  LDCU.128 UR12, c[0x0][0x390] ;  /* 0x00007200ff0c77ac */ /* 0x001e260008000c00 */
[----:B------:R-:W4:Y:S01]  /*10ab0*/  LDL.LU R242, [R1+0x11c] ;  /* 0x00011c0001f27983 */ /* 0x000f220000300800 */
[----:B------:R-:W4:Y:S03]  /*10ac0*/  LDCU UR6, c[0x0][0x39c] ;  /* 0x00007380ff0677ac */ /* 0x000f260008000800 */
[----:B------:R-:W4:Y:S04]  /*10ad0*/  LDL.LU R243, [R1+0x120] ;  /* 0x0001200001f37983 */ /* 0x000f280000300800 */
[----:B------:R-:W4:Y:S04]  /*10ae0*/  LDL.LU R245, [R1+0xe4] ;  /* 0x0000e40001f57983 */ /* 0x000f280000300800 */
[----:B------:R-:W4:Y:S04]  /*10af0*/  LDL R246, [R1+0xe0] ;  /* 0x0000e00001f67983 */ /* 0x000f280000100800 */
[----:B------:R-:W4:Y:S04]  /*10b00*/  LDL R247, [R1+0xdc] ;  /* 0x0000dc0001f77983 */ /* 0x000f280000100800 */
[----:B------:R-:W4:Y:S04]  /*10b10*/  LDL R248, [R1+0x118] ;  /* 0x0001180001f87983 */ /* 0x000f280000100800 */
[----:B------:R-:W4:Y:S04]  /*10b20*/  LDL R249, [R1+0x114] ;  /* 0x0001140001f97983 */ /* 0x000f280000100800 */
[----:B------:R-:W4:Y:S04]  /*10b30*/  LDL R251, [R1+0x110] ;  /* 0x0001100001fb7983 */ /* 0x000f280000100800 */
[----:B-----5:R-:W4:Y:S04]  /*10b40*/  LDL R250, [R1+0x10c] ;  /* 0x00010c0001fa7983 */ /* 0x020f280000100800 */
[----:B------:R-:W4:Y:S01]  /*10b50*/  LDL R252, [R1+0x108] ;  /* 0x0001080001fc7983 */ /* 0x000f220000100800 */
[----:B---3--:R-:W-:Y:S01]  /*10b60*/  IMAD R168, R0, R2, RZ ;  /* 0x0000000200a87224 */ /* 0x008fe200078e02ff */
[----:B------:R-:W3:Y:S02]  /*10b70*/  S2R R244, SR_TID.X ;  /* 0x0000000000f47919 */ /* 0x000ee40000002100 */
[----:B---3--:R-:W-:-:S02]  /*10b80*/  IMAD.SHL.U32 R4, R244, 0x20, RZ ;  /* 0x00000020f4047824 */ /* 0x008fc400078e00ff */
[C---:B------:R-:W-:Y:S02]  /*10b90*/  IMAD.SHL.U32 R3, R244.reuse, 0x200, RZ ;  /* 0x00000200f4037824 */ /* 0x040fe400078e00ff */
[----:B------:R-:W-:Y:S01]  /*10ba0*/  IMAD.SHL.U32 R13, R244, 0x10, RZ ;  /* 0x00000010f40d7824 */ /* 0x000fe200078e00ff */
[----:B------:R-:W-:Y:S01]  /*10bb0*/  LOP3.LUT R6, R4, 0x1000, RZ, 0xc0, !PT ;  /* 0x0000100004067812 */ /* 0x000fe200078ec0ff */
[----:B------:R-:W-:Y:S01]  /*10bc0*/  IMAD.SHL.U32 R14, R244, 0x8, RZ ;  /* 0x00000008f40e7824 */ /* 0x000fe200078e00ff */
[----:B------:R-:W-:-:S04]  /*10bd0*/  LOP3.LUT R3, R3, 0x2000, RZ, 0xc0, !PT ;  /* 0x0000200003037812 */ /* 0x000fc800078ec0ff */
[----:B------:R-:W-:Y:S02]  /*10be0*/  IADD3 R169, PT, PT, R6, UR9, R3 ;  /* 0x0000000906a97c10 */ /* 0x000fe4000fffe003 */
[----:B--2---:R-:W-:Y:S01]  /*10bf0*/  ISETP.GE.AND P6, PT, R240, 0x40, PT ;  /* 0x00000040f000780c */ /* 0x004fe20003fc6270 */
[C---:B-1----:R-:W-:Y:S01]  /*10c00*/  IMAD R4, R241.reuse, UR5, RZ ;  /* 0x00000005f1047c24 */ /* 0x042fe2000f8e02ff */
[----:B0-----:R-:W-:-:S04]  /*10c10*/  ISETP.GE.AND P0, PT, R241, UR14, PT ;  /* 0x0000000ef1007c0c */ /* 0x001fc8000bf06270 */
[----:B------:R-:W-:Y:S02]  /*10c20*/  LEA R3, P5, R4, UR12, 0x1 ;  /* 0x0000000c04037c11 */ /* 0x000fe4000f8a08ff */
[----:B------:R-:W-:Y:S02]  /*10c30*/  ISETP.LT.AND P4, PT, R0, UR15, !P0 ;  /* 0x0000000f00007c0c */ /* 0x000fe4000c781270 */
[----:B------:R-:W-:Y:S02]  /*10c40*/  LEA.HI.X.SX32 R0, R4, UR13, 0x1, P5 ;  /* 0x0000000d04007c11 */ /* 0x000fe4000a8f0eff */
[----:B----4-:R-:W-:Y:S01]  /*10c50*/  ISETP.LT.AND P2, PT, R242, UR6, !P0 ;  /* 0x00000006f2007c0c */ /* 0x010fe2000c741270 */
[-C--:B------:R-:W-:Y:S01]  /*10c60*/  IMAD R4, R245, R2.reuse, RZ ;  /* 0x00000002f5047224 */ /* 0x080fe200078e02ff */
[----:B------:R-:W-:Y:S02]  /*10c70*/  ISETP.LT.AND P3, PT, R243, UR15, !P0 ;  /* 0x0000000ff3007c0c */ /* 0x000fe4000c761270 */
[----:B------:R-:W-:Y:S01]  /*10c80*/  ISETP.LT.AND P5, PT, R245, UR15, !P0 ;  /* 0x0000000ff5007c0c */ /* 0x000fe2000c7a1270 */
[----:B------:R-:W-:-:S02]  /*10c90*/  IMAD R5, R246, R2, RZ ;  /* 0x00000002f6057224 */ /* 0x000fc400078e02ff */
[-C--:B------:R-:W-:Y:S02]  /*10ca0*/  IMAD R6, R247, R2.reuse, RZ ;  /* 0x00000002f7067224 */ /* 0x080fe400078e02ff */
[-C--:B------:R-:W-:Y:S02]  /*10cb0*/  IMAD R7, R248, R2.reuse, RZ ;  /* 0x00000002f8077224 */ /* 0x080fe400078e02ff */
[-C--:B------:R-:W-:Y:S02]  /*10cc0*/  IMAD R8, R249, R2.reuse, RZ ;  /* 0x00000002f9087224 */ /* 0x080fe400078e02ff */
[-C--:B------:R-:W-:Y:S02]  /*10cd0*/  IMAD R9, R251, R2.reuse, RZ ;  /* 0x00000002fb097224 */ /* 0x080fe400078e02ff */
[-C--:B------:R-:W-:Y:S02]  /*10ce0*/  IMAD R10, R250, R2.reuse, RZ ;  /* 0x00000002fa0a7224 */ /* 0x080fe400078e02ff */
[----:B------:R-:W-:Y:S01]  /*10cf0*/  IMAD R11, R252, R2, RZ ;  /* 0x00000002fc0b7224 */ /* 0x000fe200078e02ff */
[----:B------:R-:W-:Y:S06]  /*10d00*/  @!P6 BRA `(.L_x_11) ;  /* 0x000000000010e947 */ /* 0x000fec0003800000 */
[----:B------:R-:W-:-:S06]  /*10d10*/  USHF.L.U32 UR4, UR4, 0x1f, URZ ;  /* 0x0000001f04047899 */ /* 0x000fcc00080006ff */
[----:B------:R-:W-:-:S04]  /*10d20*/  IMAD.U32 R12, RZ, RZ, UR4 ;  /* 0x00000004ff0c7e24 */ /* 0x000fc8000f8e00ff */
[----:B------:R-:W0:Y:S02]  /*10d30*/  SYNCS.PHASECHK.TRANS64.TRYWAIT P6, [UR11], R12 ;  /* 0x0000000cff0075a7 */ /* 0x000e2400080c110b */
[----:B0-----:R-:W-:Y:S05]  /*10d40*/  @!P6 BRA `(.L_x_12) ;  /* 0x0000004000f8e947 */ /* 0x001fea0003800000 */
.L_x_11:
[----:B------:R-:W2:Y:S01]  /*10d50*/  LDL.LU R16, [R1+0xe0] ;  /* 0x0000e00001107983 */ /* 0x000ea20000300800 */
[----:B------:R-:W-:Y:S01]  /*10d60*/  BAR.SYNC.DEFER_BLOCKING 0x0 ;  /* 0x0000000000007b1d */ /* 0x000fe20000010000 */
[-C--:B------:R-:W-:Y:S02]  /*10d70*/  LEA R166, P6, R168, R3.reuse, 0x1 ;  /* 0x00000003a8a67211 */ /* 0x080fe400078c08ff */
[----:B------:R-:W-:Y:S02]  /*10d80*/  LOP3.LUT R13, R13, 0xf0, RZ, 0xc0, !PT ;  /* 0x000000f00d0d7812 */ /* 0x000fe400078ec0ff */
[----:B------:R-:W-:Y:S01]  /*10d90*/  LOP3.LUT R14, R14, 0x300, RZ, 0xc0, !PT ;  /* 0x000003000e0e7812 */ /* 0x000fe200078ec0ff */
[----:B------:R-:W0:Y:S01]  /*10da0*/  LDCU UR4, c[0x0][0x39c] ;  /* 0x00007380ff0477ac */ /* 0x000e220008000800 */
[----:B------:R-:W3:Y:S01]  /*10db0*/  LDL.LU R15, [R1+0xdc] ;  /* 0x0000dc00010f7983 */ /* 0x000ee20000300800 */
[----:B------:R-:W1:Y:S03]  /*10dc0*/  LDCU UR5, c[0x0][0x39c] ;  /* 0x00007380ff0577ac */ /* 0x000e660008000800 */
[----:B------:R-:W4:Y:S01]  /*10dd0*/  LDL.LU R174, [R1+0xfc] ;  /* 0x0000fc0001ae7983 */ /* 0x000f220000300800 */
[----:B------:R-:W5:Y:S03]  /*10de0*/  LDCU UR6, c[0x0][0x39c] ;  /* 0x00007380ff0677ac */ /* 0x000f660008000800 */
[----:B------:R-:W2:Y:S01]  /*10df0*/  LDL.LU R173, [R1+0xf8] ;  /* 0x0000f80001ad7983 */ /* 0x000ea20000300800 */
[----:B------:R-:W0:Y:S03]  /*10e00*/  LDCU UR7, c[0x0][0x39c] ;  /* 0x00007380ff0777ac */ /* 0x000e260008000800 */
[----:B------:R-:W3:Y:S04]  /*10e10*/  LDL.LU R172, [R1+0xf4] ;  /* 0x0000f40001ac7983 */ /* 0x000ee80000300800 */
[----:B------:R-:W5:Y:S01]  /*10e20*/  LDL.LU R171, [R1+0xf0] ;  /* 0x0000f00001ab7983 */ /* 0x000f620000300800 */
[----:B------:R-:W0:Y:S03]  /*10e30*/  @!P1 SYNCS.CCTL.IV [UR9+0x24000] ;  /* 0x02400000ff0099b1 */ /* 0x000e260008000009 */
[----:B------:R-:W5:Y:S01]  /*10e40*/  LDL.LU R170, [R1+0xec] ;  /* 0x0000ec0001aa7983 */ /* 0x000f620000300800 */
[----:B------:R-:W-:Y:S01]  /*10e50*/  LEA.HI.X.SX32 R167, R168, R0, 0x1, P6 ;  /* 0x00000000a8a77211 */ /* 0x000fe200030f0eff */
[----:B0-----:R-:W-:Y:S01]  /*10e60*/  BAR.SYNC.DEFER_BLOCKING 0x0 ;  /* 0x0000000000007b1d */ /* 0x001fe20000010000 */
[----:B------:R-:W-:-:S02]  /*10e70*/  LEA R162, P6, R5, R3, 0x1 ;  /* 0x0000000305a27211 */ /* 0x000fc400078c08ff */
[----:B------:R-:W-:Y:S02]  /*10e80*/  IADD3 R169, PT, PT, R14, R169, R13 ;  /* 0x000000a90ea97210 */ /* 0x000fe40007ffe00d */
[-C--:B------:R-:W-:Y:S02]  /*10e90*/  LEA.HI.X.SX32 R163, R5, R0.reuse, 0x1, P6 ;  /* 0x0000000005a37211 */ /* 0x080fe400030f0eff */
[CC--:B------:R-:W-:Y:S01]  /*10ea0*/  LEA R158, P6, R7.reuse, R3.reuse, 0x1 ;  /* 0x00000003079e7211 */ /* 0x0c0fe200078c08ff */
[----:B------:R-:W0:Y:S03]  /*10eb0*/  S2R R175, SR_TID.X ;  /* 0x0000000000af7919 */ /* 0x000e260000002100 */
[----:B------:R-:W-:Y:S02]  /*10ec0*/  LEA.HI.X.SX32 R159, R7, R0, 0x1, P6 ;  /* 0x00000000079f7211 */ /* 0x000fe400030f0eff */
[----:B------:R-:W-:-:S04]  /*10ed0*/  LEA R154, P6, R9, R3, 0x1 ;  /* 0x00000003099a7211 */ /* 0x000fc800078c08ff */
[----:B------:R-:W-:Y:S02]  /*10ee0*/  LEA.HI.X.SX32 R155, R9, R0, 0x1, P6 ;  /* 0x00000000099b7211 */ /* 0x000fe400030f0eff */
[----:B------:R-:W-:-:S04]  /*10ef0*/  LEA R150, P6, R11, R3, 0x1 ;  /* 0x000000030b967211 */ /* 0x000fc800078c08ff */
[----:B------:R-:W-:Y:S01]  /*10f00*/  LEA.HI.X.SX32 R151, R11, R0, 0x1, P6 ;  /* 0x000000000b977211 */ /* 0x000fe200030f0eff */
[----:B------:R-:W1:Y:S01]  /*10f10*/  @!P1 SYNCS.CCTL.IV [UR9+0x24008] ;  /* 0x02400800ff0099b1 */ /* 0x000e620008000009 */
[----:B------:R-:W-:-:S04]  /*10f20*/  LEA R164, P1, R4, R3, 0x1 ;  /* 0x0000000304a47211 */ /* 0x000fc800078208ff */
[----:B------:R-:W-:Y:S02]  /*10f30*/  LEA.HI.X.SX32 R165, R4, R0, 0x1, P1 ;  /* 0x0000000004a57211 */ /* 0x000fe400008f0eff */
[----:B------:R-:W-:-:S04]  /*10f40*/  LEA R160, P1, R6, R3, 0x1 ;  /* 0x0000000306a07211 */ /* 0x000fc800078208ff */
[-C--:B------:R-:W-:Y:S02]  /*10f50*/  LEA.HI.X.SX32 R161, R6, R0.reuse, 0x1, P1 ;  /* 0x0000000006a17211 */ /* 0x080fe400008f0eff */
[CC--:B------:R-:W-:Y:S02]  /*10f60*/  LEA R156, P1, R8.reuse, R3.reuse, 0x1 ;  /* 0x00000003089c7211 */ /* 0x0c0fe400078208ff */
[----:B0-----:R-:W-:Y:S02]  /*10f70*/  LOP3.LUT R175, R175, 0xff, RZ, 0xc0, !PT ;  /* 0x000000ffafaf7812 */ /* 0x001fe400078ec0ff */
[----:B------:R-:W-:Y:S02]  /*10f80*/  LEA.HI.X.SX32 R157, R8, R0, 0x1, P1 ;  /* 0x00000000089d7211 */ /* 0x000fe400008f0eff */
[----:B------:R-:W-:-:S04]  /*10f90*/  LEA R152, P1, R10, R3, 0x1 ;  /* 0x000000030a987211 */ /* 0x000fc800078208ff */
[----:B------:R-:W-:Y:S01]  /*10fa0*/  LEA.HI.X.SX32 R153, R10, R0, 0x1, P1 ;  /* 0x000000000a997211 */ /* 0x000fe200008f0eff */
[-C--:B----4-:R-:W-:Y:S02]  /*10fb0*/  IMAD R12, R174, R2.reuse, RZ ;  /* 0x00000002ae0c7224 */ /* 0x090fe400078e02ff */
[----:B--2---:R-:W-:-:S03]  /*10fc0*/  IMAD R4, R173, R2, RZ ;  /* 0x00000002ad047224 */ /* 0x004fc600078e02ff */
[----:B------:R-:W-:Y:S01]  /*10fd0*/  LEA R148, P1, R12, R3, 0x1 ;  /* 0x000000030c947211 */ /* 0x000fe200078208ff */
[----:B---3--:R-:W-:-:S03]  /*10fe0*/  IMAD R5, R172, R2, RZ ;  /* 0x00000002ac057224 */ /* 0x008fc600078e02ff */
[----:B------:R-:W-:Y:S02]  /*10ff0*/  LEA.HI.X.SX32 R149, R12, R0, 0x1, P1 ;  /* 0x000000000c957211 */ /* 0x000fe400008f0eff */
[CC--:B------:R-:W-:Y:S01]  /*11000*/  LEA R146, P6, R4.reuse, R3.reuse, 0x1 ;  /* 0x0000000304927211 */ /* 0x0c0fe200078c08ff */
[----:B-----5:R-:W-:Y:S01]  /*11010*/  IMAD R6, R171, R2, RZ ;  /* 0x00000002ab067224 */ /* 0x020fe200078e02ff */
[CC--:B------:R-:W-:Y:S02]  /*11020*/  LEA R134, P1, R5.reuse, R3.reuse, 0x1 ;  /* 0x0000000305867211 */ /* 0x0c0fe400078208ff */
[----:B------:R-:W-:Y:S01]  /*11030*/  LEA.HI.X.SX32 R147, R4, R0, 0x1, P6 ;  /* 0x0000000004937211 */ /* 0x000fe200030f0eff */
[----:B------:R-:W-:Y:S01]  /*11040*/  IMAD R7, R170, R2, RZ ;  /* 0x00000002aa077224 */ /* 0x000fe200078e02ff */
[----:B------:R-:W-:Y:S02]  /*11050*/  LEA.HI.X.SX32 R135, R5, R0, 0x1, P1 ;  /* 0x0000000005877211 */ /* 0x000fe400008f0eff */
[----:B------:R-:W-:-:S02]  /*11060*/  LEA R132, P6, R6, R3, 0x1 ;  /* 0x0000000306847211 */ /* 0x000fc400078c08ff */
[C---:B------:R-:W-:Y:S02]  /*11070*/  LEA R144, P1, R7.reuse, R3, 0x1 ;  /* 0x0000000307907211 */ /* 0x040fe400078208ff */
[-C--:B------:R-:W-:Y:S02]  /*11080*/  LEA.HI.X.SX32 R133, R6, R0.reuse, 0x1, P6 ;  /* 0x0000000006857211 */ /* 0x080fe400030f0eff */
[----:B------:R-:W-:Y:S02]  /*11090*/  LEA.HI.X.SX32 R145, R7, R0, 0x1, P1 ;  /* 0x0000000007917211 */ /* 0x000fe400008f0eff */
[----:B------:R-:W-:Y:S02]  /*110a0*/  ISETP.LT.AND P6, PT, R16, UR15, !P0 ;  /* 0x0000000f10007c0c */ /* 0x000fe4000c7c1270 */
[----:B------:R-:W-:Y:S02]  /*110b0*/  ISETP.LT.AND P1, PT, R15, UR15, !P0 ;  /* 0x0000000f0f007c0c */ /* 0x000fe4000c721270 */
[----:B------:R-:W0:Y:S01]  /*110c0*/  LDTM.x128 R4, tmem[UR10] ;  /* 0x0000000a000479ee */ /* 0x000e2200083c0000 */
[----:B------:R-:W-:Y:S01]  /*110d0*/  NOP ;  /* 0x0000000000007918 */ /* 0x000fe20000000000 */
[----:B0-----:R-:W-:-:S02]  /*110e0*/  F2FP.BF16.F32.PACK_AB R4, R8, R4 ;  /* 0x000000040804723e */ /* 0x001fc400000010ff */
[----:B------:R-:W-:Y:S02]  /*110f0*/  F2FP.BF16.F32.PACK_AB R8, R9, R5 ;  /* 0x000000050908723e */ /* 0x000fe400000010ff */
[----:B------:R-:W-:Y:S02]  /*11100*/  F2FP.BF16.F32.PACK_AB R136, R10, R6 ;  /* 0x000000060a88723e */ /* 0x000fe400000010ff */
[----:B------:R-:W-:Y:S02]  /*11110*/  F2FP.BF16.F32.PACK_AB R140, R11, R7 ;  /* 0x000000070b8c723e */ /* 0x000fe400000010ff */
[----:B------:R-:W-:Y:S02]  /*11120*/  F2FP.BF16.F32.PACK_AB R5, R16, R12 ;  /* 0x0000000c1005723e */ /* 0x000fe400000010ff */
[----:B------:R-:W-:Y:S02]  /*11130*/  F2FP.BF16.F32.PACK_AB R9, R17, R13 ;  /* 0x0000000d1109723e */ /* 0x000fe400000010ff */
[----:B------:R-:W-:-:S02]  /*11140*/  F2FP.BF16.F32.PACK_AB R137, R18, R14 ;  /* 0x0000000e1289723e */ /* 0x000fc400000010ff */
[----:B------:R-:W-:Y:S02]  /*11150*/  F2FP.BF16.F32.PACK_AB R141, R19, R15 ;  /* 0x0000000f138d723e */ /* 0x000fe400000010ff */
[----:B------:R-:W-:Y:S02]  /*11160*/  F2FP.BF16.F32.PACK_AB R6, R24, R20 ;  /* 0x000000141806723e */ /* 0x000fe400000010ff */
[----:B------:R-:W-:Y:S02]  /*11170*/  F2FP.BF16.F32.PACK_AB R7, R32, R28 ;  /* 0x0000001c2007723e */ /* 0x000fe400000010ff */
[----:B------:R-:W-:Y:S02]  /*11180*/  F2FP.BF16.F32.PACK_AB R10, R25, R21 ;  /* 0x00000015190a723e */ /* 0x000fe400000010ff */
[----:B------:R-:W-:Y:S01]  /*11190*/  F2FP.BF16.F32.PACK_AB R11, R33, R29 ;  /* 0x0000001d210b723e */ /* 0x000fe200000010ff */
[----:B-1----:R0:W-:Y:S01]  /*111a0*/  STS.128 [R169], R4 ;  /* 0x00000004a9007388 */ /* 0x0021e20000000c00 */
[----:B------:R-:W-:-:S02]  /*111b0*/  F2FP.BF16.F32.PACK_AB R138, R26, R22 ;  /* 0x000000161a8a723e */ /* 0x000fc400000010ff */
[----:B------:R-:W-:Y:S01]  /*111c0*/  F2FP.BF16.F32.PACK_AB R139, R34, R30 ;  /* 0x0000001e228b723e */ /* 0x000fe200000010ff */
[----:B------:R1:W-:Y:S01]  /*111d0*/  STS.128 [R169+0x400], R8 ;  /* 0x00040008a9007388 */ /* 0x0003e20000000c00 */
[----:B------:R-:W-:Y:S02]  /*111e0*/  F2FP.BF16.F32.PACK_AB R142, R27, R23 ;  /* 0x000000171b8e723e */ /* 0x000fe400000010ff */
[----:B------:R-:W-:Y:S01]  /*111f0*/  F2FP.BF16.F32.PACK_AB R143, R35, R31 ;  /* 0x0000001f238f723e */ /* 0x000fe200000010ff */
[----:B------:R-:W-:Y:S01]  /*11200*/  STS.128 [R169+0x800], R136 ;  /* 0x00080088a9007388 */ /* 0x000fe20000000c00 */
[----:B------:R-:W-:Y:S02]  /*11210*/  F2FP.BF16.F32.PACK_AB R12, R43, R39 ;  /* 0x000000272b0c723e */ /* 0x000fe400000010ff */
[----:B------:R-:W-:Y:S01]  /*11220*/  F2FP.BF16.F32.PACK_AB R39, R64, R60 ;  /* 0x0000003c4027723e */ /* 0x000fe200000010ff */
[----:B------:R-:W-:Y:S01]  /*11230*/  STS.128 [R169+0xc00], R140 ;  /* 0x000c008ca9007388 */ /* 0x000fe20000000c00 */
[----:B------:R-:W-:-:S02]  /*11240*/  LEA R64, R175, UR9, 0x4 ;  /* 0x00000009af407c11 */ /* 0x000fc4000f8e20ff */
[----:B------:R-:W-:Y:S01]  /*11250*/  F2FP.BF16.F32.PACK_AB R13, R51, R47 ;  /* 0x0000002f330d723e */ /* 0x000fe200000010ff */
[----:B------:R-:W-:Y:S01]  /*11260*/  BAR.SYNC.DEFER_BLOCKING 0x0 ;  /* 0x0000000000007b1d */ /* 0x000fe20000010000 */
[----:B0-----:R-:W-:Y:S02]  /*11270*/  F2FP.BF16.F32.PACK_AB R4, R41, R37 ;  /* 0x000000252904723e */ /* 0x001fe400000010ff */
[----:B------:R-:W-:Y:S02]  /*11280*/  F2FP.BF16.F32.PACK_AB R37, R48, R44 ;  /* 0x0000002c3025723e */ /* 0x000fe400000010ff */
[----:B-1----:R-:W-:Y:S02]  /*11290*/  F2FP.BF16.F32.PACK_AB R8, R42, R38 ;  /* 0x000000262a08723e */ /* 0x002fe400000010ff */
[----:B------:R-:W-:Y:S02]  /*112a0*/  F2FP.BF16.F32.PACK_AB R5, R49, R45 ;  /* 0x0000002d3105723e */ /* 0x000fe400000010ff */
[----:B------:R-:W-:-:S02]  /*112b0*/  F2FP.BF16.F32.PACK_AB R9, R50, R46 ;  /* 0x0000002e3209723e */ /* 0x000fc400000010ff */
[----:B------:R-:W-:Y:S02]  /*112c0*/  F2FP.BF16.F32.PACK_AB R38, R56, R52 ;  /* 0x000000343826723e */ /* 0x000fe400000010ff */
[----:B------:R-:W-:Y:S02]  /*112d0*/  F2FP.BF16.F32.PACK_AB R6, R57, R53 ;  /* 0x000000353906723e */ /* 0x000fe400000010ff */
[----:B------:R-:W-:Y:S02]  /*112e0*/  F2FP.BF16.F32.PACK_AB R10, R58, R54 ;  /* 0x000000363a0a723e */ /* 0x000fe400000010ff */
[----:B------:R-:W-:Y:S02]  /*112f0*/  F2FP.BF16.F32.PACK_AB R14, R59, R55 ;  /* 0x000000373b0e723e */ /* 0x000fe400000010ff */
[----:B------:R-:W-:Y:S02]  /*11300*/  F2FP.BF16.F32.PACK_AB R36, R40, R36 ;  /* 0x000000242824723e */ /* 0x000fe400000010ff */
[----:B------:R-:W-:-:S02]  /*11310*/  F2FP.BF16.F32.PACK_AB R7, R65, R61 ;  /* 0x0000003d4107723e */ /* 0x000fc400000010ff */
[----:B------:R-:W-:Y:S01]  /*11320*/  F2FP.BF16.F32.PACK_AB R11, R66, R62 ;  /* 0x0000003e420b723e */ /* 0x000fe200000010ff */
[----:B------:R-:W0:Y:S01]  /*11330*/  LDS.128 R28, [R64] ;  /* 0x00000000401c7984 */ /* 0x000e220000000c00 */
[----:B------:R-:W-:Y:S02]  /*11340*/  F2FP.BF16.F32.PACK_AB R15, R67, R63 ;  /* 0x0000003f430f723e */ /* 0x000fe400000010ff */
[----:B------:R-:W-:Y:S01]  /*11350*/  F2FP.BF16.F32.PACK_AB R16, R73, R69 ;  /* 0x000000454910723e */ /* 0x000fe200000010ff */
[----:B------:R-:W-:Y:S01]  /*11360*/  LDS.128 R56, [R64+0x1000] ;  /* 0x0010000040387984 */ /* 0x000fe20000000c00 */
[----:B------:R-:W-:Y:S02]  /*11370*/  F2FP.BF16.F32.PACK_AB R20, R74, R70 ;  /* 0x000000464a14723e */ /* 0x000fe400000010ff */
[----:B------:R-:W-:Y:S01]  /*11380*/  F2FP.BF16.F32.PACK_AB R24, R75, R71 ;  /* 0x000000474b18723e */ /* 0x000fe200000010ff */
[----:B------:R-:W-:Y:S01]  /*11390*/  LDS.128 R52, [R64+0x2000] ;  /* 0x0020000040347984 */ /* 0x000fe20000000c00 */
[----:B------:R-:W-:-:S02]  /*113a0*/  F2FP.BF16.F32.PACK_AB R68, R72, R68 ;  /* 0x000000444844723e */ /* 0x000fc400000010ff */
[----:B------:R-:W-:Y:S01]  /*113b0*/  F2FP.BF16.F32.PACK_AB R69, R80, R76 ;  /* 0x0000004c5045723e */ /* 0x000fe200000010ff */
[----:B------:R-:W-:Y:S01]  /*113c0*/  LDS.128 R48, [R64+0x3000] ;  /* 0x0030000040307984 */ /* 0x000fe20000000c00 */
[----:B------:R-:W-:Y:S02]  /*113d0*/  F2FP.BF16.F32.PACK_AB R17, R81, R77 ;  /* 0x0000004d5111723e */ /* 0x000fe400000010ff */
[----:B------:R-:W-:Y:S01]  /*113e0*/  F2FP.BF16.F32.PACK_AB R21, R82, R78 ;  /* 0x0000004e5215723e */ /* 0x000fe200000010ff */
[----:B------:R-:W-:Y:S01]  /*113f0*/  BAR.SYNC.DEFER_BLOCKING 0x0 ;  /* 0x0000000000007b1d */ /* 0x000fe20000010000 */
[----:B------:R-:W-:Y:S02]  /*11400*/  F2FP.BF16.F32.PACK_AB R25, R83, R79 ;  /* 0x0000004f5319723e */ /* 0x000fe400000010ff */
[----:B------:R-:W-:Y:S02]  /*11410*/  F2FP.BF16.F32.PACK_AB R70, R88, R84 ;  /* 0x000000545846723e */ /* 0x000fe400000010ff */
[----:B------:R-:W-:-:S02]  /*11420*/  F2FP.BF16.F32.PACK_AB R18, R89, R85 ;  /* 0x000000555912723e */ /* 0x000fc400000010ff */
[----:B------:R-:W-:Y:S01]  /*11430*/  F2FP.BF16.F32.PACK_AB R22, R90, R86 ;  /* 0x000000565a16723e */ /* 0x000fe200000010ff */
[----:B------:R-:W2:Y:S01]  /*11440*/  LDL.LU R79, [R1+0x118] ;  /* 0x00011800014f7983 */ /* 0x000ea20000300800 */
[----:B------:R-:W-:Y:S02]  /*11450*/  F2FP.BF16.F32.PACK_AB R26, R91, R87 ;  /* 0x000000575b1a723e */ /* 0x000fe400000010ff */
[----:B------:R-:W-:Y:S01]  /*11460*/  F2FP.BF16.F32.PACK_AB R71, R96, R92 ;  /* 0x0000005c6047723e */ /* 0x000fe200000010ff */
[----:B------:R-:W3:Y:S01]  /*11470*/  LDL.LU R77, [R1+0x114] ;  /* 0x00011400014d7983 */ /* 0x000ee20000300800 */
[----:B------:R-:W-:Y:S02]  /*11480*/  F2FP.BF16.F32.PACK_AB R19, R97, R93 ;  /* 0x0000005d6113723e */ /* 0x000fe400000010ff */
[----:B------:R-:W-:Y:S01]  /*11490*/  F2FP.BF16.F32.PACK_AB R23, R98, R94 ;  /* 0x0000005e6217723e */ /* 0x000fe200000010ff */
[----:B------:R-:W4:Y:S01]  /*114a0*/  LDL.LU R75, [R1+0x110] ;  /* 0x00011000014b7983 */ /* 0x000f220000300800 */
[----:B------:R-:W-:-:S02]  /*114b0*/  F2FP.BF16.F32.PACK_AB R27, R99, R95 ;  /* 0x0000005f631b723e */ /* 0x000fc400000010ff */
[----:B------:R-:W-:Y:S01]  /*114c0*/  F2FP.BF16.F32.PACK_AB R40, R106, R102 ;  /* 0x000000666a28723e */ /* 0x000fe200000010ff */
[----:B------:R-:W5:Y:S01]  /*114d0*/  LDL.LU R73, [R1+0x10c] ;  /* 0x00010c0001497983 */ /* 0x000f620000300800 */
[----:B------:R-:W-:Y:S02]  /*114e0*/  F2FP.BF16.F32.PACK_AB R41, R114, R110 ;  /* 0x0000006e7229723e */ /* 0x000fe400000010ff */
[----:B------:R-:W-:Y:S01]  /*114f0*/  F2FP.BF16.F32.PACK_AB R43, R130, R126 ;  /* 0x0000007e822b723e */ /* 0x000fe200000010ff */
[----:B------:R-:W-:Y:S01]  /*11500*/  STS.128 [R169], R36 ;  /* 0x00000024a9007388 */ /* 0x000fe20000000c00 */
[----:B------:R-:W-:Y:S02]  /*11510*/  F2FP.BF16.F32.PACK_AB R32, R105, R101 ;  /* 0x000000656920723e */ /* 0x000fe400000010ff */
[----:B------:R-:W-:Y:S01]  /*11520*/  F2FP.BF16.F32.PACK_AB R33, R113, R109 ;  /* 0x0000006d7121723e */ /* 0x000fe200000010ff */
[----:B------:R-:W-:Y:S01]  /*11530*/  STS.128 [R169+0x400], R4 ;  /* 0x00040004a9007388 */ /* 0x000fe20000000c00 */
[----:B------:R-:W-:-:S02]  /*11540*/  F2FP.BF16.F32.PACK_AB R34, R121, R117 ;  /* 0x000000757922723e */ /* 0x000fc400000010ff */
[----:B------:R-:W-:Y:S01]  /*11550*/  F2FP.BF16.F32.PACK_AB R35, R129, R125 ;  /* 0x0000007d8123723e */ /* 0x000fe200000010ff */
[----:B------:R-:W-:Y:S01]  /*11560*/  STS.128 [R169+0x800], R8 ;  /* 0x00080008a9007388 */ /* 0x000fe20000000c00 */
[----:B------:R-:W-:Y:S02]  /*11570*/  F2FP.BF16.F32.PACK_AB R44, R107, R103 ;  /* 0x000000676b2c723e */ /* 0x000fe400000010ff */
[----:B------:R-:W-:Y:S01]  /*11580*/  F2FP.BF16.F32.PACK_AB R100, R104, R100 ;  /* 0x000000646864723e */ /* 0x000fe200000010ff */
[----:B------:R-:W-:Y:S01]  /*11590*/  STS.128 [R169+0xc00], R12 ;  /* 0x000c000ca9007388 */ /* 0x000fe20000000c00 */
[----:B------:R-:W-:Y:S06]  /*115a0*/  BAR.SYNC.DEFER_BLOCKING 0x0 ;  /* 0x0000000000007b1d */ /* 0x000fec0000010000 */
[----:B------:R-:W5:Y:S04]  /*115b0*/  LDL.LU R66, [R1+0x108] ;  /* 0x0001080001427983 */ /* 0x000f680000300800 */
[----:B------:R-:W5:Y:S04]  /*115c0*/  LDL.LU R65, [R1+0x104] ;  /* 0x0001040001417983 */ /* 0x000f680000300800 */
[----:B------:R-:W1:Y:S04]  /*115d0*/  LDS.128 R36, [R64] ;  /* 0x0000000040247984 */ /* 0x000e680000000c00 */
[----:B------:R-:W-:Y:S04]  /*115e0*/  LDS.128 R12, [R64+0x1000] ;  /* 0x00100000400c7984 */ /* 0x000fe80000000c00 */
[----:B------:R-:W-:Y:S04]  /*115f0*/  LDS.128 R8, [R64+0x2000] ;  /* 0x0020000040087984 */ /* 0x000fe80000000c00 */
[----:B------:R-:W-:Y:S01]  /*11600*/  LDS.128 R4, [R64+0x3000] ;  /* 0x0030000040047984 */ /* 0x000fe20000000c00 */
[----:B------:R-:W-:Y:S06]  /*11610*/  BAR.SYNC.DEFER_BLOCKING 0x0 ;  /* 0x0000000000007b1d */ /* 0x000fec0000010000 */
[----:B------:R-:W-:Y:S04]  /*11620*/  STS.128 [R169], R68 ;  /* 0x00000044a9007388 */ /* 0x000fe80000000c00 */
[----:B------:R-:W-:Y:S04]  /*11630*/  STS.128 [R169+0x400], R16 ;  /* 0x00040010a9007388 */ /* 0x000fe80000000c00 */
[----:B------:R-:W-:Y:S04]  /*11640*/  STS.128 [R169+0x800], R20 ;  /* 0x00080014a9007388 */ /* 0x000fe80000000c00 */
[----:B------:R-:W-:Y:S01]  /*11650*/  STS.128 [R169+0xc00], R24 ;  /* 0x000c0018a9007388 */ /* 0x000fe20000000c00 */
[----:B------:R-:W-:Y:S01]  /*11660*/  BAR.SYNC.DEFER_BLOCKING 0x0 ;  /* 0x0000000000007b1d */ /* 0x000fe20000010000 */
[----:B------:R-:W-:-:S05]  /*11670*/  F2FP.BF16.F32.PACK_AB R42, R122, R118 ;  /* 0x000000767a2a723e */ /* 0x000fca00000010ff */
[----:B------:R-:W0:Y:S04]  /*11680*/  LDS.128 R16, [R64] ;  /* 0x0000000040107984 */ /* 0x000e280000000c00 */
[----:B------:R-:W-:Y:S04]  /*11690*/  LDS.128 R20, [R64+0x1000] ;  /* 0x0010000040147984 */ /* 0x000fe80000000c00 */
[----:B------:R-:W-:Y:S04]  /*116a0*/  LDS.128 R24, [R64+0x2000] ;  /* 0x0020000040187984 */ /* 0x000fe80000000c00 */
[----:B------:R-:W-:Y:S01]  /*116b0*/  LDS.128 R60, [R64+0x3000] ;  /* 0x00300000403c7984 */ /* 0x000fe20000000c00 */
[----:B------:R-:W-:Y:S06]  /*116c0*/  BAR.SYNC.DEFER_BLOCKING 0x0 ;  /* 0x0000000000007b1d */ /* 0x000fec0000010000 */
[----:B------:R1:W-:Y:S04]  /*116d0*/  STS.128 [R169+0x800], R40 ;  /* 0x00080028a9007388 */ /* 0x0003e80000000c00 */
[----:B------:R0:W-:Y:S04]  /*116e0*/  STS.128 [R169+0x400], R32 ;  /* 0x00040020a9007388 */ /* 0x0001e80000000c00 */
[----:B-1----:R-:W5:Y:S04]  /*116f0*/  LDL.LU R43, [R1+0x100] ;  /* 0x00010000012b7983 */ /* 0x002f680000300800 */
[----:B0-----:R-:W5:Y:S04]  /*11700*/  LDL.LU R35, [R1+0x1f0] ;  /* 0x0001f00001237983 */ /* 0x001f680000300800 */
[----:B------:R-:W5:Y:S04]  /*11710*/  LDL.LU R33, [R1+0x1fc] ;  /* 0x0001fc0001217983 */ /* 0x000f680000300800 */
[----:B------:R-:W5:Y:S04]  /*11720*/  LDL.LU R42, [R1+0x1ec] ;  /* 0x0001ec00012a7983 */ /* 0x000f680000300800 */
[----:B------:R-:W5:Y:S04]  /*11730*/  LDL.LU R41, [R1+0x1f8] ;  /* 0x0001f80001297983 */ /* 0x000f680000300800 */
[----:B------:R-:W5:Y:S01]  /*11740*/  LDL.LU R40, [R1+0x1e8] ;  /* 0x0001e80001287983 */ /* 0x000f620000300800 */
[----:B------:R-:W-:-:S02]  /*11750*/  F2FP.BF16.F32.PACK_AB R101, R112, R108 ;  /* 0x0000006c7065723e */ /* 0x000fc400000010ff */
[----:B------:R-:W-:Y:S02]  /*11760*/  F2FP.BF16.F32.PACK_AB R45, R115, R111 ;  /* 0x0000006f732d723e */ /* 0x000fe400000010ff */
[----:B------:R-:W-:Y:S02]  /*11770*/  F2FP.BF16.F32.PACK_AB R102, R120, R116 ;  /* 0x000000747866723e */ /* 0x000fe400000010ff */
[----:B------:R-:W-:Y:S02]  /*11780*/  F2FP.BF16.F32.PACK_AB R46, R123, R119 ;  /* 0x000000777b2e723e */ /* 0x000fe400000010ff */
[----:B------:R-:W-:Y:S02]  /*11790*/  F2FP.BF16.F32.PACK_AB R103, R128, R124 ;  /* 0x0000007c8067723e */ /* 0x000fe400000010ff */
[----:B------:R-:W-:-:S03]  /*117a0*/  F2FP.BF16.F32.PACK_AB R47, R131, R127 ;  /* 0x0000007f832f723e */ /* 0x000fc600000010ff */
[----:B------:R-:W-:Y:S04]  /*117b0*/  STS.128 [R169], R100 ;  /* 0x00000064a9007388 */ /* 0x000fe80000000c00 */
[----:B------:R-:W-:Y:S01]  /*117c0*/  STS.128 [R169+0xc00], R44 ;  /* 0x000c002ca9007388 */ /* 0x000fe20000000c00 */
[----:B------:R-:W-:Y:S01]  /*117d0*/  BAR.SYNC.DEFER_BLOCKING 0x0 ;  /* 0x0000000000007b1d */ /* 0x000fe20000010000 */
[----:B------:R-:W-:Y:S02]  /*117e0*/  PRMT R82, R28, 0x7632, R82 ;  /* 0x000076321c527816 */ /* 0x000fe40000000052 */
[----:B------:R-:W-:Y:S02]  /*117f0*/  PRMT R80, R29, 0x7632, R80 ;  /* 0x000076321d507816 */ /* 0x000fe40000000050 */
[----:B------:R-:W-:-:S02]  /*11800*/  PRMT R78, R30, 0x7632, R78 ;  /* 0x000076321e4e7816 */ /* 0x000fc4000000004e */
[----:B------:R-:W-:Y:S01]  /*11810*/  PRMT R76, R31, 0x7632, R76 ;  /* 0x000076321f4c7816 */ /* 0x000fe2000000004c */
[----:B------:R-:W-:Y:S04]  /*11820*/  @P4 STG.E.U16 desc[UR20][R166.64], R28 ;  /* 0x0000001ca6004986 */ /* 0x000fe8000c101514 */
[----:B------:R-:W-:Y:S04]  /*11830*/  @P5 STG.E.U16 desc[UR20][R164.64], R82 ;  /* 0x00000052a4005986 */ /* 0x000fe8000c101514 */
[----:B------:R0:W-:Y:S04]  /*11840*/  @P6 STG.E.U16 desc[UR20][R162.64], R29 ;  /* 0x0000001da2006986 */ /* 0x0001e8000c101514 */
[----:B------:R-:W-:Y:S01]  /*11850*/  @P1 STG.E.U16 desc[UR20][R160.64], R80 ;  /* 0x00000050a0001986 */ /* 0x000fe2000c101514 */
[----:B------:R-:W-:-:S02]  /*11860*/  PRMT R74, R36, 0x7632, R74 ;  /* 0x00007632244a7816 */ /* 0x000fc4000000004a */
[----:B--2---:R-:W-:Y:S02]  /*11870*/  ISETP.LT.AND P4, PT, R79, UR15, !P0 ;  /* 0x0000000f4f007c0c */ /* 0x004fe4000c781270 */
[----:B---3--:R-:W-:Y:S02]  /*11880*/  ISETP.LT.AND P5, PT, R77, UR15, !P0 ;  /* 0x0000000f4d007c0c */ /* 0x008fe4000c7a1270 */
[----:B----4-:R-:W-:Y:S02]  /*11890*/  ISETP.LT.AND P6, PT, R75, UR15, !P0 ;  /* 0x0000000f4b007c0c */ /* 0x010fe4000c7c1270 */
[----:B-----5:R-:W-:-:S07]  /*118a0*/  ISETP.LT.AND P1, PT, R73, UR15, !P0 ;  /* 0x0000000f49007c0c */ /* 0x020fce000c721270 */
[----:B------:R-:W-:Y:S04]  /*118b0*/  @P4 STG.E.U16 desc[UR20][R158.64], R30 ;  /* 0x0000001e9e004986 */ /* 0x000fe8000c101514 */
[----:B------:R-:W-:Y:S01]  /*118c0*/  @P5 STG.E.U16 desc[UR20][R156.64], R78 ;  /* 0x0000004e9c005986 */ /* 0x000fe2000c101514 */
[----:B------:R-:W-:-:S03]  /*118d0*/  ISETP.LT.AND P5, PT, R174, UR15, !P0 ;  /* 0x0000000fae007c0c */ /* 0x000fc6000c7a1270 */
[----:B------:R1:W-:Y:S01]  /*118e0*/  @P6 STG.E.U16 desc[UR20][R154.64], R31 ;  /* 0x0000001f9a006986 */ /* 0x0003e2000c101514 */
[----:B------:R-:W-:-:S03]  /*118f0*/  ISETP.LT.AND P6, PT, R173, UR15, !P0 ;  /* 0x0000000fad007c0c */ /* 0x000fc6000c7c1270 */
[----:B------:R-:W-:Y:S01]  /*11900*/  @P1 STG.E.U16 desc[UR20][R152.64], R76 ;  /* 0x0000004c98001986 */ /* 0x000fe2000c101514 */
[----:B------:R-:W-:Y:S02]  /*11910*/  ISETP.LT.AND P1, PT, R172, UR15, !P0 ;  /* 0x0000000fac007c0c */ /* 0x000fe4000c721270 */
[----:B------:R-:W-:Y:S02]  /*11920*/  ISETP.LT.AND P4, PT, R66, UR15, !P0 ;  /* 0x0000000f42007c0c */ /* 0x000fe4000c781270 */
[----:B------:R-:W-:Y:S01]  /*11930*/  PRMT R67, R37, 0x7632, R67 ;  /* 0x0000763225437816 */ /* 0x000fe20000000043 */
[----:B0-----:R-:W-:-:S10]  /*11940*/  IMAD R29, R65, R2, RZ ;  /* 0x00000002411d7224 */ /* 0x001fd400078e02ff */
[----:B------:R-:W-:Y:S01]  /*11950*/  @P4 STG.E.U16 desc[UR20][R150.64], R36 ;  /* 0x0000002496004986 */ /* 0x000fe2000c101514 */
[----:B------:R-:W-:-:S03]  /*11960*/  ISETP.LT.AND P4, PT, R171, UR15, !P0 ;  /* 0x0000000fab007c0c */ /* 0x000fc6000c781270 */
[----:B------:R-:W-:Y:S01]  /*11970*/  @P5 STG.E.U16 desc[UR20][R148.64], R74 ;  /* 0x0000004a94005986 */ /* 0x000fe2000c101514 */
[----:B------:R-:W-:-:S03]  /*11980*/  ISETP.LT.AND P5, PT, R170, UR15, !P0 ;  /* 0x0000000faa007c0c */ /* 0x000fc6000c7a1270 */
[----:B------:R0:W-:Y:S01]  /*11990*/  @P6 STG.E.U16 desc[UR20][R146.64], R37 ;  /* 0x0000002592006986 */ /* 0x0001e2000c101514 */
[----:B------:R-:W-:-:S03]  /*119a0*/  ISETP.LT.AND P6, PT, R65, UR15, !P0 ;  /* 0x0000000f41007c0c */ /* 0x000fc6000c7c1270 */
[----:B------:R-:W-:Y:S01]  /*119b0*/  @P1 STG.E.U16 desc[UR20][R134.64], R67 ;  /* 0x0000004386001986 */ /* 0x000fe2000c101514 */
[C---:B------:R-:W-:Y:S02]  /*119c0*/  LEA R28, P1, R29.reuse, R3, 0x1 ;  /* 0x000000031d1c7211 */ /* 0x040fe400078208ff */
[----:B------:R-:W-:Y:S02]  /*119d0*/  PRMT R72, R38, 0x7632, R72 ;  /* 0x0000763226487816 */ /* 0x000fe40000000048 */
[----:B------:R-:W-:Y:S01]  /*119e0*/  LEA.HI.X.SX32 R29, R29, R0, 0x1, P1 ;  /* 0x000000001d1d7211 */ /* 0x000fe200008f0eff */
[----:B------:R-:W-:Y:S01]  /*119f0*/  @P4 STG.E.U16 desc[UR20][R132.64], R38 ;  /* 0x0000002684004986 */ /* 0x000fe2000c101514 */
[----:B-1----:R-:W-:-:S03]  /*11a00*/  IMAD R31, R2, 0x40, R168 ;  /* 0x00000040021f7824 */ /* 0x002fc600078e02a8 */
[----:B------:R-:W-:Y:S04]  /*11a10*/  @P5 STG.E.U16 desc[UR20][R144.64], R72 ;  /* 0x0000004890005986 */ /* 0x000fe8000c101514 */
[----:B------:R1:W-:Y:S01]  /*11a20*/  @P6 STG.E.U16 desc[UR20][R28.64], R39 ;  /* 0x000000271c006986 */ /* 0x0003e2000c101514 */
[----:B------:R-:W-:-:S03]  /*11a30*/  PRMT R32, R39, 0x7632, R32 ;  /* 0x0000763227207816 */ /* 0x000fc60000000020 */
[----:B0-----:R-:W2:Y:S04]  /*11a40*/  LDL.LU R37, [R1+0x1f4] ;  /* 0x0001f40001257983 */ /* 0x001ea80000300800 */
[----:B-1----:R-:W3:Y:S04]  /*11a50*/  LDL.LU R39, [R1+0x238] ;  /* 0x0002380001277983 */ /* 0x002ee80000300800 */
[----:B------:R-:W4:Y:S01]  /*11a60*/  LDL.LU R38, [R1+0x284] ;  /* 0x0002840001267983 */ /* 0x000f220000300800 */
[C---:B------:R-:W-:Y:S01]  /*11a70*/  IMAD R30, R43.reuse, R2, RZ ;  /* 0x000000022b1e7224 */ /* 0x040fe200078e02ff */
[----:B------:R-:W-:-:S04]  /*11a80*/  ISETP.LT.AND P5, PT, R43, UR15, !P0 ;  /* 0x0000000f2b007c0c */ /* 0x000fc8000c7a1270 */
[CC--:B------:R-:W-:Y:S02]  /*11a90*/  LEA R28, P6, R30.reuse, R3.reuse, 0x1 ;  /* 0x000000031e1c7211 */ /* 0x0c0fe400078c08ff */
[----:B------:R-:W-:Y:S01]  /*11aa0*/  ISETP.LT.AND P4, PT, R33, UR4, !P0 ;  /* 0x0000000421007c0c */ /* 0x000fe2000c781270 */
[----:B------:R-:W0:Y:S01]  /*11ab0*/  LDCU UR4, c[0x0][0x39c] ;  /* 0x00007380ff0477ac */ /* 0x000e220008000800 */
[-C--:B------:R-:W-:Y:S01]  /*11ac0*/  LEA.HI.X.SX32 R29, R30, R0.reuse, 0x1, P6 ;  /* 0x000000001e1d7211 */ /* 0x080fe200030f0eff */
[C---:B------:R-:W-:Y:S01]  /*11ad0*/  IMAD R33, R2.reuse, 0x4, R31 ;  /* 0x0000000402217824 */ /* 0x040fe200078e021f */
[-C--:B------:R-:W-:Y:S02]  /*11ae0*/  LEA R30, P6, R31, R3.reuse, 0x1 ;  /* 0x000000031f1e7211 */ /* 0x080fe400078c08ff */
[----:B------:R-:W-:Y:S01]  /*11af0*/  ISETP.LT.AND P1, PT, R35, UR15, !P0 ;  /* 0x0000000f23007c0c */ /* 0x000fe2000c721270 */
[----:B------:R-:W-:Y:S01]  /*11b00*/  IMAD R35, R2, 0x4, R33 ;  /* 0x0000000402237824 */ /* 0x000fe200078e0221 */
[----:B------:R-:W-:Y:S01]  /*11b10*/  LEA.HI.X.SX32 R31, R31, R0, 0x1, P6 ;  /* 0x000000001f1f7211 */ /* 0x000fe200030f0eff */
[----:B------:R-:W-:Y:S04]  /*11b20*/  @P5 STG.E.U16 desc[UR20][R28.64], R32 ;  /* 0x000000201c005986 */ /* 0x000fe8000c101514 */
[----:B------:R1:W-:Y:S02]  /*11b30*/  @P3 STG.E.U16 desc[UR20][R30.64], R16 ;  /* 0x000000101e003986 */ /* 0x0003e4000c101514 */
[----:B-1----:R-:W-:-:S04]  /*11b40*/  LEA R30, P6, R35, R3, 0x1 ;  /* 0x00000003231e7211 */ /* 0x002fc800078c08ff */
[-C--:B------:R-:W-:Y:S02]  /*11b50*/  LEA.HI.X.SX32 R31, R35, R0.reuse, 0x1, P6 ;  /* 0x00000000231f7211 */ /* 0x080fe400030f0eff */
[----:B0-----:R-:W-:Y:S02]  /*11b60*/  ISETP.LT.AND P6, PT, R40, UR4, !P0 ;  /* 0x0000000428007c0c */ /* 0x001fe4000c7c1270 */
[C---:B------:R-:W-:Y:S01]  /*11b70*/  LEA R28, P5, R33.reuse, R3, 0x1 ;  /* 0x00000003211c7211 */ /* 0x040fe200078a08ff */
[----:B------:R-:W5:Y:S01]  /*11b80*/  LDL.LU R40, [R1+0x234] ;  /* 0x0002340001287983 */ /* 0x000f620000300800 */
[----:B------:R-:W-:Y:S01]  /*11b90*/  PRMT R34, R16, 0x7632, R34 ;  /* 0x0000763210227816 */ /* 0x000fe20000000022 */
[----:B------:R-:W-:Y:S01]  /*11ba0*/  IMAD R35, R2, 0x4, R35 ;  /* 0x0000000402237824 */ /* 0x000fe200078e0223 */
[----:B------:R-:W-:Y:S01]  /*11bb0*/  LEA.HI.X.SX32 R29, R33, R0, 0x1, P5 ;  /* 0x00000000211d7211 */ /* 0x000fe200028f0eff */
[----:B------:R-:W3:Y:S01]  /*11bc0*/  LDCU UR4, c[0x0][0x39c] ;  /* 0x00007380ff0477ac */ /* 0x000ee20008000800 */
[----:B------:R-:W-:Y:S01]  /*11bd0*/  ISETP.LT.AND P5, PT, R42, UR5, !P0 ;  /* 0x000000052a007c0c */ /* 0x000fe2000c7a1270 */
[----:B------:R-:W-:-:S02]  /*11be0*/  IMAD R33, R2, 0x4, R35 ;  /* 0x0000000402217824 */ /* 0x000fc400078e0223 */
[----:B------:R-:W-:Y:S01]  /*11bf0*/  @P1 STG.E.U16 desc[UR20][R28.64], R34 ;  /* 0x000000221c001986 */ /* 0x000fe2000c101514 */
[----:B------:R-:W-:Y:S01]  /*11c00*/  ISETP.LT.AND P3, PT, R41, UR6, !P0 ;  /* 0x0000000629007c0c */ /* 0x000fe2000c761270 */
[----:B------:R-:W4:Y:S02]  /*11c10*/  LDCU UR5, c[0x0][0x39c] ;  /* 0x00007380ff0577ac */ /* 0x000f240008000800 */
[----:B------:R0:W-:Y:S01]  /*11c20*/  @P4 STG.E.U16 desc[UR20][R30.64], R17 ;  /* 0x000000111e004986 */ /* 0x0001e2000c101514 */
[-C--:B------:R-:W-:Y:S01]  /*11c30*/  LEA R16, P4, R35, R3.reuse, 0x1 ;  /* 0x0000000323107211 */ /* 0x080fe200078808ff */
[----:B------:R-:W5:Y:S01]  /*11c40*/  LDCU UR6, c[0x0][0x39c] ;  /* 0x00007380ff0677ac */ /* 0x000f620008000800 */
[----:B------:R-:W-:Y:S01]  /*11c50*/  PRMT R36, R17, 0x7632, R36 ;  /* 0x0000763211247816 */ /* 0x000fe20000000024 */
[----:B------:R-:W5:Y:S04]  /*11c60*/  LDL.LU R41, [R1+0x280] ;  /* 0x0002800001297983 */ /* 0x000f680000300800 */
[----:B------:R-:W5:Y:S01]  /*11c70*/  LDL.LU R42, [R1+0x230] ;  /* 0x00023000012a7983 */ /* 0x000f620000300800 */
[-C--:B0-----:R-:W-:Y:S01]  /*11c80*/  LEA.HI.X.SX32 R17, R35, R0.reuse, 0x1, P4 ;  /* 0x0000000023117211 */ /* 0x081fe200020f0eff */
[----:B------:R-:W-:Y:S01]  /*11c90*/  IMAD R35, R2, 0x4, R33 ;  /* 0x0000000402237824 */ /* 0x000fe200078e0221 */
[CC--:B------:R-:W-:Y:S01]  /*11ca0*/  LEA R32, P4, R33.reuse, R3.reuse, 0x1 ;  /* 0x0000000321207211 */ /* 0x0c0fe200078808ff */
[----:B------:R-:W0:Y:S03]  /*11cb0*/  LDS.128 R28, [R64] ;  /* 0x00000000401c7984 */ /* 0x000e260000000c00 */
[----:B------:R-:W-:Y:S01]  /*11cc0*/  LEA.HI.X.SX32 R33, R33, R0, 0x1, P4 ;  /* 0x0000000021217211 */ /* 0x000fe200020f0eff */
[----:B------:R1:W-:Y:S04]  /*11cd0*/  @P5 STG.E.U16 desc[UR20][R16.64], R36 ;  /* 0x0000002410005986 */ /* 0x0003e8000c101514 */
[----:B------:R0:W-:Y:S01]  /*11ce0*/  @P3 STG.E.U16 desc[UR20][R32.64], R18 ;  /* 0x0000001220003986 */ /* 0x0001e2000c101514 */
[----:B-1----:R-:W-:-:S04]  /*11cf0*/  LEA R16, P4, R35, R3, 0x1 ;  /* 0x0000000323107211 */ /* 0x002fc800078808ff */
[-C--:B------:R-:W-:Y:S02]  /*11d00*/  LEA.HI.X.SX32 R17, R35, R0.reuse, 0x1, P4 ;  /* 0x0000000023117211 */ /* 0x080fe400020f0eff */
[----:B--2---:R-:W-:Y:S01]  /*11d10*/  ISETP.LT.AND P1, PT, R37, UR7, !P0 ;  /* 0x0000000725007c0c */ /* 0x004fe2000c721270 */
[----:B------:R-:W-:Y:S01]  /*11d20*/  IMAD R37, R2, 0x4, R35 ;  /* 0x0000000402257824 */ /* 0x000fe200078e0223 */
[----:B------:R-:W1:Y:S04]  /*11d30*/  LDCU UR7, c[0x0][0x39c] ;  /* 0x00007380ff0777ac */ /* 0x000e680008000800 */
[----:B0-----:R-:W-:Y:S02]  /*11d40*/  LEA R32, P5, R37, R3, 0x1 ;  /* 0x0000000325207211 */ /* 0x001fe400078a08ff */
[----:B---3--:R-:W-:Y:S01]  /*11d50*/  ISETP.LT.AND P4, PT, R39, UR4, !P0 ;  /* 0x0000000427007c0c */ /* 0x008fe2000c781270 */
[----:B------:R-:W0:Y:S01]  /*11d60*/  LDCU UR4, c[0x0][0x39c] ;  /* 0x00007380ff0477ac */ /* 0x000e220008000800 */
[----:B------:R-:W2:Y:S01]  /*11d70*/  LDL.LU R39, [R1+0x27c] ;  /* 0x00027c0001277983 */ /* 0x000ea20000300800 */
[----:B------:R-:W-:-:S02]  /*11d80*/  LEA.HI.X.SX32 R33, R37, R0, 0x1, P5 ;  /* 0x0000000025217211 */ /* 0x000fc400028f0eff */
[----:B----4-:R-:W-:Y:S01]  /*11d90*/  ISETP.LT.AND P3, PT, R38, UR5, !P0 ;  /* 0x0000000526007c0c */ /* 0x010fe2000c761270 */
[----:B------:R-:W-:Y:S01]  /*11da0*/  IMAD R37, R2, 0x4, R37 ;  /* 0x0000000402257824 */ /* 0x000fe200078e0225 */
[----:B------:R-:W3:Y:S01]  /*11db0*/  LDL.LU R38, [R1+0x22c] ;  /* 0x00022c0001267983 */ /* 0x000ee20000300800 */
[----:B------:R-:W-:Y:S01]  /*11dc0*/  PRMT R34, R18, 0x7632, R34 ;  /* 0x0000763212227816 */ /* 0x000fe20000000022 */
[----:B------:R-:W2:Y:S01]  /*11dd0*/  LDCU UR5, c[0x0][0x39c] ;  /* 0x00007380ff0577ac */ /* 0x000ea20008000800 */
[----:B-----5:R-:W-:-:S03]  /*11de0*/  ISETP.LT.AND P5, PT, R40, UR6, !P0 ;  /* 0x0000000628007c0c */ /* 0x020fc6000c7a1270 */
[----:B------:R4:W-:Y:S01]  /*11df0*/  @P6 STG.E.U16 desc[UR20][R16.64], R34 ;  /* 0x0000002210006986 */ /* 0x0009e2000c101514 */
[----:B------:R-:W-:Y:S01]  /*11e00*/  IMAD R35, R2, 0x4, R37 ;  /* 0x0000000402237824 */ /* 0x000fe200078e0225 */
[----:B------:R-:W-:Y:S01]  /*11e10*/  PRMT R36, R19, 0x7632, R36 ;  /* 0x0000763213247816 */ /* 0x000fe20000000024 */
[----:B------:R-:W3:Y:S01]  /*11e20*/  LDCU UR6, c[0x0][0x39c] ;  /* 0x00007380ff0677ac */ /* 0x000ee20008000800 */
[----:B------:R-:W5:Y:S01]  /*11e30*/  LDL.LU R40, [R1+0x278] ;  /* 0x0002780001287983 */ /* 0x000f620000300800 */
[----:B----4-:R-:W-:-:S03]  /*11e40*/  LEA R16, P6, R37, R3, 0x1 ;  /* 0x0000000325107211 */ /* 0x010fc600078c08ff */
[----:B------:R4:W-:Y:S01]  /*11e50*/  @P1 STG.E.U16 desc[UR20][R32.64], R19 ;  /* 0x0000001320001986 */ /* 0x0009e2000c101514 */
[-C--:B------:R-:W-:Y:S01]  /*11e60*/  LEA.HI.X.SX32 R17, R37, R0.reuse, 0x1, P6 ;  /* 0x0000000025117211 */ /* 0x080fe200030f0eff */
[C---:B------:R-:W-:Y:S01]  /*11e70*/  IMAD R37, R2.reuse, 0x4, R35 ;  /* 0x0000000402257824 */ /* 0x040fe200078e0223 */
[----:B------:R-:W-:Y:S02]  /*11e80*/  LEA R18, P6, R35, R3, 0x1 ;  /* 0x0000000323127211 */ /* 0x000fe400078c08ff */
[----:B-1----:R-:W-:Y:S01]  /*11e90*/  ISETP.LT.AND P1, PT, R41, UR7, !P0 ;  /* 0x0000000729007c0c */ /* 0x002fe2000c721270 */
[----:B------:R1:W-:Y:S01]  /*11ea0*/  @P4 STG.E.U16 desc[UR20][R16.64], R36 ;  /* 0x0000002410004986 */ /* 0x0003e2000c101514 */
[----:B------:R-:W5:Y:S03]  /*11eb0*/  LDCU UR7, c[0x0][0x39c] ;  /* 0x00007380ff0777ac */ /* 0x000f660008000800 */
[----:B------:R-:W5:Y:S01]  /*11ec0*/  LDL.LU R41, [R1+0x228] ;  /* 0x0002280001297983 */ /* 0x000f620000300800 */
[----:B----4-:R-:W-:Y:S01]  /*11ed0*/  LEA.HI.X.SX32 R19, R35, R0, 0x1, P6 ;  /* 0x0000000023137211 */ /* 0x010fe200030f0eff */
[----:B------:R-:W-:-:S02]  /*11ee0*/  IMAD R33, R2, 0x4, R37 ;  /* 0x0000000402217824 */ /* 0x000fc400078e0225 */
[----:B-1----:R-:W4:Y:S01]  /*11ef0*/  LDL.LU R36, [R1+0x274] ;  /* 0x0002740001247983 */ /* 0x002f220000300800 */
[----:B------:R-:W-:-:S03]  /*11f00*/  LEA R16, P4, R37, R3, 0x1 ;  /* 0x0000000325107211 */ /* 0x000fc600078808ff */
[----:B------:R1:W-:Y:S01]  /*11f10*/  @P3 STG.E.U16 desc[UR20][R18.64], R28 ;  /* 0x0000001c12003986 */ /* 0x0003e2000c101514 */
[----:B------:R-:W-:Y:S02]  /*11f20*/  LEA.HI.X.SX32 R17, R37, R0, 0x1, P4 ;  /* 0x0000000025117211 */ /* 0x000fe400020f0eff */
[----:B------:R-:W-:Y:S02]  /*11f30*/  PRMT R34, R28, 0x7632, R34 ;  /* 0x000076321c227816 */ /* 0x000fe40000000022 */
[----:B-1----:R-:W-:-:S04]  /*11f40*/  LEA R18, P6, R33, R3, 0x1 ;  /* 0x0000000321127211 */ /* 0x002fc800078c08ff */
[----:B------:R-:W-:Y:S01]  /*11f50*/  LEA.HI.X.SX32 R19, R33, R0, 0x1, P6 ;  /* 0x0000000021137211 */ /* 0x000fe200030f0eff */
[----:B------:R1:W-:Y:S04]  /*11f60*/  @P5 STG.E.U16 desc[UR20][R16.64], R34 ;  /* 0x0000002210005986 */ /* 0x0003e8000c101514 */
[----:B------:R0:W-:Y:S01]  /*11f70*/  @P1 STG.E.U16 desc[UR20][R18.64], R29 ;  /* 0x0000001d12001986 */ /* 0x0001e2000c101514 */
[----:B--2---:R-:W-:Y:S01]  /*11f80*/  ISETP.LT.AND P3, PT, R39, UR5, !P0 ;  /* 0x0000000527007c0c */ /* 0x004fe2000c761270 */
[----:B------:R-:W-:Y:S02]  /*11f90*/  IMAD R33, R2, 0x4, R33 ;  /* 0x0000000402217824 */ /* 0x000fe400078e0221 */
[----:B------:R-:W2:Y:S01]  /*11fa0*/  LDL.LU R39, [R1+0x224] ;  /* 0x0002240001277983 */ /* 0x000ea20000300800 */
[----:B------:R-:W4:Y:S01]  /*11fb0*/  LDCU UR5, c[0x0][0x39c] ;  /* 0x00007380ff0577ac */ /* 0x000f220008000800 */
[----:B---3--:R-:W-:-:S02]  /*11fc0*/  ISETP.LT.AND P5, PT, R38, UR6, !P0 ;  /* 0x0000000626007c0c */ /* 0x008fc4000c7a1270 */
[----:B------:R-:W3:Y:S01]  /*11fd0*/  LDL.LU R38, [R1+0x270] ;  /* 0x0002700001267983 */ /* 0x000ee20000300800 */
[----:B-----5:R-:W-:Y:S01]  /*11fe0*/  ISETP.LT.AND P1, PT, R40, UR7, !P0 ;  /* 0x0000000728007c0c */ /* 0x020fe2000c721270 */
[C---:B------:R-:W-:Y:S02]  /*11ff0*/  IMAD R35, R2.reuse, 0x4, R33 ;  /* 0x0000000402237824 */ /* 0x040fe400078e0221 */
[----:B------:R-:W5:Y:S01]  /*12000*/  LDL.LU R40, [R1+0x220] ;  /* 0x0002200001287983 */ /* 0x000f620000300800 */
[CC--:B------:R-:W-:Y:S01]  /*12010*/  LEA R32, P6, R33.reuse, R3.reuse, 0x1 ;  /* 0x0000000321207211 */ /* 0x0c0fe200078c08ff */
[----:B------:R-:W2:Y:S02]  /*12020*/  LDCU UR6, c[0x0][0x39c] ;  /* 0x00007380ff0677ac */ /* 0x000ea40008000800 */
[----:B-1----:R-:W5:Y:S01]  /*12030*/  LDL.LU R34, [R1+0x26c] ;  /* 0x00026c0001227983 */ /* 0x002f620000300800 */
[----:B------:R-:W-:Y:S01]  /*12040*/  LEA.HI.X.SX32 R33, R33, R0, 0x1, P6 ;  /* 0x0000000021217211 */ /* 0x000fe200030f0eff */
[----:B------:R-:W-:Y:S01]  /*12050*/  IMAD R37, R2, 0x4, R35 ;  /* 0x0000000402257824 */ /* 0x000fe200078e0223 */
[----:B0-----:R-:W-:Y:S01]  /*12060*/  ISETP.LT.AND P4, PT, R42, UR4, !P0 ;  /* 0x000000042a007c0c */ /* 0x001fe2000c781270 */
[----:B------:R-:W0:Y:S01]  /*12070*/  LDCU UR4, c[0x0][0x39c] ;  /* 0x00007380ff0477ac */ /* 0x000e220008000800 */
[----:B------:R-:W-:-:S02]  /*12080*/  LEA R16, P6, R35, R3, 0x1 ;  /* 0x0000000323107211 */ /* 0x000fc400078c08ff */
[----:B------:R-:W-:Y:S01]  /*12090*/  PRMT R19, R29, 0x7632, R19 ;  /* 0x000076321d137816 */ /* 0x000fe20000000013 */
[----:B------:R-:W3:Y:S01]  /*120a0*/  LDCU UR7, c[0x0][0x39c] ;  /* 0x00007380ff0777ac */ /* 0x000ee20008000800 */
[----:B------:R-:W-:Y:S01]  /*120b0*/  LEA.HI.X.SX32 R17, R35, R0, 0x1, P6 ;  /* 0x0000000023117211 */ /* 0x000fe200030f0eff */
[----:B------:R-:W-:-:S05]  /*120c0*/  IMAD R35, R2, 0x4, R37 ;  /* 0x0000000402237824 */ /* 0x000fca00078e0225 */
[-C--:B------:R-:W-:Y:S01]  /*120d0*/  LEA R28, P6, R35, R3.reuse, 0x1 ;  /* 0x00000003231c7211 */ /* 0x080fe200078c08ff */
[----:B------:R1:W-:Y:S01]  /*120e0*/  @P4 STG.E.U16 desc[UR20][R32.64], R19 ;  /* 0x0000001320004986 */ /* 0x0003e2000c101514 */
[----:B------:R-:W-:Y:S02]  /*120f0*/  LEA R18, P4, R37, R3, 0x1 ;  /* 0x0000000325127211 */ /* 0x000fe400078808ff */
[-C--:B------:R-:W-:Y:S01]  /*12100*/  LEA.HI.X.SX32 R29, R35, R0.reuse, 0x1, P6 ;  /* 0x00000000231d7211 */ /* 0x080fe200030f0eff */
[----:B------:R0:W-:Y:S01]  /*12110*/  @P3 STG.E.U16 desc[UR20][R16.64], R30 ;  /* 0x0000001e10003986 */ /* 0x0001e2000c101514 */
[----:B------:R-:W-:Y:S01]  /*12120*/  IMAD R35, R2, 0x4, R35 ;  /* 0x0000000402237824 */ /* 0x000fe200078e0223 */
[----:B----4-:R-:W-:Y:S01]  /*12130*/  ISETP.LT.AND P3, PT, R36, UR5, !P0 ;  /* 0x0000000524007c0c */ /* 0x010fe2000c761270 */
[----:B------:R-:W5:Y:S01]  /*12140*/  LDCU UR5, c[0x0][0x39c] ;  /* 0x00007380ff0577ac */ /* 0x000f620008000800 */
[----:B------:R-:W4:Y:S01]  /*12150*/  LDL.LU R36, [R1+0x21c] ;  /* 0x00021c0001247983 */ /* 0x000f220000300800 */
[----:B-1----:R-:W-:Y:S01]  /*12160*/  LEA.HI.X.SX32 R19, R37, R0, 0x1, P4 ;  /* 0x0000000025137211 */ /* 0x002fe200020f0eff */
[----:B------:R-:W-:Y:S01]  /*12170*/  IMAD R33, R2, 0x4, R35 ;  /* 0x0000000402217824 */ /* 0x000fe200078e0223 */
[----:B0-----:R-:W-:Y:S01]  /*12180*/  ISETP.LT.AND P4, PT, R41, UR4, !P0 ;  /* 0x0000000429007c0c */ /* 0x001fe2000c781270 */
[----:B------:R-:W0:Y:S01]  /*12190*/  LDCU UR4, c[0x0][0x39c] ;  /* 0x00007380ff0477ac */ /* 0x000e220008000800 */
[----:B------:R-:W-:-:S02]  /*121a0*/  PRMT R17, R30, 0x7632, R17 ;  /* 0x000076321e117816 */ /* 0x000fc40000000011 */
[----:B------:R-:W-:-:S03]  /*121b0*/  LEA R16, P6, R35, R3, 0x1 ;  /* 0x0000000323107211 */ /* 0x000fc600078c08ff */
[----:B------:R1:W-:Y:S04]  /*121c0*/  @P5 STG.E.U16 desc[UR20][R18.64], R17 ;  /* 0x0000001112005986 */ /* 0x0003e8000c101514 */
[----:B------:R0:W-:Y:S01]  /*121d0*/  @P1 STG.E.U16 desc[UR20][R28.64], R31 ;  /* 0x0000001f1c001986 */ /* 0x0001e2000c101514 */
[-C--:B-1----:R-:W-:Y:S02]  /*121e0*/  LEA.HI.X.SX32 R17, R35, R0.reuse, 0x1, P6 ;  /* 0x0000000023117211 */ /* 0x082fe400030f0eff */
[----:B------:R-:W-:Y:S02]  /*121f0*/  LEA R18, P6, R33, R3, 0x1 ;  /* 0x0000000321127211 */ /* 0x000fe400078c08ff */
[----:B0-----:R-:W-:Y:S02]  /*12200*/  PRMT R29, R31, 0x7632, R29 ;  /* 0x000076321f1d7816 */ /* 0x001fe4000000001d */
[----:B------:R-:W-:-:S03]  /*12210*/  LEA.HI.X.SX32 R19, R33, R0, 0x1, P6 ;  /* 0x0000000021137211 */ /* 0x000fc600030f0eff */
[----:B------:R0:W-:Y:S04]  /*12220*/  @P4 STG.E.U16 desc[UR20][R16.64], R29 ;  /* 0x0000001d10004986 */ /* 0x0001e8000c101514 */
[----:B------:R1:W-:Y:S01]  /*12230*/  @P3 STG.E.U16 desc[UR20][R18.64], R56 ;  /* 0x0000003812003986 */ /* 0x0003e2000c101514 */
[----:B--2---:R-:W-:Y:S02]  /*12240*/  ISETP.LT.AND P5, PT, R39, UR6, !P0 ;  /* 0x0000000627007c0c */ /* 0x004fe4000c7a1270 */
[----:B---3--:R-:W-:Y:S01]  /*12250*/  ISETP.LT.AND P1, PT, R38, UR7, !P0 ;  /* 0x0000000726007c0c */ /* 0x008fe2000c721270 */
[----:B------:R-:W2:Y:S01]  /*12260*/  LDL.LU R39, [R1+0x268] ;  /* 0x0002680001277983 */ /* 0x000ea20000300800 */
[----:B------:R-:W-:Y:S01]  /*12270*/  IMAD R35, R2, 0x4, R33 ;  /* 0x0000000402237824 */ /* 0x000fe200078e0221 */
[----:B------:R-:W4:Y:S02]  /*12280*/  LDCU UR6, c[0x0][0x39c] ;  /* 0x00007380ff0677ac */ /* 0x000f240008000800 */
[----:B------:R-:W3:Y:S01]  /*12290*/  LDL.LU R38, [R1+0x218] ;  /* 0x0002180001267983 */ /* 0x000ee20000300800 */
[----:B0-----:R-:W-:Y:S01]  /*122a0*/  PRMT R17, R56, 0x7632, R17 ;  /* 0x0000763238117816 */ /* 0x001fe20000000011 */
[----:B------:R-:W2:Y:S02]  /*122b0*/  LDCU UR7, c[0x0][0x39c] ;  /* 0x00007380ff0777ac */ /* 0x000ea40008000800 */
[----:B------:R-:W2:Y:S01]  /*122c0*/  LDL.LU R37, [R1+0x264] ;  /* 0x0002640001257983 */ /* 0x000ea20000300800 */
[----:B-----5:R-:W-:Y:S01]  /*122d0*/  ISETP.LT.AND P3, PT, R34, UR5, !P0 ;  /* 0x0000000522007c0c */ /* 0x020fe2000c761270 */
[----:B------:R-:W-:-:S02]  /*122e0*/  IMAD R33, R2, 0x4, R35 ;  /* 0x0000000402217824 */ /* 0x000fc400078e0223 */
[----:B------:R-:W5:Y:S01]  /*122f0*/  LDL.LU R34, [R1+0x214] ;  /* 0x0002140001227983 */ /* 0x000f620000300800 */
[-C--:B------:R-:W-:Y:S01]  /*12300*/  LEA R28, P4, R35, R3.reuse, 0x1 ;  /* 0x00000003231c7211 */ /* 0x080fe200078808ff */
[----:B------:R-:W2:Y:S01]  /*12310*/  LDCU UR5, c[0x0][0x39c] ;  /* 0x00007380ff0577ac */ /* 0x000ea20008000800 */
[-C--:B------:R-:W-:Y:S02]  /*12320*/  LEA R30, P6, R33, R3.reuse, 0x1 ;  /* 0x00000003211e7211 */ /* 0x080fe400078c08ff */
[-C--:B------:R-:W-:Y:S02]  /*12330*/  LEA.HI.X.SX32 R29, R35, R0.reuse, 0x1, P4 ;  /* 0x00000000231d7211 */ /* 0x080fe400020f0eff */
[-C--:B------:R-:W-:Y:S01]  /*12340*/  LEA.HI.X.SX32 R31, R33, R0.reuse, 0x1, P6 ;  /* 0x00000000211f7211 */ /* 0x080fe200030f0eff */
[----:B------:R-:W-:Y:S01]  /*12350*/  IMAD R33, R2, 0x4, R33 ;  /* 0x0000000402217824 */ /* 0x000fe200078e0221 */
[----:B------:R-:W-:Y:S01]  /*12360*/  ISETP.LT.AND P4, PT, R40, UR4, !P0 ;  /* 0x0000000428007c0c */ /* 0x000fe2000c781270 */
[----:B------:R0:W-:Y:S01]  /*12370*/  @P5 STG.E.U16 desc[UR20][R28.64], R17 ;  /* 0x000000111c005986 */ /* 0x0001e2000c101514 */
[----:B------:R-:W3:Y:S01]  /*12380*/  LDCU UR4, c[0x0][0x39c] ;  /* 0x00007380ff0477ac */ /* 0x000ee20008000800 */
[----:B-1----:R-:W-:Y:S01]  /*12390*/  IMAD R19, R2, 0x4, R33 ;  /* 0x0000000402137824 */ /* 0x002fe200078e0221 */
[CC--:B------:R-:W-:Y:S01]  /*123a0*/  LEA R16, P6, R33.reuse, R3.reuse, 0x1 ;  /* 0x0000000321107211 */ /* 0x0c0fe200078c08ff */
[----:B------:R1:W-:Y:S01]  /*123b0*/  @P1 STG.E.U16 desc[UR20][R30.64], R57 ;  /* 0x000000391e001986 */ /* 0x0003e2000c101514 */
[----:B----4-:R-:W-:Y:S01]  /*123c0*/  ISETP.LT.AND P5, PT, R36, UR6, !P0 ;  /* 0x0000000624007c0c */ /* 0x010fe2000c7a1270 */
[----:B------:R-:W5:Y:S02]  /*123d0*/  LDCU UR6, c[0x0][0x39c] ;  /* 0x00007380ff0677ac */ /* 0x000f640008000800 */
[----:B------:R-:W4:Y:S01]  /*123e0*/  LDL.LU R36, [R1+0x260] ;  /* 0x0002600001247983 */ /* 0x000f220000300800 */
[----:B0-----:R-:W-:Y:S01]  /*123f0*/  LEA.HI.X.SX32 R17, R33, R0, 0x1, P6 ;  /* 0x0000000021117211 */ /* 0x001fe200030f0eff */
[----:B------:R-:W-:Y:S01]  /*12400*/  IMAD R29, R2, 0x4, R19 ;  /* 0x00000004021d7824 */ /* 0x000fe200078e0213 */
[----:B-1----:R-:W-:Y:S01]  /*12410*/  PRMT R31, R57, 0x7632, R31 ;  /* 0x00007632391f7816 */ /* 0x002fe2000000001f */
[----:B------:R-:W4:Y:S01]  /*12420*/  LDL.LU R35, [R1+0x210] ;  /* 0x0002100001237983 */ /* 0x000f220000300800 */
[----:B------:R-:W-:-:S03]  /*12430*/  LEA R18, P6, R19, R3, 0x1 ;  /* 0x0000000313127211 */ /* 0x000fc600078c08ff */
[----:B------:R0:W-:Y:S01]  /*12440*/  @P4 STG.E.U16 desc[UR20][R16.64], R31 ;  /* 0x0000001f10004986 */ /* 0x0001e2000c101514 */
[----:B------:R-:W-:Y:S01]  /*12450*/  LEA R28, P4, R29, R3, 0x1 ;  /* 0x000000031d1c7211 */ /* 0x000fe200078808ff */
[----:B------:R-:W-:Y:S01]  /*12460*/  IMAD R33, R2, 0x4, R29 ;  /* 0x0000000402217824 */ /* 0x000fe200078e021d */
[-C--:B------:R-:W-:Y:S02]  /*12470*/  LEA.HI.X.SX32 R19, R19, R0.reuse, 0x1, P6 ;  /* 0x0000000013137211 */ /* 0x080fe400030f0eff */
[----:B------:R-:W-:-:S03]  /*12480*/  LEA.HI.X.SX32 R29, R29, R0, 0x1, P4 ;  /* 0x000000001d1d7211 */ /* 0x000fc600020f0eff */
[----:B------:R1:W-:Y:S01]  /*12490*/  @P3 STG.E.U16 desc[UR20][R18.64], R58 ;  /* 0x0000003a12003986 */ /* 0x0003e2000c101514 */
[----:B0-----:R-:W-:-:S05]  /*124a0*/  PRMT R17, R58, 0x7632, R17 ;  /* 0x000076323a117816 */ /* 0x001fca0000000011 */
[----:B------:R0:W-:Y:S01]  /*124b0*/  @P5 STG.E.U16 desc[UR20][R28.64], R17 ;  /* 0x000000111c005986 */ /* 0x0001e2000c101514 */
[----:B---3--:R-:W-:Y:S01]  /*124c0*/  ISETP.LT.AND P4, PT, R38, UR4, !P0 ;  /* 0x0000000426007c0c */ /* 0x008fe2000c781270 */
[----:B------:R-:W3:Y:S02]  /*124d0*/  LDCU UR4, c[0x0][0x39c] ;  /* 0x00007380ff0477ac */ /* 0x000ee40008000800 */
[----:B------:R-:W3:Y:S01]  /*124e0*/  LDL.LU R38, [R1+0x25c] ;  /* 0x00025c0001267983 */ /* 0x000ee20000300800 */
[----:B--2---:R-:W-:Y:S01]  /*124f0*/  ISETP.LT.AND P3, PT, R37, UR5, !P0 ;  /* 0x0000000525007c0c */ /* 0x004fe2000c761270 */
[----:B------:R-:W2:Y:S02]  /*12500*/  LDCU UR5, c[0x0][0x39c] ;  /* 0x00007380ff0577ac */ /* 0x000ea40008000800 */
[----:B------:R-:W2:Y:S01]  /*12510*/  LDL.LU R37, [R1+0x20c] ;  /* 0x00020c0001257983 */ /* 0x000ea20000300800 */
[----:B-----5:R-:W-:Y:S01]  /*12520*/  ISETP.LT.AND P5, PT, R34, UR6, !P0 ;  /* 0x0000000622007c0c */ /* 0x020fe2000c7a1270 */
[----:B------:R-:W5:Y:S02]  /*12530*/  LDCU UR6, c[0x0][0x39c] ;  /* 0x00007380ff0677ac */ /* 0x000f640008000800 */
[----:B------:R-:W5:Y:S01]  /*12540*/  LDL.LU R34, [R1+0x258] ;  /* 0x0002580001227983 */ /* 0x000f620000300800 */
[----:B------:R-:W-:Y:S01]  /*12550*/  ISETP.LT.AND P1, PT, R39, UR7, !P0 ;  /* 0x0000000727007c0c */ /* 0x000fe2000c721270 */
[----:B------:R-:W4:Y:S01]  /*12560*/  LDCU UR7, c[0x0][0x39c] ;  /* 0x00007380ff0777ac */ /* 0x000f220008000800 */
[----:B------:R-:W-:-:S04]  /*12570*/  LEA R30, P6, R33, R3, 0x1 ;  /* 0x00000003211e7211 */ /* 0x000fc800078c08ff */
[----:B------:R-:W-:Y:S01]  /*12580*/  LEA.HI.X.SX32 R31, R33, R0, 0x1, P6 ;  /* 0x00000000211f7211 */ /* 0x000fe200030f0eff */
[----:B------:R-:W-:-:S04]  /*12590*/  IMAD R33, R2, 0x4, R33 ;  /* 0x0000000402217824 */ /* 0x000fc800078e0221 */
[C---:B-1----:R-:W-:Y:S01]  /*125a0*/  IMAD R19, R2.reuse, 0x4, R33 ;  /* 0x0000000402137824 */ /* 0x042fe200078e0221 */
[CC--:B------:R-:W-:Y:S01]  /*125b0*/  LEA R16, P6, R33.reuse, R3.reuse, 0x1 ;  /* 0x0000000321107211 */ /* 0x0c0fe200078c08ff */
[----:B------:R1:W-:Y:S02]  /*125c0*/  @P1 STG.E.U16 desc[UR20][R30.64], R59 ;  /* 0x0000003b1e001986 */ /* 0x0003e4000c101514 */
[----:B0-----:R-:W-:Y:S01]  /*125d0*/  IMAD R29, R2, 0x4, R19 ;  /* 0x00000004021d7824 */ /* 0x001fe200078e0213 */
[-C--:B------:R-:W-:Y:S02]  /*125e0*/  LEA.HI.X.SX32 R17, R33, R0.reuse, 0x1, P6 ;  /* 0x0000000021117211 */ /* 0x080fe400030f0eff */
[----:B----4-:R-:W-:Y:S01]  /*125f0*/  ISETP.LT.AND P1, PT, R36, UR7, !P0 ;  /* 0x0000000724007c0c */ /* 0x010fe2000c721270 */
[----:B------:R-:W5:Y:S01]  /*12600*/  LDCU UR7, c[0x0][0x39c] ;  /* 0x00007380ff0777ac */ /* 0x000f620008000800 */
[-C--:B------:R-:W-:Y:S02]  /*12610*/  LEA R18, P6, R19, R3.reuse, 0x1 ;  /* 0x0000000313127211 */ /* 0x080fe400078c08ff */
[----:B-1----:R-:W-:Y:S01]  /*12620*/  PRMT R31, R59, 0x7632, R31 ;  /* 0x000076323b1f7816 */ /* 0x002fe2000000001f */
[----:B------:R-:W-:Y:S01]  /*12630*/  IMAD R33, R2, 0x4, R29 ;  /* 0x0000000402217824 */ /* 0x000fe200078e021d */
[----:B------:R-:W-:Y:S01]  /*12640*/  LEA.HI.X.SX32 R19, R19, R0, 0x1, P6 ;  /* 0x0000000013137211 */ /* 0x000fe200030f0eff */
[----:B------:R-:W4:Y:S04]  /*12650*/  LDL.LU R36, [R1+0x208] ;  /* 0x0002080001247983 */ /* 0x000f280000300800 */
[----:B------:R0:W-:Y:S01]  /*12660*/  @P4 STG.E.U16 desc[UR20][R16.64], R31 ;  /* 0x0000001f10004986 */ /* 0x0001e2000c101514 */
[----:B------:R-:W-:-:S02]  /*12670*/  LEA R28, P4, R29, R3, 0x1 ;  /* 0x000000031d1c7211 */ /* 0x000fc400078808ff */
[----:B------:R-:W-:Y:S02]  /*12680*/  LEA R30, P6, R33, R3, 0x1 ;  /* 0x00000003211e7211 */ /* 0x000fe400078c08ff */
[-C--:B------:R-:W-:Y:S01]  /*12690*/  LEA.HI.X.SX32 R29, R29, R0.reuse, 0x1, P4 ;  /* 0x000000001d1d7211 */ /* 0x080fe200020f0eff */
[----:B------:R1:W-:Y:S01]  /*126a0*/  @P3 STG.E.U16 desc[UR20][R18.64], R12 ;  /* 0x0000000c12003986 */ /* 0x0003e2000c101514 */
[----:B---3--:R-:W-:Y:S01]  /*126b0*/  ISETP.LT.AND P4, PT, R35, UR4, !P0 ;  /* 0x0000000423007c0c */ /* 0x008fe2000c781270 */
[----:B------:R-:W4:Y:S02]  /*126c0*/  LDCU UR4, c[0x0][0x39c] ;  /* 0x00007380ff0477ac */ /* 0x000f240008000800 */
[----:B------:R-:W3:Y:S01]  /*126d0*/  LDL.LU R35, [R1+0x254] ;  /* 0x0002540001237983 */ /* 0x000ee20000300800 */
[----:B0-----:R-:W-:Y:S02]  /*126e0*/  PRMT R17, R12, 0x7632, R17 ;  /* 0x000076320c117816 */ /* 0x001fe40000000011 */
[----:B------:R-:W-:-:S03]  /*126f0*/  LEA.HI.X.SX32 R31, R33, R0, 0x1, P6 ;  /* 0x00000000211f7211 */ /* 0x000fc600030f0eff */
[----:B------:R0:W-:Y:S04]  /*12700*/  @P5 STG.E.U16 desc[UR20][R28.64], R17 ;  /* 0x000000111c005986 */ /* 0x0001e8000c101514 */
[----:B------:R0:W-:Y:S01]  /*12710*/  @P1 STG.E.U16 desc[UR20][R30.64], R13 ;  /* 0x0000000d1e001986 */ /* 0x0001e2000c101514 */
[----:B--2---:R-:W-:Y:S01]  /*12720*/  ISETP.LT.AND P3, PT, R38, UR5, !P0 ;  /* 0x0000000526007c0c */ /* 0x004fe2000c761270 */
[----:B------:R-:W-:Y:S02]  /*12730*/  IMAD R33, R2, 0x4, R33 ;  /* 0x0000000402217824 */ /* 0x000fe400078e0221 */
[----:B------:R-:W2:Y:S01]  /*12740*/  LDL.LU R38, [R1+0x204] ;  /* 0x0002040001267983 */ /* 0x000ea20000300800 */
[----:B------:R-:W3:Y:S01]  /*12750*/  LDCU UR5, c[0x0][0x39c] ;  /* 0x00007380ff0577ac */ /* 0x000ee20008000800 */
[----:B-----5:R-:W-:Y:S01]  /*12760*/  ISETP.LT.AND P1, PT, R34, UR7, !P0 ;  /* 0x0000000722007c0c */ /* 0x020fe2000c721270 */
[C---:B-1----:R-:W-:Y:S01]  /*12770*/  IMAD R19, R2.reuse, 0x4, R33 ;  /* 0x0000000402137824 */ /* 0x042fe200078e0221 */
[----:B------:R-:W5:Y:S01]  /*12780*/  LDL.LU R34, [R1+0x250] ;  /* 0x0002500001227983 */ /* 0x000f620000300800 */
[-C--:B------:R-:W-:Y:S01]  /*12790*/  LEA R16, P6, R33, R3.reuse, 0x1 ;  /* 0x0000000321107211 */ /* 0x080fe200078c08ff */
[----:B------:R-:W5:Y:S01]  /*127a0*/  LDCU UR7, c[0x0][0x39c] ;  /* 0x00007380ff0777ac */ /* 0x000f620008000800 */
[----:B------:R-:W-:Y:S01]  /*127b0*/  ISETP.LT.AND P5, PT, R37, UR6, !P0 ;  /* 0x0000000625007c0c */ /* 0x000fe2000c7a1270 */
[C---:B0-----:R-:W-:Y:S01]  /*127c0*/  IMAD R29, R2.reuse, 0x4, R19 ;  /* 0x00000004021d7824 */ /* 0x041fe200078e0213 */
[----:B------:R-:W2:Y:S01]  /*127d0*/  LDL.LU R37, [R1+0x200] ;  /* 0x0002000001257983 */ /* 0x000ea20000300800 */
[----:B------:R-:W-:Y:S01]  /*127e0*/  LEA.HI.X.SX32 R17, R33, R0, 0x1, P6 ;  /* 0x0000000021117211 */ /* 0x000fe200030f0eff */
[----:B------:R-:W2:Y:S01]  /*127f0*/  LDCU UR6, c[0x0][0x39c] ;  /* 0x00007380ff0677ac */ /* 0x000ea20008000800 */
[----:B------:R-:W-:Y:S01]  /*12800*/  PRMT R32, R13, 0x7632, R32 ;  /* 0x000076320d207816 */ /* 0x000fe20000000020 */
[----:B------:R-:W-:Y:S01]  /*12810*/  IMAD R31, R2, 0x4, R29 ;  /* 0x00000004021f7824 */ /* 0x000fe200078e021d */
[----:B------:R-:W-:-:S03]  /*12820*/  LEA R18, P6, R19, R3, 0x1 ;  /* 0x0000000313127211 */ /* 0x000fc600078c08ff */
[----:B------:R0:W-:Y:S01]  /*12830*/  @P4 STG.E.U16 desc[UR20][R16.64], R32 ;  /* 0x0000002010004986 */ /* 0x0001e2000c101514 */
[-C--:B------:R-:W-:Y:S02]  /*12840*/  LEA.HI.X.SX32 R19, R19, R0.reuse, 0x1, P6 ;  /* 0x0000000013137211 */ /* 0x080fe400030f0eff */
[-C--:B------:R-:W-:Y:S02]  /*12850*/  LEA R12, P4, R29, R3.reuse, 0x1 ;  /* 0x000000031d0c7211 */ /* 0x080fe400078808ff */
[----:B------:R-:W-:Y:S02]  /*12860*/  LEA R28, P6, R31, R3, 0x1 ;  /* 0x000000031f1c7211 */ /* 0x000fe400078c08ff */
[-C--:B------:R-:W-:Y:S02]  /*12870*/  LEA.HI.X.SX32 R13, R29, R0.reuse, 0x1, P4 ;  /* 0x000000001d0d7211 */ /* 0x080fe400020f0eff */
[----:B------:R-:W-:Y:S02]  /*12880*/  LEA.HI.X.SX32 R29, R31, R0, 0x1, P6 ;  /* 0x000000001f1d7211 */ /* 0x000fe400030f0eff */
[----:B0-----:R-:W-:Y:S01]  /*12890*/  PRMT R17, R14, 0x7632, R17 ;  /* 0x000076320e117816 */ /* 0x001fe20000000011 */
[----:B------:R0:W-:Y:S01]  /*128a0*/  @P3 STG.E.U16 desc[UR20][R18.64], R14 ;  /* 0x0000000e12003986 */ /* 0x0001e2000c101514 */
[----:B----4-:R-:W-:Y:S01]  /*128b0*/  ISETP.LT.AND P4, PT, R36, UR4, !P0 ;  /* 0x0000000424007c0c */ /* 0x010fe2000c781270 */
[----:B------:R-:W-:-:S02]  /*128c0*/  IMAD R31, R2, 0x4, R31 ;  /* 0x00000004021f7824 */ /* 0x000fc400078e021f */
[----:B------:R-:W4:Y:S01]  /*128d0*/  LDL.LU R36, [R1+0x24c] ;  /* 0x00024c0001247983 */ /* 0x000f220000300800 */
[----:B------:R-:W1:Y:S03]  /*128e0*/  LDCU UR4, c[0x0][0x39c] ;  /* 0x00007380ff0477ac */ /* 0x000e660008000800 */
[----:B------:R1:W-:Y:S04]  /*128f0*/  @P5 STG.E.U16 desc[UR20][R12.64], R17 ;  /* 0x000000110c005986 */ /* 0x0003e8000c101514 */
[----:B------:R1:W-:Y:S01]  /*12900*/  @P1 STG.E.U16 desc[UR20][R28.64], R15 ;  /* 0x0000000f1c001986 */ /* 0x0003e2000c101514 */
[----:B---3--:R-:W-:Y:S01]  /*12910*/  ISETP.LT.AND P3, PT, R35, UR5, !P0 ;  /* 0x0000000523007c0c */ /* 0x008fe2000c761270 */
[----:B0-----:R-:W-:-:S02]  /*12920*/  IMAD R19, R2, 0x4, R31 ;  /* 0x0000000402137824 */ /* 0x001fc400078e021f */
[----:B------:R-:W3:Y:S01]  /*12930*/  LDL.LU R35, [R1+0x1e4] ;  /* 0x0001e40001237983 */ /* 0x000ee20000300800 */
[CC--:B------:R-:W-:Y:S01]  /*12940*/  LEA R16, P6, R31.reuse, R3.reuse, 0x1 ;  /* 0x000000031f107211 */ /* 0x0c0fe200078c08ff */
[----:B------:R-:W4:Y:S02]  /*12950*/  LDCU UR5, c[0x0][0x39c] ;  /* 0x00007380ff0577ac */ /* 0x000f240008000800 */
[----:B------:R-:W3:Y:S01]  /*12960*/  LDL.LU R33, [R1+0x248] ;  /* 0x0002480001217983 */ /* 0x000ee20000300800 */
[----:B-----5:R-:W-:Y:S01]  /*12970*/  ISETP.LT.AND P1, PT, R34, UR7, !P0 ;  /* 0x0000000722007c0c */ /* 0x020fe2000c721270 */
[----:B------:R-:W0:Y:S02]  /*12980*/  LDCU UR7, c[0x0][0x39c] ;  /* 0x00007380ff0777ac */ /* 0x000e240008000800 */
[----:B------:R-:W5:Y:S04]  /*12990*/  LDL.LU R34, [R1+0x1e0] ;  /* 0x0001e00001227983 */ /* 0x000f680000300800 */
[----:B------:R-:W5:Y:S01]  /*129a0*/  LDL.LU R32, [R1+0x2dc] ;  /* 0x0002dc0001207983 */ /* 0x000f620000300800 */
[----:B-1----:R-:W-:Y:S01]  /*129b0*/  LEA.HI.X.SX32 R17, R31, R0, 0x1, P6 ;  /* 0x000000001f117211 */ /* 0x002fe200030f0eff */
[----:B------:R-:W-:Y:S01]  /*129c0*/  IMAD R31, R2, 0x4, R19 ;  /* 0x00000004021f7824 */ /* 0x000fe200078e0213 */
[----:B------:R-:W-:-:S02]  /*129d0*/  LEA R12, P6, R19, R3, 0x1 ;  /* 0x00000003130c7211 */ /* 0x000fc400078c08ff */
[----:B------:R-:W-:Y:S01]  /*129e0*/  PRMT R14, R15, 0x7632, R14 ;  /* 0x000076320f0e7816 */ /* 0x000fe2000000000e */
[----:B------:R-:W-:Y:S01]  /*129f0*/  IMAD R15, R2, 0x4, R31 ;  /* 0x00000004020f7824 */ /* 0x000fe200078e021f */
[-C--:B------:R-:W-:Y:S02]  /*12a00*/  LEA.HI.X.SX32 R13, R19, R0.reuse, 0x1, P6 ;  /* 0x00000000130d7211 */ /* 0x080fe400030f0eff */
[----:B--2---:R-:W-:Y:S01]  /*12a10*/  ISETP.LT.AND P5, PT, R38, UR6, !P0 ;  /* 0x0000000626007c0c */ /* 0x004fe2000c7a1270 */
[----:B------:R-:W3:Y:S01]  /*12a20*/  LDCU UR6, c[0x0][0x39c] ;  /* 0x00007380ff0677ac */ /* 0x000ee20008000800 */
[-C--:B------:R-:W-:Y:S01]  /*12a30*/  LEA R18, P6, R31, R3.reuse, 0x1 ;  /* 0x000000031f127211 */ /* 0x080fe200078c08ff */
[----:B------:R1:W-:Y:S01]  /*12a40*/  @P4 STG.E.U16 desc[UR20][R16.64], R14 ;  /* 0x0000000e10004986 */ /* 0x0003e2000c101514 */
[----:B------:R-:W-:Y:S01]  /*12a50*/  ISETP.LT.AND P4, PT, R37, UR4, !P0 ;  /* 0x0000000425007c0c */ /* 0x000fe2000c781270 */
[----:B------:R-:W5:Y:S01]  /*12a60*/  LDCU UR4, c[0x0][0x39c] ;  /* 0x00007380ff0477ac */ /* 0x000f620008000800 */
[----:B------:R-:W-:Y:S01]  /*12a70*/  LEA.HI.X.SX32 R19, R31, R0, 0x1, P6 ;  /* 0x000000001f137211 */ /* 0x000fe200030f0eff */
[----:B------:R-:W2:Y:S01]  /*12a80*/  LDL.LU R37, [R1+0x1dc] ;  /* 0x0001dc0001257983 */ /* 0x000ea20000300800 */
[----:B------:R-:W-:-:S02]  /*12a90*/  LEA R28, P6, R15, R3, 0x1 ;  /* 0x000000030f1c7211 */ /* 0x000fc400078c08ff */
[----:B------:R-:W-:Y:S02]  /*12aa0*/  PRMT R30, R20, 0x7632, R30 ;  /* 0x00007632141e7816 */ /* 0x000fe4000000001e */
[----:B------:R-:W-:Y:S01]  /*12ab0*/  LEA.HI.X.SX32 R29, R15, R0, 0x1, P6 ;  /* 0x000000000f1d7211 */ /* 0x000fe200030f0eff */
[----:B------:R-:W-:Y:S01]  /*12ac0*/  @P3 STG.E.U16 desc[UR20][R12.64], R20 ;  /* 0x000000140c003986 */ /* 0x000fe2000c101514 */
[----:B-1----:R-:W-:-:S03]  /*12ad0*/  IMAD R17, R2, 0x4, R15 ;  /* 0x0000000402117824 */ /* 0x002fc600078e020f */
[----:B------:R1:W-:Y:S04]  /*12ae0*/  @P5 STG.E.U16 desc[UR20][R18.64], R30 ;  /* 0x0000001e12005986 */ /* 0x0003e8000c101514 */
[----:B------:R-:W-:Y:S01]  /*12af0*/  @P1 STG.E.U16 desc[UR20][R28.64], R21 ;  /* 0x000000151c001986 */ /* 0x000fe2000c101514 */
[C---:B------:R-:W-:Y:S01]  /*12b00*/  LEA R16, P1, R17.reuse, R3, 0x1 ;  /* 0x0000000311107211 */ /* 0x040fe200078208ff */
[----:B------:R-:W-:Y:S01]  /*12b10*/  IMAD R31, R2, 0x4, R17 ;  /* 0x00000004021f7824 */ /* 0x000fe200078e0211 */
[----:B----4-:R-:W-:Y:S01]  /*12b20*/  ISETP.LT.AND P3, PT, R36, UR5, !P0 ;  /* 0x0000000524007c0c */ /* 0x010fe2000c761270 */
[----:B------:R-:W4:Y:S01]  /*12b30*/  LDCU UR5, c[0x0][0x39c] ;  /* 0x00007380ff0577ac */ /* 0x000f220008000800 */
[----:B------:R-:W-:Y:S01]  /*12b40*/  LEA.HI.X.SX32 R17, R17, R0, 0x1, P1 ;  /* 0x0000000011117211 */ /* 0x000fe200008f0eff */
[----:B------:R-:W2:Y:S01]  /*12b50*/  LDS.128 R12, [R64+0x1000] ;  /* 0x00100000400c7984 */ /* 0x000ea20000000c00 */
[----:B-1----:R-:W-:-:S02]  /*12b60*/  PRMT R19, R21, 0x7632, R19 ;  /* 0x0000763215137816 */ /* 0x002fc40000000013 */
[----:B---3--:R-:W-:Y:S01]  /*12b70*/  ISETP.LT.AND P5, PT, R35, UR6, !P0 ;  /* 0x0000000623007c0c */ /* 0x008fe2000c7a1270 */
[----:B------:R-:W2:Y:S01]  /*12b80*/  LDCU UR6, c[0x0][0x39c] ;  /* 0x00007380ff0677ac */ /* 0x000ea20008000800 */
[----:B------:R-:W3:Y:S04]  /*12b90*/  LDL.LU R35, [R1+0x2d8] ;  /* 0x0002d80001237983 */ /* 0x000ee80000300800 */
[----:B------:R1:W-:Y:S04]  /*12ba0*/  @P4 STG.E.U16 desc[UR20][R16.64], R19 ;  /* 0x0000001310004986 */ /* 0x0003e8000c101514 */
[----:B------:R-:W3:Y:S01]  /*12bb0*/  LDL.LU R36, [R1+0x1d8] ;  /* 0x0001d80001247983 */ /* 0x000ee20000300800 */
[----:B0-----:R-:W-:Y:S01]  /*12bc0*/  ISETP.LT.AND P6, PT, R33, UR7, !P0 ;  /* 0x0000000721007c0c */ /* 0x001fe2000c7c1270 */
[----:B------:R-:W-:Y:S01]  /*12bd0*/  IMAD R33, R2, 0x4, R31 ;  /* 0x0000000402217824 */ /* 0x000fe200078e021f */
[----:B------:R-:W-:-:S04]  /*12be0*/  LEA R18, P1, R31, R3, 0x1 ;  /* 0x000000031f127211 */ /* 0x000fc800078208ff */
[----:B-1----:R-:W-:Y:S02]  /*12bf0*/  LEA.HI.X.SX32 R19, R31, R0, 0x1, P1 ;  /* 0x000000001f137211 */ /* 0x002fe400008f0eff */
[----:B------:R-:W-:-:S04]  /*12c00*/  LEA R20, P1, R33, R3, 0x1 ;  /* 0x0000000321147211 */ /* 0x000fc800078208ff */
[-C--:B------:R-:W-:Y:S02]  /*12c10*/  LEA.HI.X.SX32 R21, R33, R0.reuse, 0x1, P1 ;  /* 0x0000000021157211 */ /* 0x080fe400008f0eff */
[----:B-----5:R-:W-:Y:S01]  /*12c20*/  ISETP.LT.AND P4, PT, R34, UR4, !P0 ;  /* 0x0000000422007c0c */ /* 0x020fe2000c781270 */
[----:B------:R-:W-:Y:S01]  /*12c30*/  IMAD R29, R2, 0x4, R33 ;  /* 0x00000004021d7824 */ /* 0x000fe200078e0221 */
[----:B------:R-:W5:Y:S01]  /*12c40*/  LDL.LU R34, [R1+0x2d4] ;  /* 0x0002d40001227983 */ /* 0x000f620000300800 */
[----:B------:R-:W3:Y:S01]  /*12c50*/  LDCU UR4, c[0x0][0x39c] ;  /* 0x00007380ff0477ac */ /* 0x000ee20008000800 */
[----:B----4-:R-:W-:Y:S02]  /*12c60*/  ISETP.LT.AND P1, PT, R32, UR5, !P0 ;  /* 0x0000000520007c0c */ /* 0x010fe4000c721270 */
[----:B------:R-:W4:Y:S04]  /*12c70*/  LDL.LU R32, [R1+0x1d4] ;  /* 0x0001d40001207983 */ /* 0x000f280000300800 */
[----:B------:R0:W-:Y:S01]  /*12c80*/  @P3 STG.E.U16 desc[UR20][R18.64], R22 ;  /* 0x0000001612003986 */ /* 0x0001e2000c101514 */
[CC--:B------:R-:W-:Y:S01]  /*12c90*/  LEA R28, P3, R29.reuse, R3.reuse, 0x1 ;  /* 0x000000031d1c7211 */ /* 0x0c0fe200078608ff */
[----:B------:R-:W-:Y:S01]  /*12ca0*/  IMAD R17, R2, 0x4, R29 ;  /* 0x0000000402117824 */ /* 0x000fe200078e021d */
[----:B------:R-:W-:Y:S01]  /*12cb0*/  PRMT R30, R22, 0x7632, R30 ;  /* 0x00007632161e7816 */ /* 0x000fe2000000001e */
[----:B------:R-:W1:Y:S01]  /*12cc0*/  LDCU UR5, c[0x0][0x39c] ;  /* 0x00007380ff0577ac */ /* 0x000e620008000800 */
[----:B------:R-:W-:Y:S01]  /*12cd0*/  LEA.HI.X.SX32 R29, R29, R0, 0x1, P3 ;  /* 0x000000001d1d7211 */ /* 0x000fe200018f0eff */
[----:B------:R-:W-:Y:S01]  /*12ce0*/  IMAD R31, R2, 0x4, R17 ;  /* 0x00000004021f7824 */ /* 0x000fe200078e0211 */
[----:B--2---:R-:W-:Y:S01]  /*12cf0*/  ISETP.LT.AND P3, PT, R37, UR6, !P0 ;  /* 0x0000000625007c0c */ /* 0x004fe2000c761270 */
[----:B------:R-:W5:Y:S01]  /*12d00*/  LDCU UR6, c[0x0][0x39c] ;  /* 0x00007380ff0677ac */ /* 0x000f620008000800 */
[----:B------:R2:W-:Y:S01]  /*12d10*/  @P5 STG.E.U16 desc[UR20][R20.64], R30 ;  /* 0x0000001e14005986 */ /* 0x0005e2000c101514 */
[----:B------:R-:W-:-:S03]  /*12d20*/  LEA R16, P5, R17, R3, 0x1 ;  /* 0x0000000311107211 */ /* 0x000fc600078a08ff */
[----:B0-----:R-:W4:Y:S04]  /*12d30*/  LDL.LU R22, [R1+0x2d0] ;  /* 0x0002d00001167983 */ /* 0x001f280000300800 */
[----:B------:R-:W-:Y:S01]  /*12d40*/  @P6 STG.E.U16 desc[UR20][R28.64], R23 ;  /* 0x000000171c006986 */ /* 0x000fe2000c101514 */
[----:B------:R-:W-:Y:S02]  /*12d50*/  LEA R18, P6, R31, R3, 0x1 ;  /* 0x000000031f127211 */ /* 0x000fe400078c08ff */
[-C--:B------:R-:W-:Y:S02]  /*12d60*/  LEA.HI.X.SX32 R17, R17, R0.reuse, 0x1, P5 ;  /* 0x0000000011117211 */ /* 0x080fe400028f0eff */
[----:B--2---:R-:W-:Y:S02]  /*12d70*/  PRMT R21, R23, 0x7632, R21 ;  /* 0x0000763217157816 */ /* 0x004fe40000000015 */
[----:B------:R-:W-:-:S03]  /*12d80*/  LEA.HI.X.SX32 R19, R31, R0, 0x1, P6 ;  /* 0x000000001f137211 */ /* 0x000fc600030f0eff */
[----:B------:R0:W-:Y:S04]  /*12d90*/  @P4 STG.E.U16 desc[UR20][R16.64], R21 ;  /* 0x0000001510004986 */ /* 0x0001e8000c101514 */
[----:B------:R-:W-:Y:S01]  /*12da0*/  @P1 STG.E.U16 desc[UR20][R18.64], R12 ;  /* 0x0000000c12001986 */ /* 0x000fe2000c101514 */
[----:B---3--:R-:W-:Y:S01]  /*12db0*/  ISETP.LT.AND P5, PT, R35, UR4, !P0 ;  /* 0x0000000423007c0c */ /* 0x008fe2000c7a1270 */
[----:B------:R-:W4:Y:S02]  /*12dc0*/  LDCU UR4, c[0x0][0x39c] ;  /* 0x00007380ff0477ac */ /* 0x000f240008000800 */
[----:B------:R-:W2:Y:S01]  /*12dd0*/  LDL.LU R35, [R1+0x1d0] ;  /* 0x0001d00001237983 */ /* 0x000ea20000300800 */
[----:B------:R-:W-:-:S05]  /*12de0*/  IMAD R31, R2, 0x4, R31 ;  /* 0x00000004021f7824 */ /* 0x000fca00078e021f */
[C---:B------:R-:W-:Y:S02]  /*12df0*/  LEA R20, P6, R31.reuse, R3, 0x1 ;  /* 0x000000031f147211 */ /* 0x040fe400078c08ff */
[----:B0-----:R-:W-:Y:S02]  /*12e00*/  PRMT R17, R12, 0x7632, R17 ;  /* 0x000076320c117816 */ /* 0x001fe40000000011 */
[----:B------:R-:W-:Y:S01]  /*12e10*/  LEA.HI.X.SX32 R21, R31, R0, 0x1, P6 ;  /* 0x000000001f157211 */ /* 0x000fe200030f0eff */
[----:B------:R-:W-:-:S04]  /*12e20*/  IMAD R23, R2, 0x4, R31 ;  /* 0x0000000402177824 */ /* 0x000fc800078e021f */
[----:B------:R0:W-:Y:S01]  /*12e30*/  @P3 STG.E.U16 desc[UR20][R20.64], R17 ;  /* 0x0000001114003986 */ /* 0x0001e2000c101514 */
[----:B------:R-:W-:Y:S01]  /*12e40*/  IMAD R29, R2, 0x4, R23 ;  /* 0x00000004021d7824 */ /* 0x000fe200078e0217 */
[-C--:B------:R-:W-:Y:S02]  /*12e50*/  LEA R16, P6, R23, R3.reuse, 0x1 ;  /* 0x0000000317107211 */ /* 0x080fe400078c08ff */
[----:B-1----:R-:W-:Y:S01]  /*12e60*/  ISETP.LT.AND P4, PT, R36, UR5, !P0 ;  /* 0x0000000524007c0c */ /* 0x002fe2000c781270 */
[----:B------:R-:W1:Y:S01]  /*12e70*/  LDCU UR5, c[0x0][0x39c] ;  /* 0x00007380ff0577ac */ /* 0x000e620008000800 */
[----:B------:R-:W-:Y:S02]  /*12e80*/  PRMT R28, R13, 0x7632, R28 ;  /* 0x000076320d1c7816 */ /* 0x000fe4000000001c */
[----:B0-----:R-:W-:Y:S02]  /*12e90*/  LEA.HI.X.SX32 R17, R23, R0, 0x1, P6 ;  /* 0x0000000017117211 */ /* 0x001fe400030f0eff */
[----:B------:R-:W-:-:S04]  /*12ea0*/  LEA R18, P6, R29, R3, 0x1 ;  /* 0x000000031d127211 */ /* 0x000fc800078c08ff */
[-C--:B------:R-:W-:Y:S01]  /*12eb0*/  LEA.HI.X.SX32 R19, R29, R0.reuse, 0x1, P6 ;  /* 0x000000001d137211 */ /* 0x080fe200030f0eff */
[----:B------:R-:W-:Y:S04]  /*12ec0*/  @P5 STG.E.U16 desc[UR20][R16.64], R13 ;  /* 0x0000000d10005986 */ /* 0x000fe8000c101514 */
[----:B------:R0:W-:Y:S01]  /*12ed0*/  @P4 STG.E.U16 desc[UR20][R18.64], R28 ;  /* 0x0000001c12004986 */ /* 0x0001e2000c101514 */
[----:B-----5:R-:W-:Y:S02]  /*12ee0*/  ISETP.LT.AND P1, PT, R34, UR6, !P0 ;  /* 0x0000000622007c0c */ /* 0x020fe4000c721270 */
[----:B----4-:R-:W-:Y:S01]  /*12ef0*/  ISETP.LT.AND P3, PT, R32, UR4, !P0 ;  /* 0x0000000420007c0c */ /* 0x010fe2000c761270 */
[----:B------:R-:W3:Y:S01]  /*12f00*/  LDL.LU R34, [R1+0x2cc] ;  /* 0x0002cc0001227983 */ /* 0x000ee20000300800 */
[----:B------:R-:W3:Y:S03]  /*12f10*/  LDCU UR4, c[0x0][0x39c] ;  /* 0x00007380ff0477ac */ /* 0x000ee60008000800 */
[----:B------:R-:W4:Y:S01]  /*12f20*/  LDL.LU R33, [R1+0x1cc] ;  /* 0x0001cc0001217983 */ /* 0x000f220000300800 */
[C---:B------:R-:W-:Y:S01]  /*12f30*/  IMAD R23, R2.reuse, 0x4, R29 ;  /* 0x0000000402177824 */ /* 0x040fe200078e021d */
[----:B------:R-:W2:Y:S02]  /*12f40*/  LDCU UR6, c[0x0][0x39c] ;  /* 0x00007380ff0677ac */ /* 0x000ea40008000800 */
[----:B------:R-:W5:Y:S04]  /*12f50*/  LDL.LU R32, [R1+0x2c8] ;  /* 0x0002c80001207983 */ /* 0x000f680000300800 */
[----:B------:R-:W5:Y:S04]  /*12f60*/  LDL.LU R30, [R1+0x1c8] ;  /* 0x0001c800011e7983 */ /* 0x000f680000300800 */
[----:B0-----:R-:W5:Y:S01]  /*12f70*/  LDL.LU R28, [R1+0x2c4] ;  /* 0x0002c400011c7983 */ /* 0x001f620000300800 */
[----:B------:R-:W-:Y:S01]  /*12f80*/  IMAD R21, R2, 0x4, R23 ;  /* 0x0000000402157824 */ /* 0x000fe200078e0217 */
[----:B-1----:R-:W-:Y:S01]  /*12f90*/  ISETP.LT.AND P5, PT, R22, UR5, !P0 ;  /* 0x0000000516007c0c */ /* 0x002fe2000c7a1270 */
[----:B------:R-:W4:Y:S01]  /*12fa0*/  LDCU UR5, c[0x0][0x39c] ;  /* 0x00007380ff0577ac */ /* 0x000f220008000800 */
[C---:B------:R-:W-:Y:S01]  /*12fb0*/  LEA R22, P6, R23.reuse, R3, 0x1 ;  /* 0x0000000317167211 */ /* 0x040fe200078c08ff */
[----:B------:R-:W-:Y:S01]  /*12fc0*/  IMAD R29, R2, 0x4, R21 ;  /* 0x00000004021d7824 */ /* 0x000fe200078e0215 */
[----:B------:R-:W-:Y:S01]  /*12fd0*/  PRMT R17, R14, 0x7632, R17 ;  /* 0x000076320e117816 */ /* 0x000fe20000000011 */
[----:B------:R-:W5:Y:S01]  /*12fe0*/  LDL.LU R31, [R1+0x1c4] ;  /* 0x0001c400011f7983 */ /* 0x000f620000300800 */
[----:B------:R-:W-:-:S02]  /*12ff0*/  LEA.HI.X.SX32 R23, R23, R0, 0x1, P6 ;  /* 0x0000000017177211 */ /* 0x000fc400030f0eff */
[----:B------:R-:W-:-:S03]  /*13000*/  LEA R20, P6, R21, R3, 0x1 ;  /* 0x0000000315147211 */ /* 0x000fc600078c08ff */
[----:B------:R0:W-:Y:S01]  /*13010*/  @P1 STG.E.U16 desc[UR20][R22.64], R14 ;  /* 0x0000000e16001986 */ /* 0x0001e2000c101514 */
[----:B------:R-:W-:Y:S02]  /*13020*/  LEA.HI.X.SX32 R21, R21, R0, 0x1, P6 ;  /* 0x0000000015157211 */ /* 0x000fe400030f0eff */
[----:B------:R-:W-:-:S04]  /*13030*/  LEA R12, P6, R29, R3, 0x1 ;  /* 0x000000031d0c7211 */ /* 0x000fc800078c08ff */
[-C--:B------:R-:W-:Y:S01]  /*13040*/  LEA.HI.X.SX32 R13, R29, R0.reuse, 0x1, P6 ;  /* 0x000000001d0d7211 */ /* 0x080fe200030f0eff */
[C---:B------:R-:W-:Y:S01]  /*13050*/  IMAD R29, R2.reuse, 0x4, R29 ;  /* 0x00000004021d7824 */ /* 0x040fe200078e021d */
[----:B--2---:R-:W-:Y:S01]  /*13060*/  ISETP.LT.AND P4, PT, R35, UR6, !P0 ;  /* 0x0000000623007c0c */ /* 0x004fe2000c781270 */
[----:B------:R1:W-:Y:S03]  /*13070*/  @P3 STG.E.U16 desc[UR20][R20.64], R17 ;  /* 0x0000001114003986 */ /* 0x0003e6000c101514 */
[C---:B------:R-:W-:Y:S01]  /*13080*/  LEA R16, P6, R29.reuse, R3, 0x1 ;  /* 0x000000031d107211 */ /* 0x040fe200078c08ff */
[----:B0-----:R-:W2:Y:S01]  /*13090*/  LDL.LU R23, [R1+0x2c0] ;  /* 0x0002c00001177983 */ /* 0x001ea20000300800 */
[----:B------:R-:W-:Y:S01]  /*130a0*/  IMAD R19, R2, 0x4, R29 ;  /* 0x0000000402137824 */ /* 0x000fe200078e021d */
[----:B------:R-:W0:Y:S02]  /*130b0*/  LDCU UR6, c[0x0][0x39c] ;  /* 0x00007380ff0677ac */ /* 0x000e240008000800 */
[----:B------:R0:W-:Y:S01]  /*130c0*/  @P5 STG.E.U16 desc[UR20][R12.64], R15 ;  /* 0x0000000f0c005986 */ /* 0x0001e2000c101514 */
[----:B-1----:R-:W-:-:S02]  /*130d0*/  LEA.HI.X.SX32 R17, R29, R0, 0x1, P6 ;  /* 0x000000001d117211 */ /* 0x002fc400030f0eff */
[----:B0-----:R-:W-:-:S05]  /*130e0*/  PRMT R13, R15, 0x7632, R13 ;  /* 0x000076320f0d7816 */ /* 0x001fca000000000d */
[----:B------:R0:W-:Y:S01]  /*130f0*/  @P4 STG.E.U16 desc[UR20][R16.64], R13 ;  /* 0x0000000d10004986 */ /* 0x0001e2000c101514 */
[----:B------:R-:W-:Y:S01]  /*13100*/  LEA R18, P6, R19, R3, 0x1 ;  /* 0x0000000313127211 */ /* 0x000fe200078c08ff */
[----:B------:R-:W-:-:S03]  /*13110*/  IMAD R21, R2, 0x4, R19 ;  /* 0x0000000402157824 */ /* 0x000fc600078e0213 */
[----:B------:R-:W-:Y:S02]  /*13120*/  LEA.HI.X.SX32 R19, R19, R0, 0x1, P6 ;  /* 0x0000000013137211 */ /* 0x000fe400030f0eff */
[----:B---3--:R-:W-:Y:S01]  /*13130*/  ISETP.LT.AND P1, PT, R34, UR4, !P0 ;  /* 0x0000000422007c0c */ /* 0x008fe2000c721270 */
[----:B------:R-:W5:Y:S01]  /*13140*/  LDCU UR4, c[0x0][0x39c] ;  /* 0x00007380ff0477ac */ /* 0x000f620008000800 */
[----:B----4-:R-:W-:Y:S01]  /*13150*/  ISETP.LT.AND P3, PT, R33, UR5, !P0 ;  /* 0x0000000521007c0c */ /* 0x010fe2000c761270 */
[----:B------:R-:W1:Y:S01]  /*13160*/  LDCU UR5, c[0x0][0x39c] ;  /* 0x00007380ff0577ac */ /* 0x000e620008000800 */
[----:B-----5:R-:W-:-:S09]  /*13170*/  ISETP.LT.AND P4, PT, R30, UR4, !P0 ;  /* 0x000000041e007c0c */ /* 0x020fd2000c781270 */
[----:B------:R3:W-:Y:S01]  /*13180*/  @P1 STG.E.U16 desc[UR20][R18.64], R52 ;  /* 0x0000003412001986 */ /* 0x0007e2000c101514 */
[----:B------:R-:W-:Y:S01]  /*13190*/  ISETP.LT.AND P5, PT, R32, UR6, !P0 ;  /* 0x0000000620007c0c */ /* 0x000fe2000c7a1270 */
[----:B------:R-:W4:Y:S02]  /*131a0*/  LDCU UR6, c[0x0][0x39c] ;  /* 0x00007380ff0677ac */ /* 0x000f240008000800 */
[----:B------:R-:W5:Y:S01]  /*131b0*/  LDL.LU R30, [R1+0x1c0] ;  /* 0x0001c000011e7983 */ /* 0x000f620000300800 */
[----:B-1----:R-:W-:Y:S01]  /*131c0*/  ISETP.LT.AND P1, PT, R28, UR5, !P0 ;  /* 0x000000051c007c0c */ /* 0x002fe2000c721270 */
[C---:B------:R-:W-:Y:S01]  /*131d0*/  IMAD R15, R2.reuse, 0x4, R21 ;  /* 0x00000004020f7824 */ /* 0x040fe200078e0215 */
[CC--:B------:R-:W-:Y:S01]  /*131e0*/  LEA R12, P6, R21.reuse, R3.reuse, 0x1 ;  /* 0x00000003150c7211 */ /* 0x0c0fe200078c08ff */
[----:B------:R-:W5:Y:S01]  /*131f0*/  LDL.LU R29, [R1+0x2bc] ;  /* 0x0002bc00011d7983 */ /* 0x000f620000300800 */
[----:B------:R-:W2:Y:S03]  /*13200*/  LDCU UR4, c[0x0][0x39c] ;  /* 0x00007380ff0477ac */ /* 0x000ea60008000800 */
[----:B------:R-:W5:Y:S01]  /*13210*/  LDL.LU R28, [R1+0x1bc] ;  /* 0x0001bc00011c7983 */ /* 0x000f620000300800 */
[----:B------:R-:W5:Y:S01]  /*13220*/  LDCU UR5, c[0x0][0x39c] ;  /* 0x00007380ff0577ac */ /* 0x000f620008000800 */
[----:B0-----:R-:W-:Y:S01]  /*13230*/  LEA.HI.X.SX32 R13, R21, R0, 0x1, P6 ;  /* 0x00000000150d7211 */ /* 0x001fe200030f0eff */
[----:B------:R-:W-:Y:S01]  /*13240*/  IMAD R17, R2, 0x4, R15 ;  /* 0x0000000402117824 */ /* 0x000fe200078e020f */
[----:B------:R-:W-:-:S02]  /*13250*/  LEA R14, P6, R15, R3, 0x1 ;  /* 0x000000030f0e7211 */ /* 0x000fc400078c08ff */
[----:B------:R-:W-:Y:S02]  /*13260*/  PRMT R20, R52, 0x7632, R20 ;  /* 0x0000763234147816 */ /* 0x000fe40000000014 */
[-C--:B------:R-:W-:Y:S02]  /*13270*/  LEA.HI.X.SX32 R15, R15, R0.reuse, 0x1, P6 ;  /* 0x000000000f0f7211 */ /* 0x080fe400030f0eff */
[CC--:B------:R-:W-:Y:S01]  /*13280*/  LEA R16, P6, R17.reuse, R3.reuse, 0x1 ;  /* 0x0000000311107211 */ /* 0x0c0fe200078c08ff */
[----:B------:R0:W-:Y:S01]  /*13290*/  @P3 STG.E.U16 desc[UR20][R12.64], R20 ;  /* 0x000000140c003986 */ /* 0x0001e2000c101514 */
[----:B------:R-:W-:Y:S02]  /*132a0*/  IMAD R21, R2, 0x4, R17 ;  /* 0x0000000402157824 */ /* 0x000fe400078e0211 */
[----:B------:R-:W-:Y:S01]  /*132b0*/  LEA.HI.X.SX32 R17, R17, R0, 0x1, P6 ;  /* 0x0000000011117211 */ /* 0x000fe200030f0eff */
[----:B------:R-:W-:Y:S01]  /*132c0*/  @P5 STG.E.U16 desc[UR20][R14.64], R53 ;  /* 0x000000350e005986 */ /* 0x000fe2000c101514 */
[----:B----4-:R-:W-:Y:S01]  /*132d0*/  ISETP.LT.AND P3, PT, R31, UR6, !P0 ;  /* 0x000000061f007c0c */ /* 0x010fe2000c761270 */
[----:B------:R-:W1:Y:S01]  /*132e0*/  LDCU UR6, c[0x0][0x39c] ;  /* 0x00007380ff0677ac */ /* 0x000e620008000800 */
[----:B---3--:R-:W-:Y:S01]  /*132f0*/  LEA R18, P6, R21, R3, 0x1 ;  /* 0x0000000315127211 */ /* 0x008fe200078c08ff */
[----:B------:R-:W3:Y:S01]  /*13300*/  LDL.LU R31, [R1+0x2b8] ;  /* 0x0002b800011f7983 */ /* 0x000ee20000300800 */
[----:B0-----:R-:W-:-:S02]  /*13310*/  PRMT R13, R53, 0x7632, R13 ;  /* 0x00007632350d7816 */ /* 0x001fc4000000000d */
[----:B--2---:R-:W-:Y:S01]  /*13320*/  ISETP.LT.AND P5, PT, R23, UR4, !P0 ;  /* 0x0000000417007c0c */ /* 0x004fe2000c7a1270 */
[----:B------:R-:W0:Y:S01]  /*13330*/  LDCU UR4, c[0x0][0x39c] ;  /* 0x00007380ff0477ac */ /* 0x000e220008000800 */
[----:B------:R-:W2:Y:S01]  /*13340*/  LDL.LU R23, [R1+0x1b8] ;  /* 0x0001b80001177983 */ /* 0x000ea20000300800 */
[----:B------:R-:W-:-:S03]  /*13350*/  LEA.HI.X.SX32 R19, R21, R0, 0x1, P6 ;  /* 0x0000000015137211 */ /* 0x000fc600030f0eff */
[----:B------:R4:W-:Y:S01]  /*13360*/  @P4 STG.E.U16 desc[UR20][R16.64], R13 ;  /* 0x0000000d10004986 */ /* 0x0009e2000c101514 */
[----:B------:R-:W-:Y:S01]  /*13370*/  IMAD R21, R2, 0x4, R21 ;  /* 0x0000000402157824 */ /* 0x000fe200078e0215 */
[----:B------:R-:W-:-:S04]  /*13380*/  PRMT R20, R54, 0x7632, R20 ;  /* 0x0000763236147816 */ /* 0x000fc80000000014 */
[C---:B------:R-:W-:Y:S01]  /*13390*/  LEA R12, P6, R21.reuse, R3, 0x1 ;  /* 0x00000003150c7211 */ /* 0x040fe200078c08ff */
[----:B------:R0:W-:Y:S03]  /*133a0*/  @P1 STG.E.U16 desc[UR20][R18.64], R54 ;  /* 0x0000003612001986 */ /* 0x0001e6000c101514 */
[----:B----4-:R-:W-:-:S05]  /*133b0*/  LEA.HI.X.SX32 R13, R21, R0, 0x1, P6 ;  /* 0x00000000150d7211 */ /* 0x010fca00030f0eff */
[----:B------:R4:W-:Y:S01]  /*133c0*/  @P3 STG.E.U16 desc[UR20][R12.64], R20 ;  /* 0x000000140c003986 */ /* 0x0009e2000c101514 */
[----:B-----5:R-:W-:Y:S01]  /*133d0*/  ISETP.LT.AND P4, PT, R30, UR5, !P0 ;  /* 0x000000051e007c0c */ /* 0x020fe2000c781270 */
[----:B------:R-:W-:Y:S02]  /*133e0*/  IMAD R15, R2, 0x4, R21 ;  /* 0x00000004020f7824 */ /* 0x000fe400078e0215 */
[----:B------:R-:W5:Y:S01]  /*133f0*/  LDL.LU R30, [R1+0x2b4] ;  /* 0x0002b400011e7983 */ /* 0x000f620000300800 */
[----:B------:R-:W3:Y:S01]  /*13400*/  LDCU UR5, c[0x0][0x39c] ;  /* 0x00007380ff0577ac */ /* 0x000ee20008000800 */
[----:B-1----:R-:W-:Y:S02]  /*13410*/  ISETP.LT.AND P1, PT, R29, UR6, !P0 ;  /* 0x000000061d007c0c */ /* 0x002fe4000c721270 */
[----:B------:R-:W5:Y:S01]  /*13420*/  LDL.LU R29, [R1+0x1b4] ;  /* 0x0001b400011d7983 */ /* 0x000f620000300800 */
[----:B0-----:R-:W-:Y:S01]  /*13430*/  ISETP.LT.AND P3, PT, R28, UR4, !P0 ;  /* 0x000000041c007c0c */ /* 0x001fe2000c761270 */
[----:B------:R-:W-:-:S02]  /*13440*/  IMAD R17, R2, 0x4, R15 ;  /* 0x0000000402117824 */ /* 0x000fc400078e020f */
[----:B------:R-:W5:Y:S01]  /*13450*/  LDL.LU R28, [R1+0x2b0] ;  /* 0x0002b000011c7983 */ /* 0x000f620000300800 */
[CC--:B------:R-:W-:Y:S01]  /*13460*/  LEA R14, P6, R15.reuse, R3.reuse, 0x1 ;  /* 0x000000030f0e7211 */ /* 0x0c0fe200078c08ff */
[----:B------:R-:W2:Y:S01]  /*13470*/  LDCU UR6, c[0x0][0x39c] ;  /* 0x00007380ff0677ac */ /* 0x000ea20008000800 */
[----:B------:R-:W-:Y:S01]  /*13480*/  IMAD R19, R2, 0x4, R17 ;  /* 0x0000000402137824 */ /* 0x000fe200078e0211 */
[----:B------:R-:W5:Y:S01]  /*13490*/  LDCU UR4, c[0x0][0x39c] ;  /* 0x00007380ff0477ac */ /* 0x000f620008000800 */
[----:B------:R-:W-:Y:S02]  /*134a0*/  LEA.HI.X.SX32 R15, R15, R0, 0x1, P6 ;  /* 0x000000000f0f7211 */ /* 0x000fe400030f0eff */
[----:B------:R-:W-:-:S04]  /*134b0*/  LEA R16, P6, R17, R3, 0x1 ;  /* 0x0000000311107211 */ /* 0x000fc800078c08ff */
[-C--:B------:R-:W-:Y:S02]  /*134c0*/  LEA.HI.X.SX32 R17, R17, R0.reuse, 0x1, P6 ;  /* 0x0000000011117211 */ /* 0x080fe400030f0eff */
[-C--:B------:R-:W-:Y:S01]  /*134d0*/  LEA R18, P6, R19, R3.reuse, 0x1 ;  /* 0x0000000313127211 */ /* 0x080fe200078c08ff */
[----:B----4-:R-:W-:Y:S01]  /*134e0*/  IMAD R13, R2, 0x4, R19 ;  /* 0x00000004020d7824 */ /* 0x010fe200078e0213 */
[----:B------:R-:W-:Y:S02]  /*134f0*/  PRMT R22, R55, 0x7632, R22 ;  /* 0x0000763237167816 */ /* 0x000fe40000000016 */
[----:B------:R-:W-:Y:S01]  /*13500*/  LEA.HI.X.SX32 R19, R19, R0, 0x1, P6 ;  /* 0x0000000013137211 */ /* 0x000fe200030f0eff */
[----:B------:R0:W-:Y:S01]  /*13510*/  @P5 STG.E.U16 desc[UR20][R14.64], R55 ;  /* 0x000000370e005986 */ /* 0x0001e2000c101514 */
[----:B---3--:R-:W-:Y:S01]  /*13520*/  ISETP.LT.AND P5, PT, R31, UR5, !P0 ;  /* 0x000000051f007c0c */ /* 0x008fe2000c7a1270 */
[----:B------:R-:W1:Y:S02]  /*13530*/  LDCU UR5, c[0x0][0x39c] ;  /* 0x00007380ff0577ac */ /* 0x000e640008000800 */
[----:B------:R3:W-:Y:S01]  /*13540*/  @P4 STG.E.U16 desc[UR20][R16.64], R22 ;  /* 0x0000001610004986 */ /* 0x0007e2000c101514 */
[----:B--2---:R-:W-:Y:S01]  /*13550*/  ISETP.LT.AND P4, PT, R23, UR6, !P0 ;  /* 0x0000000617007c0c */ /* 0x004fe2000c781270 */
[----:B------:R-:W2:Y:S02]  /*13560*/  LDCU UR6, c[0x0][0x39c] ;  /* 0x00007380ff0677ac */ /* 0x000ea40008000800 */
[----:B------:R-:W4:Y:S04]  /*13570*/  LDL.LU R31, [R1+0x1b0] ;  /* 0x0001b000011f7983 */ /* 0x000f280000300800 */
[----:B------:R-:W-:Y:S01]  /*13580*/  @P1 STG.E.U16 desc[UR20][R18.64], R8 ;  /* 0x0000000812001986 */ /* 0x000fe2000c101514 */
[----:B------:R-:W-:-:S03]  /*13590*/  LEA R12, P6, R13, R3, 0x1 ;  /* 0x000000030d0c7211 */ /* 0x000fc600078c08ff */
[----:B------:R-:W4:Y:S01]  /*135a0*/  LDL.LU R23, [R1+0x2ac] ;  /* 0x0002ac0001177983 */ /* 0x000f220000300800 */
[----:B------:R-:W-:Y:S01]  /*135b0*/  IMAD R21, R2, 0x4, R13 ;  /* 0x0000000402157824 */ /* 0x000fe200078e020d */
[----:B------:R-:W-:-:S04]  /*135c0*/  LEA.HI.X.SX32 R13, R13, R0, 0x1, P6 ;  /* 0x000000000d0d7211 */ /* 0x000fc800030f0eff */
[C---:B0-----:R-:W-:Y:S02]  /*135d0*/  LEA R14, P6, R21.reuse, R3, 0x1 ;  /* 0x00000003150e7211 */ /* 0x041fe400078c08ff */
[----:B---3--:R-:W-:Y:S02]  /*135e0*/  PRMT R17, R8, 0x7632, R17 ;  /* 0x0000763208117816 */ /* 0x008fe40000000011 */
[----:B------:R-:W-:-:S03]  /*135f0*/  LEA.HI.X.SX32 R15, R21, R0, 0x1, P6 ;  /* 0x00000000150f7211 */ /* 0x000fc600030f0eff */
[----:B------:R0:W-:Y:S04]  /*13600*/  @P3 STG.E.U16 desc[UR20][R12.64], R17 ;  /* 0x000000110c003986 */ /* 0x0001e8000c101514 */
[----:B------:R3:W-:Y:S01]  /*13610*/  @P5 STG.E.U16 desc[UR20][R14.64], R9 ;  /* 0x000000090e005986 */ /* 0x0007e2000c101514 */
[----:B-----5:R-:W-:Y:S01]  /*13620*/  ISETP.LT.AND P1, PT, R30, UR4, !P0 ;  /* 0x000000041e007c0c */ /* 0x020fe2000c721270 */
[----:B------:R-:W-:Y:S02]  /*13630*/  IMAD R21, R2, 0x4, R21 ;  /* 0x0000000402157824 */ /* 0x000fe400078e0215 */
[----:B------:R-:W5:Y:S01]  /*13640*/  LDL.LU R30, [R1+0x1ac] ;  /* 0x0001ac00011e7983 */ /* 0x000f620000300800 */
[----:B0-----:R-:W-:Y:S01]  /*13650*/  PRMT R13, R9, 0x7632, R13 ;  /* 0x00007632090d7816 */ /* 0x001fe2000000000d */
[----:B------:R-:W0:Y:S01]  /*13660*/  LDCU UR4, c[0x0][0x39c] ;  /* 0x00007380ff0477ac */ /* 0x000e220008000800 */
[----:B-1----:R-:W-:-:S02]  /*13670*/  ISETP.LT.AND P3, PT, R29, UR5, !P0 ;  /* 0x000000051d007c0c */ /* 0x002fc4000c761270 */
[----:B------:R-:W5:Y:S01]  /*13680*/  LDL.LU R29, [R1+0x2a8] ;  /* 0x0002a800011d7983 */ /* 0x000f620000300800 */
[----:B--2---:R-:W-:Y:S01]  /*13690*/  ISETP.LT.AND P5, PT, R28, UR6, !P0 ;  /* 0x000000061c007c0c */ /* 0x004fe2000c7a1270 */
[C---:B------:R-:W-:Y:S01]  /*136a0*/  IMAD R19, R2.reuse, 0x4, R21 ;  /* 0x0000000402137824 */ /* 0x040fe200078e0215 */
[CC--:B------:R-:W-:Y:S01]  /*136b0*/  LEA R16, P6, R21.reuse, R3.reuse, 0x1 ;  /* 0x0000000315107211 */ /* 0x0c0fe200078c08ff */
[----:B------:R-:W2:Y:S01]  /*136c0*/  LDL.LU R28, [R1+0x1a8] ;  /* 0x0001a800011c7983 */ /* 0x000ea20000300800 */
[----:B------:R-:W4:Y:S03]  /*136d0*/  LDCU UR5, c[0x0][0x39c] ;  /* 0x00007380ff0577ac */ /* 0x000f260008000800 */
[----:B------:R-:W2:Y:S01]  /*136e0*/  LDL.LU R22, [R1+0x2a4] ;  /* 0x0002a40001167983 */ /* 0x000ea20000300800 */
[----:B------:R-:W5:Y:S01]  /*136f0*/  LDCU UR6, c[0x0][0x39c] ;  /* 0x00007380ff0677ac */ /* 0x000f620008000800 */
[----:B------:R-:W-:Y:S01]  /*13700*/  LEA.HI.X.SX32 R17, R21, R0, 0x1, P6 ;  /* 0x0000000015117211 */ /* 0x000fe200030f0eff */
[----:B------:R-:W-:Y:S01]  /*13710*/  IMAD R21, R2, 0x4, R19 ;  /* 0x0000000402157824 */ /* 0x000fe200078e0213 */
[----:B------:R-:W-:-:S03]  /*13720*/  LEA R12, P6, R19, R3, 0x1 ;  /* 0x00000003130c7211 */ /* 0x000fc600078c08ff */
[----:B------:R1:W-:Y:S01]  /*13730*/  @P4 STG.E.U16 desc[UR20][R16.64], R13 ;  /* 0x0000000d10004986 */ /* 0x0003e2000c101514 */
[----:B------:R-:W-:Y:S01]  /*13740*/  PRMT R18, R10, 0x7632, R18 ;  /* 0x000076320a127816 */ /* 0x000fe20000000012 */
[----:B---3--:R-:W-:Y:S01]  /*13750*/  IMAD R15, R2, 0x4, R21 ;  /* 0x00000004020f7824 */ /* 0x008fe200078e0215 */
[----:B-1----:R-:W-:Y:S02]  /*13760*/  LEA.HI.X.SX32 R13, R19, R0, 0x1, P6 ;  /* 0x00000000130d7211 */ /* 0x002fe400030f0eff */
[----:B------:R-:W-:-:S04]  /*13770*/  LEA R8, P6, R21, R3, 0x1 ;  /* 0x0000000315087211 */ /* 0x000fc800078c08ff */
[-C--:B------:R-:W-:Y:S01]  /*13780*/  LEA.HI.X.SX32 R9, R21, R0.reuse, 0x1, P6 ;  /* 0x0000000015097211 */ /* 0x080fe200030f0eff */
[----:B------:R1:W-:Y:S01]  /*13790*/  @P1 STG.E.U16 desc[UR20][R12.64], R10 ;  /* 0x0000000a0c001986 */ /* 0x0003e2000c101514 */
[-C--:B------:R-:W-:Y:S01]  /*137a0*/  LEA R14, P6, R15, R3.reuse, 0x1 ;  /* 0x000000030f0e7211 */ /* 0x080fe200078c08ff */
[C---:B------:R-:W-:Y:S01]  /*137b0*/  IMAD R17, R2.reuse, 0x4, R15 ;  /* 0x0000000402117824 */ /* 0x040fe200078e020f */
[----:B----4-:R-:W-:Y:S01]  /*137c0*/  ISETP.LT.AND P1, PT, R23, UR5, !P0 ;  /* 0x0000000517007c0c */ /* 0x010fe2000c721270 */
[----:B------:R3:W-:Y:S01]  /*137d0*/  @P3 STG.E.U16 desc[UR20][R8.64], R18 ;  /* 0x0000001208003986 */ /* 0x0007e2000c101514 */
[-C--:B------:R-:W-:Y:S01]  /*137e0*/  LEA.HI.X.SX32 R15, R15, R0.reuse, 0x1, P6 ;  /* 0x000000000f0f7211 */ /* 0x080fe200030f0eff */
[----:B------:R-:W-:Y:S02]  /*137f0*/  IMAD R19, R2, 0x4, R17 ;  /* 0x0000000402137824 */ /* 0x000fe400078e0211 */
[----:B------:R-:W4:Y:S01]  /*13800*/  LDL.LU R23, [R1+0x1a4] ;  /* 0x0001a40001177983 */ /* 0x000f220000300800 */
[----:B0-----:R-:W-:Y:S01]  /*13810*/  ISETP.LT.AND P4, PT, R31, UR4, !P0 ;  /* 0x000000041f007c0c */ /* 0x001fe2000c781270 */
[----:B------:R-:W0:Y:S01]  /*13820*/  LDCU UR4, c[0x0][0x39c] ;  /* 0x00007380ff0477ac */ /* 0x000e220008000800 */
[CC--:B------:R-:W-:Y:S01]  /*13830*/  LEA R16, P6, R17.reuse, R3.reuse, 0x1 ;  /* 0x0000000311107211 */ /* 0x0c0fe200078c08ff */
[----:B------:R-:W-:Y:S01]  /*13840*/  @P5 STG.E.U16 desc[UR20][R14.64], R11 ;  /* 0x0000000b0e005986 */ /* 0x000fe2000c101514 */
[----:B------:R-:W0:Y:S02]  /*13850*/  LDCU UR5, c[0x0][0x39c] ;  /* 0x00007380ff0577ac */ /* 0x000e240008000800 */
[----:B------:R-:W-:Y:S01]  /*13860*/  LEA.HI.X.SX32 R17, R17, R0, 0x1, P6 ;  /* 0x0000000011117211 */ /* 0x000fe200030f0eff */
[----:B-1----:R-:W4:Y:S01]  /*13870*/  LDL.LU R10, [R1+0x2a0] ;  /* 0x0002a000010a7983 */ /* 0x002f220000300800 */
[----:B------:R-:W-:-:S02]  /*13880*/  LEA R12, P6, R19, R3, 0x1 ;  /* 0x00000003130c7211 */ /* 0x000fc400078c08ff */
[----:B---3--:R-:W-:Y:S01]  /*13890*/  PRMT R8, R11, 0x7632, R8 ;  /* 0x000076320b087816 */ /* 0x008fe20000000008 */
[----:B------:R-:W3:Y:S01]  /*138a0*/  LDL.LU R21, [R1+0x1a0] ;  /* 0x0001a00001157983 */ /* 0x000ee20000300800 */
[----:B------:R-:W-:-:S03]  /*138b0*/  LEA.HI.X.SX32 R13, R19, R0, 0x1, P6 ;  /* 0x00000000130d7211 */ /* 0x000fc600030f0eff */
[----:B------:R-:W-:Y:S04]  /*138c0*/  @P4 STG.E.U16 desc[UR20][R16.64], R8 ;  /* 0x0000000810004986 */ /* 0x000fe8000c101514 */
[----:B------:R1:W-:Y:S01]  /*138d0*/  @P1 STG.E.U16 desc[UR20][R12.64], R24 ;  /* 0x000000180c001986 */ /* 0x0003e2000c101514 */
[----:B-----5:R-:W-:Y:S01]  /*138e0*/  ISETP.LT.AND P3, PT, R30, UR6, !P0 ;  /* 0x000000061e007c0c */ /* 0x020fe2000c761270 */
[----:B------:R-:W2:Y:S02]  /*138f0*/  LDCU UR6, c[0x0][0x39c] ;  /* 0x00007380ff0677ac */ /* 0x000ea40008000800 */
[----:B--2---:R-:W-:Y:S02]  /*13900*/  ISETP.LT.AND P1, PT, R22, UR6, !P0 ;  /* 0x0000000616007c0c */ /* 0x004fe4000c721270 */
[----:B0-----:R-:W-:Y:S01]  /*13910*/  ISETP.LT.AND P5, PT, R29, UR4, !P0 ;  /* 0x000000041d007c0c */ /* 0x001fe2000c7a1270 */
[----:B------:R-:W2:Y:S01]  /*13920*/  LDL.LU R22, [R1+0x29c] ;  /* 0x00029c0001167983 */ /* 0x000ea20000300800 */
[----:B------:R-:W4:Y:S01]  /*13930*/  LDCU UR4, c[0x0][0x39c] ;  /* 0x00007380ff0477ac */ /* 0x000f220008000800 */
[----:B------:R-:W-:Y:S01]  /*13940*/  IMAD R19, R2, 0x4, R19 ;  /* 0x0000000402137824 */ /* 0x000fe200078e0213 */
[----:B-1----:R-:W-:Y:S01]  /*13950*/  PRMT R13, R24, 0x7632, R13 ;  /* 0x00007632180d7816 */ /* 0x002fe2000000000d */
[----:B------:R-:W5:Y:S01]  /*13960*/  LDL.LU R29, [R1+0x19c] ;  /* 0x00019c00011d7983 */ /* 0x000f620000300800 */
[----:B------:R-:W-:Y:S01]  /*13970*/  ISETP.LT.AND P4, PT, R28, UR5, !P0 ;  /* 0x000000051c007c0c */ /* 0x000fe2000c781270 */
[C---:B------:R-:W-:Y:S01]  /*13980*/  IMAD R9, R2.reuse, 0x4, R19 ;  /* 0x0000000402097824 */ /* 0x040fe200078e0213 */
[CC--:B------:R-:W-:Y:S01]  /*13990*/  LEA R14, P6, R19.reuse, R3.reuse, 0x1 ;  /* 0x00000003130e7211 */ /* 0x0c0fe200078c08ff */
[----:B------:R-:W5:Y:S01]  /*139a0*/  LDL.LU R28, [R1+0x298] ;  /* 0x00029800011c7983 */ /* 0x000f620000300800 */
[----:B------:R-:W0:Y:S02]  /*139b0*/  LDCU UR5, c[0x0][0x39c] ;  /* 0x00007380ff0577ac */ /* 0x000e240008000800 */
[-C--:B------:R-:W-:Y:S01]  /*139c0*/  LEA.HI.X.SX32 R15, R19, R0.reuse, 0x1, P6 ;  /* 0x00000000130f7211 */ /* 0x080fe200030f0eff */
[C---:B------:R-:W-:Y:S01]  /*139d0*/  IMAD R11, R2.reuse, 0x4, R9 ;  /* 0x00000004020b7824 */ /* 0x040fe200078e0209 */
[CC--:B------:R-:W-:Y:S01]  /*139e0*/  LEA R18, P6, R9.reuse, R3.reuse, 0x1 ;  /* 0x0000000309127211 */ /* 0x0c0fe200078c08ff */
[----:B------:R-:W5:Y:S01]  /*139f0*/  LDL.LU R24, [R1+0x198] ;  /* 0x0001980001187983 */ /* 0x000f620000300800 */
[----:B------:R-:W3:Y:S03]  /*13a00*/  LDCU UR6, c[0x0][0x39c] ;  /* 0x00007380ff0677ac */ /* 0x000ee60008000800 */
[----:B------:R1:W-:Y:S01]  /*13a10*/  @P3 STG.E.U16 desc[UR20][R14.64], R13 ;  /* 0x0000000d0e003986 */ /* 0x0003e2000c101514 */
[----:B------:R-:W-:Y:S01]  /*13a20*/  LEA.HI.X.SX32 R19, R9, R0, 0x1, P6 ;  /* 0x0000000009137211 */ /* 0x000fe200030f0eff */
[----:B------:R-:W-:Y:S01]  /*13a30*/  IMAD R17, R2, 0x4, R11 ;  /* 0x0000000402117824 */ /* 0x000fe200078e020b */
[----:B------:R-:W-:-:S02]  /*13a40*/  LEA R12, P6, R11, R3, 0x1 ;  /* 0x000000030b0c7211 */ /* 0x000fc400078c08ff */
[----:B----4-:R-:W-:Y:S01]  /*13a50*/  ISETP.LT.AND P3, PT, R23, UR4, !P0 ;  /* 0x0000000417007c0c */ /* 0x010fe2000c761270 */
[----:B------:R-:W2:Y:S01]  /*13a60*/  LDCU UR4, c[0x0][0x39c] ;  /* 0x00007380ff0477ac */ /* 0x000ea20008000800 */
[----:B------:R4:W-:Y:S01]  /*13a70*/  @P5 STG.E.U16 desc[UR20][R18.64], R25 ;  /* 0x0000001912005986 */ /* 0x0009e2000c101514 */
[-C--:B-1----:R-:W-:Y:S01]  /*13a80*/  LEA.HI.X.SX32 R13, R11, R0.reuse, 0x1, P6 ;  /* 0x000000000b0d7211 */ /* 0x082fe200030f0eff */
[----:B------:R-:W-:Y:S01]  /*13a90*/  IMAD R15, R2, 0x4, R17 ;  /* 0x00000004020f7824 */ /* 0x000fe200078e0211 */
[C---:B------:R-:W-:Y:S01]  /*13aa0*/  LEA R16, P6, R17.reuse, R3, 0x1 ;  /* 0x0000000311107211 */ /* 0x040fe200078c08ff */
[----:B------:R-:W5:Y:S03]  /*13ab0*/  LDL.LU R23, [R1+0x294] ;  /* 0x0002940001177983 */ /* 0x000f660000300800 */
[----:B------:R-:W-:Y:S02]  /*13ac0*/  LEA.HI.X.SX32 R17, R17, R0, 0x1, P6 ;  /* 0x0000000011117211 */ /* 0x000fe400030f0eff */
[----:B----4-:R-:W-:-:S05]  /*13ad0*/  PRMT R19, R25, 0x7632, R19 ;  /* 0x0000763219137816 */ /* 0x010fca0000000013 */
[----:B------:R1:W-:Y:S04]  /*13ae0*/  @P4 STG.E.U16 desc[UR20][R12.64], R19 ;  /* 0x000000130c004986 */ /* 0x0003e8000c101514 */
[----:B------:R4:W-:Y:S01]  /*13af0*/  @P1 STG.E.U16 desc[UR20][R16.64], R26 ;  /* 0x0000001a10001986 */ /* 0x0009e2000c101514 */
[----:B--2---:R-:W-:Y:S01]  /*13b00*/  ISETP.LT.AND P1, PT, R22, UR4, !P0 ;  /* 0x0000000416007c0c */ /* 0x004fe2000c721270 */
[----:B------:R-:W2:Y:S02]  /*13b10*/  LDCU UR4, c[0x0][0x39c] ;  /* 0x00007380ff0477ac */ /* 0x000ea40008000800 */
[----:B------:R-:W2:Y:S01]  /*13b20*/  LDL.LU R22, [R1+0x194] ;  /* 0x0001940001167983 */ /* 0x000ea20000300800 */
[----:B0-----:R-:W-:Y:S02]  /*13b30*/  ISETP.LT.AND P5, PT, R10, UR5, !P0 ;  /* 0x000000050a007c0c */ /* 0x001fe4000c7a1270 */
[----:B---3--:R-:W-:Y:S01]  /*13b40*/  ISETP.LT.AND P4, PT, R21, UR6, !P0 ;  /* 0x0000000615007c0c */ /* 0x008fe2000c781270 */
[----:B------:R-:W0:Y:S01]  /*13b50*/  LDS.128 R8, [R64+0x2000] ;  /* 0x0020000040087984 */ /* 0x000e220000000c00 */
[CC--:B------:R-:W-:Y:S01]  /*13b60*/  LEA R14, P6, R15.reuse, R3.reuse, 0x1 ;  /* 0x000000030f0e7211 */ /* 0x0c0fe200078c08ff */
[----:B------:R-:W-:Y:S01]  /*13b70*/  IMAD R21, R2, 0x4, R15 ;  /* 0x0000000402157824 */ /* 0x000fe200078e020f */
[----:B------:R-:W5:Y:S01]  /*13b80*/  LDCU UR5, c[0x0][0x39c] ;  /* 0x00007380ff0577ac */ /* 0x000f620008000800 */
[----:B-1----:R-:W-:Y:S01]  /*13b90*/  PRMT R13, R26, 0x7632, R13 ;  /* 0x000076321a0d7816 */ /* 0x002fe2000000000d */
[----:B------:R-:W3:Y:S01]  /*13ba0*/  LDL.LU R25, [R1+0x290] ;  /* 0x0002900001197983 */ /* 0x000ee20000300800 */
[-C--:B------:R-:W-:Y:S01]  /*13bb0*/  LEA.HI.X.SX32 R15, R15, R0.reuse, 0x1, P6 ;  /* 0x000000000f0f7211 */ /* 0x080fe200030f0eff */
[----:B------:R-:W1:Y:S01]  /*13bc0*/  LDCU UR6, c[0x0][0x39c] ;  /* 0x00007380ff0677ac */ /* 0x000e620008000800 */
[CC--:B------:R-:W-:Y:S01]  /*13bd0*/  LEA R18, P6, R21.reuse, R3.reuse, 0x1 ;  /* 0x0000000315127211 */ /* 0x0c0fe200078c08ff */
[----:B----4-:R-:W4:Y:S03]  /*13be0*/  LDL.LU R26, [R1+0x190] ;  /* 0x00019000011a7983 */ /* 0x010f260000300800 */
[-C--:B------:R-:W-:Y:S01]  /*13bf0*/  LEA.HI.X.SX32 R19, R21, R0.reuse, 0x1, P6 ;  /* 0x0000000015137211 */ /* 0x080fe200030f0eff */
[C---:B------:R-:W-:Y:S01]  /*13c00*/  IMAD R21, R2.reuse, 0x4, R21 ;  /* 0x0000000402157824 */ /* 0x040fe200078e0215 */
[----:B------:R1:W-:Y:S04]  /*13c10*/  @P3 STG.E.U16 desc[UR20][R14.64], R13 ;  /* 0x0000000d0e003986 */ /* 0x0003e8000c101514 */
[----:B------:R-:W-:Y:S01]  /*13c20*/  LEA R12, P6, R21, R3, 0x1 ;  /* 0x00000003150c7211 */ /* 0x000fe200078c08ff */
[----:B------:R-:W-:Y:S01]  /*13c30*/  @P5 STG.E.U16 desc[UR20][R18.64], R27 ;  /* 0x0000001b12005986 */ /* 0x000fe2000c101514 */
[----:B------:R-:W-:Y:S01]  /*13c40*/  IMAD R17, R2, 0x4, R21 ;  /* 0x0000000402117824 */ /* 0x000fe200078e0215 */
[----:B-----5:R-:W-:Y:S01]  /*13c50*/  ISETP.LT.AND P3, PT, R29, UR5, !P0 ;  /* 0x000000051d007c0c */ /* 0x020fe2000c761270 */
[----:B------:R-:W5:Y:S01]  /*13c60*/  LDCU UR5, c[0x0][0x39c] ;  /* 0x00007380ff0577ac */ /* 0x000f620008000800 */
[----:B------:R-:W2:Y:S01]  /*13c70*/  LDS.128 R64, [R64+0x3000] ;  /* 0x0030000040407984 */ /* 0x000ea20000000c00 */
[----:B-1----:R-:W-:-:S02]  /*13c80*/  LEA.HI.X.SX32 R13, R21, R0, 0x1, P6 ;  /* 0x00000000150d7211 */ /* 0x002fc400030f0eff */
[----:B------:R-:W-:Y:S02]  /*13c90*/  PRMT R15, R27, 0x7632, R15 ;  /* 0x000076321b0f7816 */ /* 0x000fe4000000000f */
[----:B------:R-:W-:Y:S01]  /*13ca0*/  ISETP.LT.AND P5, PT, R28, UR6, !P0 ;  /* 0x000000061c007c0c */ /* 0x000fe2000c7a1270 */
[----:B------:R-:W1:Y:S02]  /*13cb0*/  LDCU UR6, c[0x0][0x39c] ;  /* 0x00007380ff0677ac */ /* 0x000e640008000800 */
[----:B------:R2:W-:Y:S02]  /*13cc0*/  @P4 STG.E.U16 desc[UR20][R12.64], R15 ;  /* 0x0000000f0c004986 */ /* 0x0005e4000c101514 */
[----:B--2---:R-:W-:Y:S01]  /*13cd0*/  ISETP.LT.AND P4, PT, R24, UR4, !P0 ;  /* 0x0000000418007c0c */ /* 0x004fe2000c781270 */
[----:B------:R-:W-:Y:S01]  /*13ce0*/  IMAD R21, R2, 0x4, R17 ;  /* 0x0000000402157824 */ /* 0x000fe200078e0211 */
[----:B------:R-:W-:Y:S01]  /*13cf0*/  LEA R14, P6, R17, R3, 0x1 ;  /* 0x00000003110e7211 */ /* 0x000fe200078c08ff */
[----:B------:R-:W2:Y:S01]  /*13d00*/  LDL.LU R24, [R1+0x28c] ;  /* 0x00028c0001187983 */ /* 0x000ea20000300800 */
[----:B------:R-:W3:Y:S01]  /*13d10*/  LDCU UR4, c[0x0][0x39c] ;  /* 0x00007380ff0477ac */ /* 0x000ee20008000800 */
[----:B0-----:R-:W-:-:S02]  /*13d20*/  PRMT R20, R8, 0x7632, R20 ;  /* 0x0000763208147816 */ /* 0x001fc40000000014 */
[----:B------:R-:W-:Y:S02]  /*13d30*/  LEA.HI.X.SX32 R15, R17, R0, 0x1, P6 ;  /* 0x00000000110f7211 */ /* 0x000fe400030f0eff */
[----:B------:R-:W-:-:S04]  /*13d40*/  LEA R16, P6, R21, R3, 0x1 ;  /* 0x0000000315107211 */ /* 0x000fc800078c08ff */
[----:B------:R-:W-:Y:S01]  /*13d50*/  LEA.HI.X.SX32 R17, R21, R0, 0x1, P6 ;  /* 0x0000000015117211 */ /* 0x000fe200030f0eff */
[----:B------:R0:W-:Y:S01]  /*13d60*/  @P1 STG.E.U16 desc[UR20][R14.64], R8 ;  /* 0x000000080e001986 */ /* 0x0001e2000c101514 */
[----:B-----5:R-:W-:Y:S01]  /*13d70*/  ISETP.LT.AND P1, PT, R23, UR5, !P0 ;  /* 0x0000000517007c0c */ /* 0x020fe2000c721270 */
[----:B------:R-:W-:Y:S01]  /*13d80*/  IMAD R19, R2, 0x4, R21 ;  /* 0x0000000402137824 */ /* 0x000fe200078e0215 */
[----:B------:R-:W4:Y:S01]  /*13d90*/  LDCU UR5, c[0x0][0x39c] ;  /* 0x00007380ff0577ac */ /* 0x000f220008000800 */
[----:B------:R-:W5:Y:S04]  /*13da0*/  LDL.LU R23, [R1+0x18c] ;  /* 0x00018c0001177983 */ /* 0x000f680000300800 */
[----:B------:R0:W-:Y:S01]  /*13db0*/  @P3 STG.E.U16 desc[UR20][R16.64], R20 ;  /* 0x0000001410003986 */ /* 0x0001e2000c101514 */
[----:B-1----:R-:W-:Y:S01]  /*13dc0*/  ISETP.LT.AND P3, PT, R22, UR6, !P0 ;  /* 0x0000000616007c0c */ /* 0x002fe2000c761270 */
[----:B------:R-:W-:-:S02]  /*13dd0*/  IMAD R13, R2, 0x4, R19 ;  /* 0x00000004020d7824 */ /* 0x000fc400078e0213 */
[----:B------:R-:W5:Y:S01]  /*13de0*/  LDL.LU R22, [R1+0x288] ;  /* 0x0002880001167983 */ /* 0x000f620000300800 */
[CC--:B------:R-:W-:Y:S01]  /*13df0*/  LEA R18, P6, R19.reuse, R3.reuse, 0x1 ;  /* 0x0000000313127211 */ /* 0x0c0fe200078c08ff */
[----:B------:R-:W2:Y:S01]  /*13e00*/  LDCU UR6, c[0x0][0x39c] ;  /* 0x00007380ff0677ac */ /* 0x000ea20008000800 */
[----:B------:R-:W-:Y:S02]  /*13e10*/  IMAD R21, R2, 0x4, R13 ;  /* 0x0000000402157824 */ /* 0x000fe400078e020d */
[----:B------:R-:W-:Y:S02]  /*13e20*/  LEA.HI.X.SX32 R19, R19, R0, 0x1, P6 ;  /* 0x0000000013137211 */ /* 0x000fe400030f0eff */
[----:B------:R-:W-:-:S04]  /*13e30*/  LEA R12, P6, R13, R3, 0x1 ;  /* 0x000000030d0c7211 */ /* 0x000fc800078c08ff */
[-C--:B------:R-:W-:Y:S02]  /*13e40*/  LEA.HI.X.SX32 R13, R13, R0.reuse, 0x1, P6 ;  /* 0x000000000d0d7211 */ /* 0x080fe400030f0eff */
[-C--:B0-----:R-:W-:Y:S02]  /*13e50*/  LEA R14, P6, R21, R3.reuse, 0x1 ;  /* 0x00000003150e7211 */ /* 0x081fe400078c08ff */
[----:B------:R-:W-:Y:S02]  /*13e60*/  PRMT R16, R9, 0x7632, R16 ;  /* 0x0000763209107816 */ /* 0x000fe40000000010 */
[----:B------:R-:W-:Y:S01]  /*13e70*/  LEA.HI.X.SX32 R15, R21, R0, 0x1, P6 ;  /* 0x00000000150f7211 */ /* 0x000fe200030f0eff */
[----:B------:R0:W-:Y:S01]  /*13e80*/  @P5 STG.E.U16 desc[UR20][R18.64], R9 ;  /* 0x0000000912005986 */ /* 0x0001e2000c101514 */
[----:B---3--:R-:W-:Y:S01]  /*13e90*/  ISETP.LT.AND P5, PT, R25, UR4, !P0 ;  /* 0x0000000419007c0c */ /* 0x008fe2000c7a1270 */
[----:B------:R-:W-:Y:S01]  /*13ea0*/  IMAD R21, R2, 0x4, R21 ;  /* 0x0000000402157824 */ /* 0x000fe200078e0215 */
[----:B------:R-:W5:Y:S01]  /*13eb0*/  LDCU UR4, c[0x0][0x39c] ;  /* 0x00007380ff0477ac */ /* 0x000f620008000800 */
[----:B------:R1:W-:Y:S01]  /*13ec0*/  @P4 STG.E.U16 desc[UR20][R12.64], R16 ;  /* 0x000000100c004986 */ /* 0x0003e2000c101514 */
[----:B----4-:R-:W-:Y:S01]  /*13ed0*/  ISETP.LT.AND P4, PT, R26, UR5, !P0 ;  /* 0x000000051a007c0c */ /* 0x010fe2000c781270 */
[----:B------:R-:W3:Y:S02]  /*13ee0*/  LDCU UR5, c[0x0][0x39c] ;  /* 0x00007380ff0577ac */ /* 0x000ee40008000800 */
[----:B------:R-:W-:Y:S01]  /*13ef0*/  @P1 STG.E.U16 desc[UR20][R14.64], R10 ;  /* 0x0000000a0e001986 */ /* 0x000fe2000c101514 */
[----:B------:R-:W-:-:S03]  /*13f00*/  LEA R8, P6, R21, R3, 0x1 ;  /* 0x0000000315087211 */ /* 0x000fc600078c08ff */
[----:B------:R-:W4:Y:S01]  /*13f10*/  LDL.LU R25, [R1+0x188] ;  /* 0x0001880001197983 */ /* 0x000f220000300800 */
[----:B------:R-:W-:Y:S01]  /*13f20*/  IMAD R17, R2, 0x4, R21 ;  /* 0x0000000402117824 */ /* 0x000fe200078e0215 */
[-C--:B0-----:R-:W-:Y:S02]  /*13f30*/  LEA.HI.X.SX32 R9, R21, R0.reuse, 0x1, P6 ;  /* 0x0000000015097211 */ /* 0x081fe400030f0eff */
[----:B--2---:R-:W-:Y:S02]  /*13f40*/  ISETP.LT.AND P1, PT, R24, UR6, !P0 ;  /* 0x0000000618007c0c */ /* 0x004fe4000c721270 */
[----:B-1----:R-:W-:Y:S01]  /*13f50*/  PRMT R13, R10, 0x7632, R13 ;  /* 0x000076320a0d7816 */ /* 0x002fe2000000000d */
[----:B------:R-:W2:Y:S01]  /*13f60*/  LDL.LU R24, [R1+0x244] ;  /* 0x0002440001187983 */ /* 0x000ea20000300800 */
[C---:B------:R-:W-:Y:S01]  /*13f70*/  LEA R12, P6, R17.reuse, R3, 0x1 ;  /* 0x00000003110c7211 */ /* 0x040fe200078c08ff */
[----:B------:R-:W-:Y:S01]  /*13f80*/  IMAD R19, R2, 0x4, R17 ;  /* 0x0000000402137824 */ /* 0x000fe200078e0211 */
[----:B------:R-:W4:Y:S01]  /*13f90*/  LDCU UR6, c[0x0][0x39c] ;  /* 0x00007380ff0677ac */ /* 0x000f220008000800 */
[----:B------:R0:W-:Y:S02]  /*13fa0*/  @P3 STG.E.U16 desc[UR20][R8.64], R13 ;  /* 0x0000000d08003986 */ /* 0x0001e4000c101514 */
[----:B0-----:R-:W-:-:S02]  /*13fb0*/  LEA.HI.X.SX32 R13, R17, R0, 0x1, P6 ;  /* 0x00000000110d7211 */ /* 0x001fc400030f0eff */
[----:B-----5:R-:W-:Y:S01]  /*13fc0*/  ISETP.LT.AND P3, PT, R23, UR4, !P0 ;  /* 0x0000000417007c0c */ /* 0x020fe2000c761270 */
[----:B------:R-:W2:Y:S01]  /*13fd0*/  LDCU UR4, c[0x0][0x39c] ;  /* 0x00007380ff0477ac */ /* 0x000ea20008000800 */
[----:B------:R-:W5:Y:S04]  /*13fe0*/  LDL.LU R23, [R1+0x184] ;  /* 0x0001840001177983 */ /* 0x000f680000300800 */
[----:B------:R0:W-:Y:S04]  /*13ff0*/  @P5 STG.E.U16 desc[UR20][R12.64], R11 ;  /* 0x0000000b0c005986 */ /* 0x0001e8000c101514 */
[----:B------:R-:W5:Y:S01]  /*14000*/  LDL.LU R20, [R1+0x240] ;  /* 0x0002400001147983 */ /* 0x000f620000300800 */
[----:B---3--:R-:W-:Y:S01]  /*14010*/  ISETP.LT.AND P5, PT, R22, UR5, !P0 ;  /* 0x0000000516007c0c */ /* 0x008fe2000c7a1270 */
[----:B------:R-:W-:-:S02]  /*14020*/  IMAD R17, R2, 0x4, R19 ;  /* 0x0000000402117824 */ /* 0x000fc400078e0213 */
[----:B------:R-:W3:Y:S01]  /*14030*/  LDL.LU R22, [R1+0x180] ;  /* 0x0001800001167983 */ /* 0x000ee20000300800 */
[CC--:B------:R-:W-:Y:S01]  /*14040*/  LEA R14, P6, R19.reuse, R3.reuse, 0x1 ;  /* 0x00000003130e7211 */ /* 0x0c0fe200078c08ff */
[----:B------:R-:W1:Y:S01]  /*14050*/  LDCU UR5, c[0x0][0x39c] ;  /* 0x00007380ff0577ac */ /* 0x000e620008000800 */
[C---:B------:R-:W-:Y:S02]  /*14060*/  IMAD R9, R2.reuse, 0x4, R17 ;  /* 0x0000000402097824 */ /* 0x040fe400078e0211 */
[-C--:B------:R-:W-:Y:S02]  /*14070*/  LEA.HI.X.SX32 R15, R19, R0.reuse, 0x1, P6 ;  /* 0x00000000130f7211 */ /* 0x080fe400030f0eff */
[----:B------:R-:W-:Y:S01]  /*14080*/  LEA R16, P6, R17, R3, 0x1 ;  /* 0x0000000311107211 */ /* 0x000fe200078c08ff */
[----:B------:R-:W-:Y:S01]  /*14090*/  IMAD R19, R2, 0x4, R9 ;  /* 0x0000000402137824 */ /* 0x000fe200078e0209 */
[----:B------:R-:W-:Y:S02]  /*140a0*/  PRMT R18, R11, 0x7632, R18 ;  /* 0x000076320b127816 */ /* 0x000fe40000000012 */
[----:B------:R-:W-:-:S02]  /*140b0*/  LEA.HI.X.SX32 R17, R17, R0, 0x1, P6 ;  /* 0x0000000011117211 */ /* 0x000fc400030f0eff */
[CC--:B------:R-:W-:Y:S01]  /*140c0*/  LEA R8, P6, R9.reuse, R3.reuse, 0x1 ;  /* 0x0000000309087211 */ /* 0x0c0fe200078c08ff */
[----:B------:R1:W-:Y:S03]  /*140d0*/  @P4 STG.E.U16 desc[UR20][R14.64], R18 ;  /* 0x000000120e004986 */ /* 0x0003e6000c101514 */
[----:B------:R-:W-:Y:S01]  /*140e0*/  LEA.HI.X.SX32 R9, R9, R0, 0x1, P6 ;  /* 0x0000000009097211 */ /* 0x000fe200030f0eff */
[----:B------:R-:W-:Y:S01]  /*140f0*/  @P1 STG.E.U16 desc[UR20][R16.64], R48 ;  /* 0x0000003010001986 */ /* 0x000fe2000c101514 */
[----:B------:R-:W-:-:S04]  /*14100*/  LEA R10, P6, R19, R3, 0x1 ;  /* 0x00000003130a7211 */ /* 0x000fc800078c08ff */
[----:B0-----:R-:W-:Y:S01]  /*14110*/  LEA.HI.X.SX32 R11, R19, R0, 0x1, P6 ;  /* 0x00000000130b7211 */ /* 0x001fe200030f0eff */
[----:B-1----:R-:W3:Y:S01]  /*14120*/  LDL.LU R14, [R1+0x23c] ;  /* 0x00023c00010e7983 */ /* 0x002ee20000300800 */
[----:B----4-:R-:W-:Y:S01]  /*14130*/  ISETP.LT.AND P4, PT, R25, UR6, !P0 ;  /* 0x0000000619007c0c */ /* 0x010fe2000c781270 */
[----:B------:R-:W5:Y:S02]  /*14140*/  LDCU UR6, c[0x0][0x39c] ;  /* 0x00007380ff0677ac */ /* 0x000f640008000800 */
[----:B------:R-:W4:Y:S01]  /*14150*/  LDL.LU R21, [R1+0x17c] ;  /* 0x00017c0001157983 */ /* 0x000f220000300800 */
[----:B------:R-:W-:Y:S01]  /*14160*/  IMAD R19, R2, 0x4, R19 ;  /* 0x0000000402137824 */ /* 0x000fe200078e0213 */
[----:B------:R-:W-:Y:S02]  /*14170*/  PRMT R13, R48, 0x7632, R13 ;  /* 0x00007632300d7816 */ /* 0x000fe4000000000d */
[----:B--2---:R-:W-:Y:S01]  /*14180*/  ISETP.LT.AND P1, PT, R24, UR4, !P0 ;  /* 0x0000000418007c0c */ /* 0x004fe2000c721270 */
[----:B------:R-:W3:Y:S01]  /*14190*/  LDCU UR4, c[0x0][0x39c] ;  /* 0x00007380ff0477ac */ /* 0x000ee20008000800 */
[----:B------:R-:W-:Y:S01]  /*141a0*/  LEA R12, P6, R19, R3, 0x1 ;  /* 0x00000003130c7211 */ /* 0x000fe200078c08ff */
[----:B------:R0:W-:Y:S01]  /*141b0*/  @P3 STG.E.U16 desc[UR20][R8.64], R13 ;  /* 0x0000000d08003986 */ /* 0x0001e2000c101514 */
[----:B------:R-:W-:-:S03]  /*141c0*/  IMAD R15, R2, 0x4, R19 ;  /* 0x00000004020f7824 */ /* 0x000fc600078e0213 */
[----:B------:R-:W-:Y:S01]  /*141d0*/  @P5 STG.E.U16 desc[UR20][R10.64], R49 ;  /* 0x000000310a005986 */ /* 0x000fe2000c101514 */
[----:B0-----:R-:W-:Y:S02]  /*141e0*/  LEA.HI.X.SX32 R13, R19, R0, 0x1, P6 ;  /* 0x00000000130d7211 */ /* 0x001fe400030f0eff */
[----:B------:R-:W-:-:S05]  /*141f0*/  PRMT R9, R49, 0x7632, R9 ;  /* 0x0000763231097816 */ /* 0x000fca0000000009 */
[----:B------:R0:W-:Y:S01]  /*14200*/  @P4 STG.E.U16 desc[UR20][R12.64], R9 ;  /* 0x000000090c004986 */ /* 0x0001e2000c101514 */
[----:B-----5:R-:W-:Y:S01]  /*14210*/  ISETP.LT.AND P5, PT, R20, UR6, !P0 ;  /* 0x0000000614007c0c */ /* 0x020fe2000c7a1270 */
[----:B------:R-:W4:Y:S02]  /*14220*/  LDCU UR6, c[0x0][0x39c] ;  /* 0x00007380ff0677ac */ /* 0x000f240008000800 */
[----:B------:R-:W2:Y:S01]  /*14230*/  LDL.LU R20, [R1+0x178] ;  /* 0x0001780001147983 */ /* 0x000ea20000300800 */
[----:B---3--:R-:W-:Y:S02]  /*14240*/  ISETP.LT.AND P4, PT, R22, UR4, !P0 ;  /* 0x0000000416007c0c */ /* 0x008fe4000c781270 */
[----:B------:R-:W-:Y:S01]  /*14250*/  ISETP.LT.AND P3, PT, R23, UR5, !P0 ;  /* 0x0000000517007c0c */ /* 0x000fe2000c761270 */
[----:B------:R-:W3:Y:S01]  /*14260*/  LDL.LU R22, [R1+0x174] ;  /* 0x0001740001167983 */ /* 0x000ee20000300800 */
[----:B------:R-:W1:Y:S03]  /*14270*/  LDCU UR5, c[0x0][0x39c] ;  /* 0x00007380ff0577ac */ /* 0x000e660008000800 */
[----:B------:R-:W5:Y:S01]  /*14280*/  LDL.LU R19, [R1+0x170] ;  /* 0x0001700001137983 */ /* 0x000f620000300800 */
[----:B------:R-:W-:Y:S01]  /*14290*/  IMAD R17, R2, 0x4, R15 ;  /* 0x0000000402117824 */ /* 0x000fe200078e020f */
[C---:B------:R-:W-:Y:S01]  /*142a0*/  LEA R8, P6, R15.reuse, R3, 0x1 ;  /* 0x000000030f087211 */ /* 0x040fe200078c08ff */
[----:B------:R-:W2:Y:S01]  /*142b0*/  LDCU UR4, c[0x0][0x39c] ;  /* 0x00007380ff0477ac */ /* 0x000ea20008000800 */
[----:B------:R-:W3:Y:S02]  /*142c0*/  LDL.LU R18, [R1+0x16c] ;  /* 0x00016c0001127983 */ /* 0x000ee40000300800 */
[----:B0-----:R-:W-:-:S02]  /*142d0*/  LEA.HI.X.SX32 R9, R15, R0, 0x1, P6 ;  /* 0x000000000f097211 */ /* 0x001fc400030f0eff */
[C---:B------:R-:W-:Y:S01]  /*142e0*/  LEA R10, P6, R17.reuse, R3, 0x1 ;  /* 0x00000003110a7211 */ /* 0x040fe200078c08ff */
[----:B------:R-:W-:Y:S01]  /*142f0*/  IMAD R15, R2, 0x4, R17 ;  /* 0x00000004020f7824 */ /* 0x000fe200078e0211 */
[----:B------:R-:W-:Y:S02]  /*14300*/  PRMT R16, R50, 0x7632, R16 ;  /* 0x0000763232107816 */ /* 0x000fe40000000010 */
[----:B------:R-:W-:Y:S01]  /*14310*/  LEA.HI.X.SX32 R11, R17, R0, 0x1, P6 ;  /* 0x00000000110b7211 */ /* 0x000fe200030f0eff */
[----:B------:R0:W-:Y:S01]  /*14320*/  @P1 STG.E.U16 desc[UR20][R8.64], R50 ;  /* 0x0000003208001986 */ /* 0x0001e2000c101514 */
[----:B------:R-:W-:-:S03]  /*14330*/  IMAD R13, R2, 0x4, R15 ;  /* 0x00000004020d7824 */ /* 0x000fc600078e020f */
[----:B------:R0:W-:Y:S01]  /*14340*/  @P3 STG.E.U16 desc[UR20][R10.64], R16 ;  /* 0x000000100a003986 */ /* 0x0001e2000c101514 */
[----:B-1----:R-:W-:Y:S01]  /*14350*/  ISETP.LT.AND P1, PT, R14, UR5, !P0 ;  /* 0x000000050e007c0c */ /* 0x002fe2000c721270 */
[----:B------:R-:W-:Y:S01]  /*14360*/  IMAD R17, R2, 0x4, R13 ;  /* 0x0000000402117824 */ /* 0x000fe200078e020d */
[-C--:B------:R-:W-:Y:S01]  /*14370*/  LEA R14, P6, R15, R3.reuse, 0x1 ;  /* 0x000000030f0e7211 */ /* 0x080fe200078c08ff */
[----:B------:R-:W3:Y:S01]  /*14380*/  LDCU UR5, c[0x0][0x39c] ;  /* 0x00007380ff0577ac */ /* 0x000ee20008000800 */
[----:B----4-:R-:W-:Y:S02]  /*14390*/  ISETP.LT.AND P3, PT, R21, UR6, !P0 ;  /* 0x0000000615007c0c */ /* 0x010fe4000c761270 */
[-C--:B------:R-:W-:Y:S01]  /*143a0*/  LEA.HI.X.SX32 R15, R15, R0.reuse, 0x1, P6 ;  /* 0x000000000f0f7211 */ /* 0x080fe200030f0eff */
[----:B------:R-:W5:Y:S01]  /*143b0*/  LDCU UR6, c[0x0][0x39c] ;  /* 0x00007380ff0677ac */ /* 0x000f620008000800 */
[C---:B------:R-:W-:Y:S01]  /*143c0*/  LEA R12, P6, R13.reuse, R3, 0x1 ;  /* 0x000000030d0c7211 */ /* 0x040fe200078c08ff */
[----:B------:R-:W4:Y:S03]  /*143d0*/  LDL.LU R21, [R1+0x168] ;  /* 0x0001680001157983 */ /* 0x000f260000300800 */
[----:B------:R-:W-:-:S02]  /*143e0*/  LEA.HI.X.SX32 R13, R13, R0, 0x1, P6 ;  /* 0x000000000d0d7211 */ /* 0x000fc400030f0eff */
[----:B0-----:R-:W-:Y:S02]  /*143f0*/  LEA R8, P6, R17, R3, 0x1 ;  /* 0x0000000311087211 */ /* 0x001fe400078c08ff */
[----:B------:R-:W-:Y:S02]  /*14400*/  PRMT R11, R51, 0x7632, R11 ;  /* 0x00007632330b7816 */ /* 0x000fe4000000000b */
[----:B------:R-:W-:Y:S01]  /*14410*/  LEA.HI.X.SX32 R9, R17, R0, 0x1, P6 ;  /* 0x0000000011097211 */ /* 0x000fe200030f0eff */
[----:B------:R-:W-:Y:S04]  /*14420*/  @P5 STG.E.U16 desc[UR20][R14.64], R51 ;  /* 0x000000330e005986 */ /* 0x000fe8000c101514 */
[----:B------:R0:W-:Y:S01]  /*14430*/  @P4 STG.E.U16 desc[UR20][R12.64], R11 ;  /* 0x0000000b0c004986 */ /* 0x0001e2000c101514 */
[----:B------:R-:W-:-:S03]  /*14440*/  IMAD R17, R2, 0x4, R17 ;  /* 0x0000000402117824 */ /* 0x000fc600078e0211 */
[----:B------:R1:W-:Y:S02]  /*14450*/  @P1 STG.E.U16 desc[UR20][R8.64], R4 ;  /* 0x0000000408001986 */ /* 0x0003e4000c101514 */
[C---:B------:R-:W-:Y:S02]  /*14460*/  LEA R10, P6, R17.reuse, R3, 0x1 ;  /* 0x00000003110a7211 */ /* 0x040fe400078c08ff */
[----:B--2---:R-:W-:Y:S01]  /*14470*/  ISETP.LT.AND P5, PT, R20, UR4, !P0 ;  /* 0x0000000414007c0c */ /* 0x004fe2000c7a1270 */
[----:B------:R-:W2:Y:S01]  /*14480*/  LDCU UR4, c[0x0][0x39c] ;  /* 0x00007380ff0477ac */ /* 0x000ea20008000800 */
[----:B------:R-:W4:Y:S01]  /*14490*/  LDL.LU R20, [R1+0x164] ;  /* 0x0001640001147983 */ /* 0x000f220000300800 */
[----:B0-----:R-:W-:Y:S02]  /*144a0*/  LEA.HI.X.SX32 R11, R17, R0, 0x1, P6 ;  /* 0x00000000110b7211 */ /* 0x001fe400030f0eff */
[----:B-1----:R-:W-:-:S05]  /*144b0*/  PRMT R9, R4, 0x7632, R9 ;  /* 0x0000763204097816 */ /* 0x002fca0000000009 */
[----:B------:R0:W-:Y:S01]  /*144c0*/  @P3 STG.E.U16 desc[UR20][R10.64], R9 ;  /* 0x000000090a003986 */ /* 0x0001e2000c101514 */
[----:B-----5:R-:W-:Y:S02]  /*144d0*/  ISETP.LT.AND P1, PT, R19, UR6, !P0 ;  /* 0x0000000613007c0c */ /* 0x020fe4000c721270 */
[----:B---3--:R-:W-:Y:S01]  /*144e0*/  ISETP.LT.AND P4, PT, R22, UR5, !P0 ;  /* 0x0000000516007c0c */ /* 0x008fe2000c781270 */
[----:B------:R-:W3:Y:S01]  /*144f0*/  LDL.LU R19, [R1+0x160] ;  /* 0x0001600001137983 */ /* 0x000ee20000300800 */
[----:B--2---:R-:W-:Y:S01]  /*14500*/  ISETP.LT.AND P3, PT, R18, UR4, !P0 ;  /* 0x0000000412007c0c */ /* 0x004fe2000c761270 */
[C---:B------:R-:W-:Y:S01]  /*14510*/  IMAD R15, R2.reuse, 0x4, R17 ;  /* 0x00000004020f7824 */ /* 0x040fe200078e0211 */
[----:B------:R-:W4:Y:S01]  /*14520*/  LDCU UR5, c[0x0][0x39c] ;  /* 0x00007380ff0577ac */ /* 0x000f220008000800 */
[----:B------:R-:W2:Y:S01]  /*14530*/  LDL.LU R22, [R1+0x15c] ;  /* 0x00015c0001167983 */ /* 0x000ea20000300800 */
[----:B------:R-:W1:Y:S03]  /*14540*/  LDCU UR6, c[0x0][0x39c] ;  /* 0x00007380ff0677ac */ /* 0x000e660008000800 */
[----:B------:R-:W5:Y:S01]  /*14550*/  LDL.LU R18, [R1+0x158] ;  /* 0x0001580001127983 */ /* 0x000f620000300800 */
[C---:B------:R-:W-:Y:S01]  /*14560*/  IMAD R17, R2.reuse, 0x4, R15 ;  /* 0x0000000402117824 */ /* 0x040fe200078e020f */
[CC--:B------:R-:W-:Y:S01]  /*14570*/  LEA R12, P6, R15.reuse, R3.reuse, 0x1 ;  /* 0x000000030f0c7211 */ /* 0x0c0fe200078c08ff */
[----:B------:R-:W3:Y:S03]  /*14580*/  LDCU UR4, c[0x0][0x39c] ;  /* 0x00007380ff0477ac */ /* 0x000ee60008000800 */
[----:B------:R-:W-:Y:S01]  /*14590*/  LEA.HI.X.SX32 R13, R15, R0, 0x1, P6 ;  /* 0x000000000f0d7211 */ /* 0x000fe200030f0eff */
[----:B------:R-:W-:Y:S01]  /*145a0*/  IMAD R15, R2, 0x4, R17 ;  /* 0x00000004020f7824 */ /* 0x000fe200078e0211 */
[----:B------:R-:W-:-:S04]  /*145b0*/  LEA R8, P6, R17, R3, 0x1 ;  /* 0x0000000311087211 */ /* 0x000fc800078c08ff */
[-C--:B0-----:R-:W-:Y:S02]  /*145c0*/  LEA.HI.X.SX32 R9, R17, R0.reuse, 0x1, P6 ;  /* 0x0000000011097211 */ /* 0x081fe400030f0eff */
[-C--:B------:R-:W-:Y:S01]  /*145d0*/  LEA R14, P6, R15, R3.reuse, 0x1 ;  /* 0x000000030f0e7211 */ /* 0x080fe200078c08ff */
[C---:B------:R-:W-:Y:S01]  /*145e0*/  IMAD R11, R2.reuse, 0x4, R15 ;  /* 0x00000004020b7824 */ /* 0x040fe200078e020f */
[----:B------:R-:W-:Y:S02]  /*145f0*/  PRMT R16, R5, 0x7632, R16 ;  /* 0x0000763205107816 */ /* 0x000fe40000000010 */
[-C--:B------:R-:W-:Y:S01]  /*14600*/  LEA.HI.X.SX32 R15, R15, R0.reuse, 0x1, P6 ;  /* 0x000000000f0f7211 */ /* 0x080fe200030f0eff */
[----:B------:R-:W-:Y:S01]  /*14610*/  @P5 STG.E.U16 desc[UR20][R12.64], R5 ;  /* 0x000000050c005986 */ /* 0x000fe2000c101514 */
[----:B----4-:R-:W-:Y:S01]  /*14620*/  ISETP.LT.AND P5, PT, R21, UR5, !P0 ;  /* 0x0000000515007c0c */ /* 0x010fe2000c7a1270 */
[----:B------:R-:W-:Y:S01]  /*14630*/  IMAD R17, R2, 0x4, R11 ;  /* 0x0000000402117824 */ /* 0x000fe200078e020b */
[C---:B------:R-:W-:Y:S01]  /*14640*/  LEA R10, P6, R11.reuse, R3, 0x1 ;  /* 0x000000030b0a7211 */ /* 0x040fe200078c08ff */
[----:B------:R0:W-:Y:S01]  /*14650*/  @P4 STG.E.U16 desc[UR20][R8.64], R16 ;  /* 0x0000001008004986 */ /* 0x0001e2000c101514 */
[----:B------:R-:W2:Y:S03]  /*14660*/  LDCU UR5, c[0x0][0x39c] ;  /* 0x00007380ff0577ac */ /* 0x000ea60008000800 */
[----:B------:R-:W4:Y:S04]  /*14670*/  LDL.LU R21, [R1+0x154] ;  /* 0x0001540001157983 */ /* 0x000f280000300800 */
[----:B------:R-:W-:Y:S01]  /*14680*/  @P1 STG.E.U16 desc[UR20][R14.64], R6 ;  /* 0x000000060e001986 */ /* 0x000fe2000c101514 */
[----:B------:R-:W-:-:S02]  /*14690*/  LEA.HI.X.SX32 R11, R11, R0, 0x1, P6 ;  /* 0x000000000b0b7211 */ /* 0x000fc400030f0eff */
[CC--:B------:R-:W-:Y:S02]  /*146a0*/  LEA R4, P6, R17.reuse, R3.reuse, 0x1 ;  /* 0x0000000311047211 */ /* 0x0c0fe400078c08ff */
[----:B0-----:R-:W-:Y:S02]  /*146b0*/  PRMT R9, R6, 0x7632, R9 ;  /* 0x0000763206097816 */ /* 0x001fe40000000009 */
[----:B------:R-:W-:Y:S01]  /*146c0*/  LEA.HI.X.SX32 R5, R17, R0, 0x1, P6 ;  /* 0x0000000011057211 */ /* 0x000fe200030f0eff */
[----:B------:R-:W-:Y:S01]  /*146d0*/  IMAD R17, R2, 0x4, R17 ;  /* 0x0000000402117824 */ /* 0x000fe200078e0211 */
[----:B-1----:R-:W-:Y:S01]  /*146e0*/  ISETP.LT.AND P4, PT, R20, UR6, !P0 ;  /* 0x0000000614007c0c */ /* 0x002fe2000c781270 */
[----:B------:R-:W5:Y:S01]  /*146f0*/  LDCU UR6, c[0x0][0x39c] ;  /* 0x00007380ff0677ac */ /* 0x000f620008000800 */
[----:B------:R-:W4:Y:S02]  /*14700*/  LDL.LU R20, [R1+0x150] ;  /* 0x0001500001147983 */ /* 0x000f240000300800 */
[----:B------:R-:W-:-:S02]  /*14710*/  LEA R8, P6, R17, R3, 0x1 ;  /* 0x0000000311087211 */ /* 0x000fc400078c08ff */
[----:B------:R0:W-:Y:S01]  /*14720*/  @P3 STG.E.U16 desc[UR20][R10.64], R9 ;  /* 0x000000090a003986 */ /* 0x0001e2000c101514 */
[----:B------:R-:W-:-:S03]  /*14730*/  IMAD R13, R2, 0x4, R17 ;  /* 0x00000004020d7824 */ /* 0x000fc600078e0211 */
[----:B------:R1:W-:Y:S01]  /*14740*/  @P5 STG.E.U16 desc[UR20][R4.64], R7 ;  /* 0x0000000704005986 */ /* 0x0003e2000c101514 */
[-C--:B0-----:R-:W-:Y:S02]  /*14750*/  LEA.HI.X.SX32 R9, R17, R0.reuse, 0x1, P6 ;  /* 0x0000000011097211 */ /* 0x081fe400030f0eff */
[----:B---3--:R-:W-:Y:S01]  /*14760*/  ISETP.LT.AND P1, PT, R19, UR4, !P0 ;  /* 0x0000000413007c0c */ /* 0x008fe2000c721270 */
[----:B------:R-:W4:Y:S01]  /*14770*/  LDCU UR4, c[0x0][0x39c] ;  /* 0x00007380ff0477ac */ /* 0x000f220008000800 */
[----:B------:R-:W3:Y:S01]  /*14780*/  LDL.LU R19, [R1+0x14c] ;  /* 0x00014c0001137983 */ /* 0x000ee20000300800 */
[----:B-----5:R-:W-:Y:S01]  /*14790*/  ISETP.LT.AND P5, PT, R18, UR6, !P0 ;  /* 0x0000000612007c0c */ /* 0x020fe2000c7a1270 */
[----:B------:R-:W3:Y:S02]  /*147a0*/  LDCU UR6, c[0x0][0x39c] ;  /* 0x00007380ff0677ac */ /* 0x000ee40008000800 */
[----:B------:R-:W5:Y:S04]  /*147b0*/  LDL.LU R18, [R1+0x148] ;  /* 0x0001480001127983 */ /* 0x000f680000300800 */
[----:B------:R-:W5:Y:S04]  /*147c0*/  LDL.LU R17, [R1+0x144] ;  /* 0x0001440001117983 */ /* 0x000f680000300800 */
[----:B------:R-:W5:Y:S01]  /*147d0*/  LDL.LU R16, [R1+0x140] ;  /* 0x0001400001107983 */ /* 0x000f620000300800 */
[----:B------:R-:W-:Y:S01]  /*147e0*/  LEA R10, P6, R13, R3, 0x1 ;  /* 0x000000030d0a7211 */ /* 0x000fe200078c08ff */
[----:B------:R-:W-:Y:S01]  /*147f0*/  IMAD R15, R2, 0x4, R13 ;  /* 0x00000004020f7824 */ /* 0x000fe200078e020d */
[----:B--2---:R-:W-:Y:S01]  /*14800*/  ISETP.LT.AND P3, PT, R22, UR5, !P0 ;  /* 0x0000000516007c0c */ /* 0x004fe2000c761270 */
[----:B------:R-:W0:Y:S01]  /*14810*/  LDCU UR5, c[0x0][0x39c] ;  /* 0x00007380ff0577ac */ /* 0x000e220008000800 */
[----:B-1----:R-:W-:Y:S01]  /*14820*/  PRMT R5, R7, 0x7632, R5 ;  /* 0x0000763207057816 */ /* 0x002fe20000000005 */
[----:B------:R-:W2:Y:S01]  /*14830*/  LDL.LU R14, [R1+0x13c] ;  /* 0x00013c00010e7983 */ /* 0x000ea20000300800 */
[----:B------:R-:W-:-:S02]  /*14840*/  LEA.HI.X.SX32 R11, R13, R0, 0x1, P6 ;  /* 0x000000000d0b7211 */ /* 0x000fc400030f0eff */
[-C--:B------:R-:W-:Y:S01]  /*14850*/  LEA R4, P6, R15, R3.reuse, 0x1 ;  /* 0x000000030f047211 */ /* 0x080fe200078c08ff */
[----:B------:R1:W-:Y:S01]  /*14860*/  @P4 STG.E.U16 desc[UR20][R8.64], R5 ;  /* 0x0000000508004986 */ /* 0x0003e2000c101514 */
[----:B------:R-:W-:Y:S01]  /*14870*/  PRMT R12, R60, 0x7632, R12 ;  /* 0x000076323c0c7816 */ /* 0x000fe2000000000c */
[C---:B------:R-:W-:Y:S02]  /*14880*/  IMAD R7, R2.reuse, 0x4, R15 ;  /* 0x0000000402077824 */ /* 0x040fe400078e020f */
[----:B------:R0:W-:Y:S01]  /*14890*/  @P1 STG.E.U16 desc[UR20][R10.64], R60 ;  /* 0x0000003c0a001986 */ /* 0x0001e2000c101514 */
[----:B----4-:R-:W-:Y:S01]  /*148a0*/  ISETP.LT.AND P4, PT, R21, UR4, !P0 ;  /* 0x0000000415007c0c */ /* 0x010fe2000c781270 */
[----:B------:R-:W5:Y:S01]  /*148b0*/  LDCU UR4, c[0x0][0x39c] ;  /* 0x00007380ff0477ac */ /* 0x000f620008000800 */
[----:B-1----:R-:W-:Y:S01]  /*148c0*/  LEA.HI.X.SX32 R5, R15, R0, 0x1, P6 ;  /* 0x000000000f057211 */ /* 0x002fe200030f0eff */
[----:B0-----:R-:W4:Y:S01]  /*148d0*/  LDL.LU R10, [R1+0x138] ;  /* 0x00013800010a7983 */ /* 0x001f220000300800 */
[----:B------:R-:W-:Y:S01]  /*148e0*/  LEA R6, P6, R7, R3, 0x1 ;  /* 0x0000000307067211 */ /* 0x000fe200078c08ff */
[----:B------:R-:W-:-:S02]  /*148f0*/  IMAD R9, R2, 0x4, R7 ;  /* 0x0000000402097824 */ /* 0x000fc400078e0207 */
[----:B------:R0:W-:Y:S01]  /*14900*/  @P3 STG.E.U16 desc[UR20][R4.64], R12 ;  /* 0x0000000c04003986 */ /* 0x0001e2000c101514 */
[-C--:B------:R-:W-:Y:S01]  /*14910*/  LEA.HI.X.SX32 R7, R7, R0.reuse, 0x1, P6 ;  /* 0x0000000007077211 */ /* 0x080fe200030f0eff */
[----:B------:R-:W-:Y:S01]  /*14920*/  IMAD R13, R2, 0x4, R9 ;  /* 0x00000004020d7824 */ /* 0x000fe200078e0209 */
[CC--:B------:R-:W-:Y:S01]  /*14930*/  LEA R8, P6, R9.reuse, R3.reuse, 0x1 ;  /* 0x0000000309087211 */ /* 0x0c0fe200078c08ff */
[----:B0-----:R-:W2:Y:S03]  /*14940*/  LDL.LU R12, [R1+0x134] ;  /* 0x00013400010c7983 */ /* 0x001ea60000300800 */
[-C--:B------:R-:W-:Y:S02]  /*14950*/  LEA.HI.X.SX32 R9, R9, R0.reuse, 0x1, P6 ;  /* 0x0000000009097211 */ /* 0x080fe400030f0eff */
[----:B------:R-:W-:Y:S01]  /*14960*/  ISETP.LT.AND P1, PT, R20, UR5, !P0 ;  /* 0x0000000514007c0c */ /* 0x000fe2000c721270 */
[----:B------:R0:W-:Y:S01]  /*14970*/  @P5 STG.E.U16 desc[UR20][R6.64], R61 ;  /* 0x0000003d06005986 */ /* 0x0001e2000c101514 */
[C---:B------:R-:W-:Y:S01]  /*14980*/  LEA R4, P6, R13.reuse, R3, 0x1 ;  /* 0x000000030d047211 */ /* 0x040fe200078c08ff */
[----:B------:R-:W1:Y:S02]  /*14990*/  LDCU UR5, c[0x0][0x39c] ;  /* 0x00007380ff0577ac */ /* 0x000e640008000800 */
[----:B------:R-:W2:Y:S01]  /*149a0*/  LDL.LU R20, [R1+0x130] ;  /* 0x0001300001147983 */ /* 0x000ea20000300800 */
[----:B------:R-:W-:-:S02]  /*149b0*/  LEA.HI.X.SX32 R5, R13, R0, 0x1, P6 ;  /* 0x000000000d057211 */ /* 0x000fc400030f0eff */
[----:B0-----:R-:W-:-:S05]  /*149c0*/  PRMT R7, R61, 0x7632, R7 ;  /* 0x000076323d077816 */ /* 0x001fca0000000007 */
[----:B------:R0:W-:Y:S04]  /*149d0*/  @P4 STG.E.U16 desc[UR20][R8.64], R7 ;  /* 0x0000000708004986 */ /* 0x0001e8000c101514 */
[----:B------:R0:W-:Y:S01]  /*149e0*/  @P1 STG.E.U16 desc[UR20][R4.64], R62 ;  /* 0x0000003e04001986 */ /* 0x0001e2000c101514 */
[----:B---3--:R-:W-:Y:S01]  /*149f0*/  ISETP.LT.AND P3, PT, R19, UR6, !P0 ;  /* 0x0000000613007c0c */ /* 0x008fe2000c761270 */
[----:B------:R-:W3:Y:S01]  /*14a00*/  LDCU UR6, c[0x0][0x39c] ;  /* 0x00007380ff0677ac */ /* 0x000ee20008000800 */
[----:B-----5:R-:W-:Y:S01]  /*14a10*/  ISETP.LT.AND P5, PT, R18, UR4, !P0 ;  /* 0x0000000412007c0c */ /* 0x020fe2000c7a1270 */
[----:B------:R-:W-:Y:S01]  /*14a20*/  IMAD R13, R2, 0x4, R13 ;  /* 0x00000004020d7824 */ /* 0x000fe200078e020d */
[----:B------:R-:W5:Y:S01]  /*14a30*/  LDL.LU R18, [R1+0x12c] ;  /* 0x00012c0001127983 */ /* 0x000f620000300800 */
[----:B------:R-:W2:Y:S01]  /*14a40*/  LDCU UR4, c[0x0][0x39c] ;  /* 0x00007380ff0477ac */ /* 0x000ea20008000800 */
[----:B---3--:R-:W-:Y:S01]  /*14a50*/  ISETP.LT.AND P1, PT, R16, UR6, !P0 ;  /* 0x0000000610007c0c */ /* 0x008fe2000c721270 */
[C---:B------:R-:W-:Y:S01]  /*14a60*/  IMAD R11, R2.reuse, 0x4, R13 ;  /* 0x00000004020b7824 */ /* 0x040fe200078e020d */
[----:B------:R-:W3:Y:S01]  /*14a70*/  LDL.LU R16, [R1+0x128] ;  /* 0x0001280001107983 */ /* 0x000ee20000300800 */
[-C--:B------:R-:W-:Y:S01]  /*14a80*/  LEA R6, P6, R13, R3.reuse, 0x1 ;  /* 0x000000030d067211 */ /* 0x080fe200078c08ff */
[----:B------:R-:W2:Y:S01]  /*14a90*/  LDCU UR6, c[0x0][0x39c] ;  /* 0x00007380ff0677ac */ /* 0x000ea20008000800 */
[----:B-1----:R-:W-:Y:S01]  /*14aa0*/  ISETP.LT.AND P4, PT, R17, UR5, !P0 ;  /* 0x0000000511007c0c */ /* 0x002fe2000c781270 */
[----:B------:R-:W4:Y:S01]  /*14ab0*/  LDCU UR5, c[0x0][0x39c] ;  /* 0x00007380ff0577ac */ /* 0x000f220008000800 */
[----:B0-----:R-:W-:Y:S01]  /*14ac0*/  LEA.HI.X.SX32 R7, R13, R0, 0x1, P6 ;  /* 0x000000000d077211 */ /* 0x001fe200030f0eff */
[----:B------:R-:W-:Y:S01]  /*14ad0*/  IMAD R13, R2, 0x4, R11 ;  /* 0x00000004020d7824 */ /* 0x000fe200078e020b */
[----:B------:R-:W-:-:S02]  /*14ae0*/  LEA R8, P6, R11, R3, 0x1 ;  /* 0x000000030b087211 */ /* 0x000fc400078c08ff */
[----:B------:R-:W-:Y:S02]  /*14af0*/  PRMT R5, R62, 0x7632, R5 ;  /* 0x000076323e057816 */ /* 0x000fe40000000005 */
[-C--:B------:R-:W-:Y:S01]  /*14b00*/  LEA.HI.X.SX32 R9, R11, R0.reuse, 0x1, P6 ;  /* 0x000000000b097211 */ /* 0x080fe200030f0eff */
[C---:B------:R-:W-:Y:S01]  /*14b10*/  IMAD R11, R2.reuse, 0x4, R13 ;  /* 0x00000004020b7824 */ /* 0x040fe200078e020d */
[CC--:B------:R-:W-:Y:S01]  /*14b20*/  LEA R4, P6, R13.reuse, R3.reuse, 0x1 ;  /* 0x000000030d047211 */ /* 0x0c0fe200078c08ff */
[----:B------:R0:W-:Y:S04]  /*14b30*/  @P3 STG.E.U16 desc[UR20][R6.64], R5 ;  /* 0x0000000506003986 */ /* 0x0001e8000c101514 */
[----:B------:R-:W-:Y:S01]  /*14b40*/  @P5 STG.E.U16 desc[UR20][R8.64], R63 ;  /* 0x0000003f08005986 */ /* 0x000fe2000c101514 */
[----:B0-----:R-:W-:Y:S01]  /*14b50*/  LEA.HI.X.SX32 R5, R13, R0, 0x1, P6 ;  /* 0x000000000d057211 */ /* 0x001fe200030f0eff */
[----:B------:R-:W-:Y:S01]  /*14b60*/  IMAD R13, R2, 0x4, R11 ;  /* 0x00000004020d7824 */ /* 0x000fe200078e020b */
[----:B----4-:R-:W-:Y:S01]  /*14b70*/  ISETP.LT.AND P5, PT, R10, UR5, !P0 ;  /* 0x000000050a007c0c */ /* 0x010fe2000c7a1270 */
[----:B------:R-:W5:Y:S02]  /*14b80*/  LDCU UR5, c[0x0][0x39c] ;  /* 0x00007380ff0577ac */ /* 0x000f640008000800 */
[----:B------:R-:W-:Y:S01]  /*14b90*/  IMAD R15, R2, 0x4, R13 ;  /* 0x00000004020f7824 */ /* 0x000fe200078e020d */
[----:B------:R-:W-:-:S02]  /*14ba0*/  LEA R10, P6, R11, R3, 0x1 ;  /* 0x000000030b0a7211 */ /* 0x000fc400078c08ff */
[----:B------:R-:W-:Y:S01]  /*14bb0*/  PRMT R7, R63, 0x7632, R7 ;  /* 0x000076323f077816 */ /* 0x000fe20000000007 */
[----:B------:R-:W-:Y:S01]  /*14bc0*/  IMAD R17, R2, 0x4, R15 ;  /* 0x0000000402117824 */ /* 0x000fe200078e020f */
[-C--:B------:R-:W-:Y:S02]  /*14bd0*/  LEA.HI.X.SX32 R11, R11, R0.reuse, 0x1, P6 ;  /* 0x000000000b0b7211 */ /* 0x080fe400030f0eff */
[----:B--2---:R-:W-:Y:S01]  /*14be0*/  ISETP.LT.AND P3, PT, R14, UR4, !P0 ;  /* 0x000000040e007c0c */ /* 0x004fe2000c761270 */
[----:B------:R0:W-:Y:S01]  /*14bf0*/  @P4 STG.E.U16 desc[UR20][R4.64], R7 ;  /* 0x0000000704004986 */ /* 0x0001e2000c101514 */
[C---:B------:R-:W-:Y:S01]  /*14c00*/  LEA R6, P6, R13.reuse, R3, 0x1 ;  /* 0x000000030d067211 */ /* 0x040fe200078c08ff */
[----:B------:R-:W1:Y:S01]  /*14c10*/  LDCU UR4, c[0x0][0x39c] ;  /* 0x00007380ff0477ac */ /* 0x000e620008000800 */
[----:B------:R-:W-:Y:S01]  /*14c20*/  IMAD R19, R2, 0x4, R17 ;  /* 0x0000000402137824 */ /* 0x000fe200078e0211 */
[----:B------:R-:W-:Y:S01]  /*14c30*/  ISETP.LT.AND P4, PT, R12, UR6, !P0 ;  /* 0x000000060c007c0c */ /* 0x000fe2000c781270 */
[----:B------:R-:W3:Y:S01]  /*14c40*/  LDCU UR6, c[0x0][0x39c] ;  /* 0x00007380ff0677ac */ /* 0x000ee20008000800 */
[----:B------:R2:W-:Y:S01]  /*14c50*/  @P1 STG.E.U16 desc[UR20][R10.64], R64 ;  /* 0x000000400a001986 */ /* 0x0005e2000c101514 */
[----:B0-----:R-:W-:Y:S01]  /*14c60*/  LEA.HI.X.SX32 R7, R13, R0, 0x1, P6 ;  /* 0x000000000d077211 */ /* 0x001fe200030f0eff */
[----:B------:R-:W-:Y:S01]  /*14c70*/  IMAD R13, R2, 0x4, R19 ;  /* 0x00000004020d7824 */ /* 0x000fe200078e0213 */
[----:B------:R-:W-:-:S02]  /*14c80*/  PRMT R5, R64, 0x7632, R5 ;  /* 0x0000763240057816 */ /* 0x000fc40000000005 */
[-C--:B------:R-:W-:Y:S01]  /*14c90*/  LEA R4, P1, R15, R3.reuse, 0x1 ;  /* 0x000000030f047211 */ /* 0x080fe200078208ff */
[C---:B------:R-:W-:Y:S02]  /*14ca0*/  IMAD R21, R2.reuse, 0x4, R13 ;  /* 0x0000000402157824 */ /* 0x040fe400078e020d */
[----:B------:R0:W-:Y:S01]  /*14cb0*/  @P3 STG.E.U16 desc[UR20][R6.64], R5 ;  /* 0x0000000506003986 */ /* 0x0001e2000c101514 */
[-C--:B--2---:R-:W-:Y:S01]  /*14cc0*/  LEA R10, P6, R19, R3.reuse, 0x1 ;  /* 0x00000003130a7211 */ /* 0x084fe200078c08ff */
[----:B------:R-:W-:Y:S01]  /*14cd0*/  IMAD R2, R2, 0x4, R21 ;  /* 0x0000000402027824 */ /* 0x000fe200078e0215 */
[----:B------:R-:W-:Y:S02]  /*14ce0*/  LEA R8, P3, R17, R3, 0x1 ;  /* 0x0000000311087211 */ /* 0x000fe400078608ff */
[-C--:B------:R-:W-:Y:S02]  /*14cf0*/  LEA.HI.X.SX32 R11, R19, R0.reuse, 0x1, P6 ;  /* 0x00000000130b7211 */ /* 0x080fe400030f0eff */
[----:B------:R-:W-:-:S02]  /*14d00*/  LEA.HI.X.SX32 R9, R17, R0, 0x1, P3 ;  /* 0x0000000011097211 */ /* 0x000fc400018f0eff */
[-C--:B0-----:R-:W-:Y:S02]  /*14d10*/  LEA.HI.X.SX32 R5, R15, R0.reuse, 0x1, P1 ;  /* 0x000000000f057211 */ /* 0x081fe400008f0eff */
[CC--:B------:R-:W-:Y:S02]  /*14d20*/  LEA R12, P1, R13.reuse, R3.reuse, 0x1 ;  /* 0x000000030d0c7211 */ /* 0x0c0fe400078208ff */
[----:B------:R-:W-:Y:S02]  /*14d30*/  LEA R14, P6, R2, R3, 0x1 ;  /* 0x00000003020e7211 */ /* 0x000fe400078c08ff */
[----:B-1----:R-:W-:Y:S02]  /*14d40*/  ISETP.LT.AND P3, PT, R20, UR4, !P0 ;  /* 0x0000000414007c0c */ /* 0x002fe4000c761270 */
[-C--:B------:R-:W-:Y:S02]  /*14d50*/  LEA.HI.X.SX32 R13, R13, R0.reuse, 0x1, P1 ;  /* 0x000000000d0d7211 */ /* 0x080fe400008f0eff */
[----:B------:R-:W-:-:S02]  /*14d60*/  LEA.HI.X.SX32 R15, R2, R0, 0x1, P6 ;  /* 0x00000000020f7211 */ /* 0x000fc400030f0eff */
[----:B------:R-:W-:Y:S02]  /*14d70*/  LEA R2, P6, R21, R3, 0x1 ;  /* 0x0000000315027211 */ /* 0x000fe400078c08ff */
[----:B------:R-:W-:Y:S02]  /*14d80*/  PRMT R6, R65, 0x7632, R6 ;  /* 0x0000763241067816 */ /* 0x000fe40000000006 */
[----:B------:R-:W-:Y:S02]  /*14d90*/  LEA.HI.X.SX32 R3, R21, R0, 0x1, P6 ;  /* 0x0000000015037211 */ /* 0x000fe400030f0eff */
[----:B------:R-:W-:Y:S01]  /*14da0*/  PRMT R0, R66, 0x7632, R0 ;  /* 0x0000763242007816 */ /* 0x000fe20000000000 */
[----:B------:R0:W-:Y:S01]  /*14db0*/  @P5 STG.E.U16 desc[UR20][R4.64], R65 ;  /* 0x0000004104005986 */ /* 0x0001e2000c101514 */
[----:B------:R-:W-:-:S03]  /*14dc0*/  PRMT R7, R67, 0x7632, R7 ;  /* 0x0000763243077816 */ /* 0x000fc60000000007 */
[----:B------:R0:W-:Y:S04]  /*14dd0*/  @P4 STG.E.U16 desc[UR20][R8.64], R6 ;  /* 0x0000000608004986 */ /* 0x0001e8000c101514 */
[----:B------:R0:W-:Y:S01]  /*14de0*/  @P3 STG.E.U16 desc[UR20][R10.64], R66 ;  /* 0x000000420a003986 */ /* 0x0001e2000c101514 */
[----:B-----5:R-:W-:Y:S02]  /*14df0*/  ISETP.LT.AND P1, PT, R18, UR5, !P0 ;  /* 0x0000000512007c0c */ /* 0x020fe4000c721270 */
[----:B---3--:R-:W-:-:S11]  /*14e00*/  ISETP.LT.AND P0, PT, R16, UR6, !P0 ;  /* 0x0000000610007c0c */ /* 0x008fd6000c701270 */
[----:B------:R0:W-:Y:S04]  /*14e10*/  @P1 STG.E.U16 desc[UR20][R12.64], R0 ;  /* 0x000000000c001986 */ /* 0x0001e8000c101514 */
[----:B------:R0:W-:Y:S04]  /*14e20*/  @P0 STG.E.U16 desc[UR20][R2.64], R67 ;  /* 0x0000004302000986 */ /* 0x0001e8000c101514 */
[----:B------:R0:W-:Y:S01]  /*14e30*/  @P2 STG.E.U16 desc[UR20][R14.64], R7 ;  /* 0x000000070e002986 */ /* 0x0001e2000c101514 */
[----:B------:R-:W-:Y:S06]  /*14e40*/  BAR.SYNC.DEFER_BLOCKING 0x0 ;  /* 0x0000000000007b1d */ /* 0x000fec0000010000 */
[----:B------:R-:W-:Y:S05]  /*14e50*/  BRA.U UP0, `(.L_x_13) ;  /* 0x0000000100a07547 */ /* 0x000fea000b800000 */
[----:B------:R-:W1:Y:S01]  /*14e60*/  S2UR UR5, SR_CgaCtaId ;  /* 0x00000000000579c3 */ /* 0x000e620000008800 */
[----:B------:R-:W-:Y:S01]  /*14e70*/  NOP ;  /* 0x0000000000007918 */ /* 0x000fe20000000000 */
[----:B------:R-:W-:Y:S01]  /*14e80*/  UMOV UR4, 0x50 ;  /* 0x0000005000047882 */ /* 0x000fe20000000000 */
[----:B0-----:R-:W-:Y:S02]  /*14e90*/  IMAD.U32 R0, RZ, RZ, UR8 ;  /* 0x00000008ff007e24 */ /* 0x001fe4000f8e00ff */
[----:B------:R-:W-:Y:S02]  /*14ea0*/  IMAD.MOV.U32 R3, RZ, RZ, 0xff ;  /* 0x000000ffff037424 */ /* 0x000fe400078e00ff */
[----:B------:R-:W-:Y:S01]  /*14eb0*/  IMAD.MOV.U32 R7, RZ, RZ, 0x1 ;  /* 0x00000001ff077424 */ /* 0x000fe200078e00ff */
[----:B------:R-:W-:-:S04]  /*14ec0*/  LOP3.LUT R0, R0, 0xffff, RZ, 0xc0, !PT ;  /* 0x0000ffff00007812 */ /* 0x000fc800078ec0ff */
[----:B------:R-:W-:-:S05]  /*14ed0*/  SHF.R.U32.HI R0, RZ, 0x5, R0 ;  /* 0x00000005ff007819 */ /* 0x000fca0000011600 */
[----:B------:R-:W-:Y:S01]  /*14ee0*/  VIADD R2, R0, 0x10 ;  /* 0x0000001000027836 */ /* 0x000fe20000000000 */
[----:B------:R-:W-:Y:S01]  /*14ef0*/  SHF.L.U32 R0, R3, R0, RZ ;  /* 0x0000000003007219 */ /* 0x000fe200000006ff */
[----:B-1----:R-:W-:-:S03]  /*14f00*/  ULEA UR6, UR5, UR4, 0x18 ;  /* 0x0000000405067291 */ /* 0x002fc6000f8ec0ff */
[----:B------:R-:W-:-:S04]  /*14f10*/  SHF.L.U32 R3, R7, R2, RZ ;  /* 0x0000000207037219 */ /* 0x000fc800000006ff */
[----:B------:R-:W-:Y:S02]  /*14f20*/  LOP3.LUT R0, R3, R0, RZ, 0xfc, !PT ;  /* 0x0000000003007212 */ /* 0x000fe400078efcff */
[----:B------:R-:W0:Y:S02]  /*14f30*/  LDS R5, [UR6] ;  /* 0x00000006ff057984 */ /* 0x000e240008000800 */
[C---:B------:R-:W-:Y:S02]  /*14f40*/  LOP3.LUT R2, R0.reuse, 0xffff, RZ, 0xc0, !PT ;  /* 0x0000ffff00027812 */ /* 0x040fe400078ec0ff */
[----:B0-----:R-:W-:-:S04]  /*14f50*/  LOP3.LUT R3, R0, 0xffff, R5, 0x80, !PT ;  /* 0x0000ffff00037812 */ /* 0x001fc800078e8005 */
[----:B------:R-:W-:-:S13]  /*14f60*/  ISETP.NE.AND P0, PT, R3, R2, PT ;  /* 0x000000020300720c */ /* 0x000fda0003f05270 */
[----:B------:R-:W-:Y:S05]  /*14f70*/  @P0 BRA `(.L_x_14) ;  /* 0x0000000000500947 */ /* 0x000fea0003800000 */
[----:B------:R-:W-:Y:S02]  /*14f80*/  SHF.R.U32.HI R5, RZ, 0x10, R5 ;  /* 0x00000010ff057819 */ /* 0x000fe40000011605 */
[----:B------:R-:W-:-:S04]  /*14f90*/  SHF.R.U32.HI R2, RZ, 0x10, R0 ;  /* 0x00000010ff027819 */ /* 0x000fc80000011600 */
[----:B------:R-:W-:-:S04]  /*14fa0*/  LOP3.LUT R5, R5, R2, RZ, 0xc0, !PT ;  /* 0x0000000205057212 */ /* 0x000fc800078ec0ff */
[----:B------:R-:W-:-:S13]  /*14fb0*/  ISETP.NE.AND P0, PT, R5, R2, PT ;  /* 0x000000020500720c */ /* 0x000fda0003f05270 */
[----:B------:R-:W-:Y:S05]  /*14fc0*/  @P0 BRA `(.L_x_15) ;  /* 0x0000000000300947 */ /* 0x000fea0003800000 */
[----:B------:R-:W-:Y:S01]  /*14fd0*/  R2UR UR4, R0 ;  /* 0x00000000000472ca */ /* 0x000fe200000e0000 */
[----:B------:R-:W-:Y:S01]  /*14fe0*/  VOTEU.ANY UR5, UPT, PT ;  /* 0x0000000000057886 */ /* 0x000fe200038e0100 */
[----:B------:R-:W0:Y:S01]  /*14ff0*/  S2R R0, SR_LANEID ;  /* 0x0000000000007919 */ /* 0x000e220000000000 */
[----:B------:R-:W-:-:S10]  /*15000*/  UFLO.U32 UR5, UR5 ;  /* 0x00000005000572bd */ /* 0x000fd400080e0000 */
[----:B------:R-:W-:-:S06]  /*15010*/  ULOP3.LUT UR4, URZ, UR4, URZ, 0x33, !UPT ;  /* 0x00000004ff047292 */ /* 0x000fcc000f8e33ff */
[----:B------:R-:W-:-:S04]  /*15020*/  IMAD.U32 R2, RZ, RZ, UR4 ;  /* 0x00000004ff027e24 */ /* 0x000fc8000f8e00ff */
[----:B------:R-:W1:Y:S02]  /*15030*/  REDUX UR7, R2 ;  /* 0x00000000020773c4 */ /* 0x000e640000000000 */
[----:B------:R2:W-:Y:S01]  /*15040*/  UTCATOMSWS.AND URZ, UR4 ;  /* 0x0000000400ff79e3 */ /* 0x0005e20008000000 */
[----:B0-----:R-:W-:Y:S01]  /*15050*/  ISETP.EQ.U32.AND P0, PT, R0, UR5, PT ;  /* 0x0000000500007c0c */ /* 0x001fe2000bf02070 */
[----:B-1----:R-:W-:-:S12]  /*15060*/  IMAD.U32 R0, RZ, RZ, UR7 ;  /* 0x00000007ff007e24 */ /* 0x002fd8000f8e00ff */
[----:B------:R2:W-:Y:S01]  /*15070*/  @P0 ATOMS.AND RZ, [UR6], R0 ;  /* 0x00000000ffff098c */ /* 0x0005e2000a800006 */
[----:B------:R-:W-:Y:S05]  /*15080*/  BRA `(.L_x_13) ;  /* 0x0000000000147947 */ /* 0x000fea0003800000 */
.L_x_15:
[----:B------:R-:W-:-:S07]  /*15090*/  MOV R2, 0x150b0 ;  /* 0x000150b000027802 */ /* 0x000fce0000000f00 */
[----:B------:R-:W-:Y:S05]  /*150a0*/  CALL.REL.NOINC `($__internal_0_$__cuda_sm10x_tcgen05_guardrail_trap_col_being_dealloced_not_returned_by_alloc) ;  /* 0x00000000002c7944 */ /* 0x000fea0003c00000 */
[----:B------:R-:W-:Y:S05]  /*150b0*/  BRA `(.L_x_13) ;  /* 0x0000000000087947 */ /* 0x000fea0003800000 */
.L_x_14:
[----:B------:R-:W-:-:S07]  /*150c0*/  MOV R2, 0x150e0 ;  /* 0x000150e000027802 */ /* 0x000fce0000000f00 */
[----:B------:R-:W-:Y:S05]  /*150d0*/  CALL.REL.NOINC `($__internal_2_$__cuda_sm10x_tcgen05_guardrail_trap_unallocated_columns_being_dealloced) ;  /* 0x0000000000387944 */ /* 0x000fea0003c00000 */
.L_x_13:
[----:B------:R-:W-:Y:S01]  /*150e0*/  NOP ;  /* 0x0000000000007918 */ /* 0x000fe20000000000 */
[----:B--2---:R-:W-:Y:S05]  /*150f0*/  EXIT ;  /* 0x000000000000794d */ /* 0x004fea0003800000 */
.L_x_8:
[----:B------:R-:W2:Y:S02]  /*15100*/  SYNCS.PHASECHK.TRANS64.TRYWAIT P2, [UR11], R252 ;  /* 0x000000fcff0075a7 */ /* 0x000ea4000804110b */
[----:B--2---:R-:W-:Y:S05]  /*15110*/  @!P2 BRA `(.L_x_8) ;  /* 0xfffffffc00f8a947 */ /* 0x004fea000383ffff */
[----:B------:R-:W-:Y:S05]  /*15120*/  BRA `(.L_x_16) ;  /* 0xffffff7800407947 */ /* 0x000fea000383ffff */
.L_x_12:
[----:B------:R-:W0:Y:S02]  /*15130*/  SYNCS.PHASECHK.TRANS64.TRYWAIT P6, [UR11], R12 ;  /* 0x0000000cff0075a7 */ /* 0x000e2400080c110b */
[----:B0-----:R-:W-:Y:S05]  /*15140*/  @!P6 BRA `(.L_x_12) ;  /* 0xfffffffc00f8e947 */ /* 0x001fea000383ffff */
[----:B------:R-:W-:Y:S05]  /*15150*/  BRA `(.L_x_11) ;  /* 0xffffffb800fc7947 */ /* 0x000fea000383ffff */
        .weak           $__internal_0_$__cuda_sm10x_tcgen05_guardrail_trap_col_being_dealloced_not_returned_by_alloc
        .type           $__internal_0_$__cuda_sm10x_tcgen05_guardrail_trap_col_being_dealloced_not_returned_by_alloc,@function
        .size           $__internal_0_$__cuda_sm10x_tcgen05_guardrail_trap_col_being_dealloced_not_returned_by_alloc,($__internal_1_$__cuda_sm10x_tcgen05_guardrail_trap_phase_invalid_during_alloc - $__internal_0_$__cuda_sm10x_tcgen05_guardrail_trap_col_being_dealloced_not_returned_by_alloc)
$__internal_0_$__cuda_sm10x_tcgen05_guardrail_trap_col_being_dealloced_not_returned_by_alloc:
[----:B------:R-:W-:Y:S05]  /*15160*/  BPT.TRAP 0x1 ;  /* 0x000000040000795c */ /* 0x000fea0000300000 */
[----:B------:R-:W-:-:S04]  /*15170*/  IMAD.MOV.U32 R3, RZ, RZ, 0x0 ;  /* 0x00000000ff037424 */ /* 0x000fc800078e00ff */
[----:B------:R-:W-:Y:S05]  /*15180*/  RET.REL.NODEC R2 `(matmul_kernel) ;  /* 0xfffffeac029c7950 */ /* 0x000fea0003c3ffff */
        .weak           $__internal_1_$__cuda_sm10x_tcgen05_guardrail_trap_phase_invalid_during_alloc
        .type           $__internal_1_$__cuda_sm10x_tcgen05_guardrail_trap_phase_invalid_during_alloc,@function
        .size           $__internal_1_$__cuda_sm10x_tcgen05_guardrail_trap_phase_invalid_during_alloc,($__internal_2_$__cuda_sm10x_tcgen05_guardrail_trap_unallocated_columns_being_dealloced - $__internal_1_$__cuda_sm10x_tcgen05_guardrail_trap_phase_invalid_during_alloc)
$__internal_1_$__cuda_sm10x_tcgen05_guardrail_trap_phase_invalid_during_alloc:
[----:B------:R-:W-:Y:S05]  /*15190*/  BPT.TRAP 0x1 ;  /* 0x000000040000795c */ /* 0x000fea0000300000 */
[----:B------:R-:W-:-:S04]  /*151a0*/  IMAD.MOV.U32 R3, RZ, RZ, 0x0 ;  /* 0x00000000ff037424 */ /* 0x000fc800078e00ff */
[----:B------:R-:W-:Y:S05]  /*151b0*/  RET.REL.NODEC R2 `(matmul_kernel) ;  /* 0xfffffeac02907950 */ /* 0x000fea0003c3ffff */
        .weak           $__internal_2_$__cuda_sm10x_tcgen05_guardrail_trap_unallocated_columns_being_dealloced
        .type           $__internal_2_$__cuda_sm10x_tcgen05_guardrail_trap_unallocated_columns_being_dealloced,@function
        .size           $__internal_2_$__cuda_sm10x_tcgen05_guardrail_trap_unallocated_columns_being_dealloced,(.L_x_20 - $__internal_2_$__cuda_sm10x_tcgen05_guardrail_trap_unallocated_columns_being_dealloced)
$__internal_2_$__cuda_sm10x_tcgen05_guardrail_trap_unallocated_columns_being_dealloced:
[----:B------:R-:W-:Y:S05]  /*151c0*/  BPT.TRAP 0x1 ;  /* 0x000000040000795c */ /* 0x000fea0000300000 */
[----:B------:R-:W-:-:S04]  /*151d0*/  IMAD.MOV.U32 R3, RZ, RZ, 0x0 ;  /* 0x00000000ff037424 */ /* 0x000fc800078e00ff */
[----:B------:R-:W-:Y:S05]  /*151e0*/  RET.REL.NODEC R2 `(matmul_kernel) ;  /* 0xfffffeac02847950 */ /* 0x000fea0003c3ffff */
.L_x_17:
[----:B------:R-:W-:-:S00]  /*151f0*/  BRA `(.L_x_17) ;  /* 0xfffffffc00fc7947 */ /* 0x000fc0000383ffff */
[----:B------:R-:W-:-:S00]  /*15200*/  NOP ;  /* 0x0000000000007918 */ /* 0x000fc00000000000 */
[----:B------:R-:W-:-:S00]  /*15210*/  NOP ;  /* 0x0000000000007918 */ /* 0x000fc00000000000 */
[----:B------:R-:W-:-:S00]  /*15220*/  NOP ;  /* 0x0000000000007918 */ /* 0x000fc00000000000 */
[----:B------:R-:W-:-:S00]  /*15230*/  NOP ;  /* 0x0000000000007918 */ /* 0x000fc00000000000 */
[----:B------:R-:W-:-:S00]  /*15240*/  NOP ;  /* 0x0000000000007918 */ /* 0x000fc00000000000 */
[----:B------:R-:W-:-:S00]  /*15250*/  NOP ;  /* 0x0000000000007918 */ /* 0x000fc00000000000 */
[----:B------:R-:W-:-:S00]  /*15260*/  NOP ;  /* 0x0000000000007918 */ /* 0x000fc00000000000 */
[----:B------:R-:W-:-:S00]  /*15270*/  NOP ;  /* 0x0000000000007918 */ /* 0x000fc00000000000 */
.L_x_20:


//--------------------- .nv.shared.matmul_kernel  --------------------------
	.section	.nv.shared.matmul_kernel,"aw",@nobits
	.sectionflags	@""
	.align	16
	.zero		1024


//--------------------- .nv.shared.reserved.0     --------------------------
	.section	.nv.shared.reserved.0,"aw",@nobits
	.align	8
	.weak		__nv_reservedSMEM_offset_0_alias
	.size		__nv_reservedSMEM_offset_0_alias, 0, 64
	.other		__nv_reservedSMEM_offset_0_alias,@"STO_CUDA_RESERVED_SHARED STV_DEFAULT"
__nv_reservedSMEM_offset_0_alias:
	.zero		0
.nv.shared.reserved.0:
	.zero		64
	.weak		__nv_reservedSMEM_allocation_phase
	.type		__nv_reservedSMEM_allocation_phase,@object
	.size		__nv_reservedSMEM_allocation_phase,(.L_0 - __nv_reservedSMEM_allocation_phase)
__nv_reservedSMEM_allocation_phase:
	.zero		1
.L_0:
	.zero		7
	.weak		__nv_reservedSMEM_devtool_atexit_pc
	.type		__nv_reservedSMEM_devtool_atexit_pc,@object
	.size		__nv_reservedSMEM_devtool_atexit_pc,(__nv_reservedSMEM_allocation_mask - __nv_reservedSMEM_devtool_atexit_pc)
__nv_reservedSMEM_devtool_atexit_pc:
	.zero		8
	.weak		__nv_reservedSMEM_allocation_mask
	.type		__nv_reservedSMEM_allocation_mask,@object
	.size		__nv_reservedSMEM_allocation_mask,(.L_2 - __nv_reservedSMEM_allocation_mask)
__nv_reservedSMEM_allocation_mask:
	.zero		4
.L_2:


//--------------------- .nv.constant0.matmul_kernel --------------------------
	.section	.nv.constant0.matmul_kernel,"a",@progbits
	.sectionflags	@""
	.align	4
.nv.constant0.matmul_kernel:
	.zero		976


//--------------------- SYMBOLS --------------------------

	.type		.nv.reservedSmem.offset0,@object
	.size		.nv.reservedSmem.offset0,0x4
	.type		.nv.reservedSmem.cap,@object
	.size		.nv.reservedSmem.cap,0x4
